	.target	sm_90a

	.elftype	@"ET_EXEC"


//--------------------- .note.nv.tkinfo           --------------------------
	.section	.note.nv.tkinfo,"",@"SHT_NOTE"
	.sectionflags	@"SHF_NOTE_NV_TKINFO"
	.tkinfo
        /*0018*/ 	.word	0x00000002
        /*0030*/ 	.string	""
        /*0030*/ 	.string	"ptxas"
        /*0030*/ 	.string	"Cuda compilation tools, release 13.0, V13.0.88"
        /*0030*/ 	.string	"Build cuda_13.0.r13.0/compiler.36424714_0"
        /*0030*/ 	.string	"-v  -suppress-debug-info  -lineinfo  -arch sm_90a "



//--------------------- .note.nv.cuinfo           --------------------------
	.section	.note.nv.cuinfo,"",@"SHT_NOTE"
	.sectionflags	@"SHF_NOTE_NV_CUINFO"
        /*0018*/ 	.short	0x0002
        /*001a*/ 	.short	0x005a
        /*001c*/ 	.short	0x0082
	.zero		2


//--------------------- .nv.info                  --------------------------
	.section	.nv.info,"",@"SHT_CUDA_INFO"
	.align	4


	//----- nvinfo : EIATTR_REGCOUNT
	.align		4
        /*0000*/ 	.byte	0x04, 0x2f
        /*0002*/ 	.short	(.L_1 - .L_0)
	.align		4
.L_0:
        /*0004*/ 	.word	index@(matmul_kernel)
        /*0008*/ 	.word	0x000000ff


	//----- nvinfo : EIATTR_FRAME_SIZE
	.align		4
.L_1:
        /*000c*/ 	.byte	0x04, 0x11
        /*000e*/ 	.short	(.L_3 - .L_2)
	.align		4
.L_2:
        /*0010*/ 	.word	index@(matmul_kernel)
        /*0014*/ 	.word	0x00001e58


	//----- nvinfo : EIATTR_MIN_STACK_SIZE
	.align		4
.L_3:
        /*0018*/ 	.byte	0x04, 0x12
        /*001a*/ 	.short	(.L_5 - .L_4)
	.align		4
.L_4:
        /*001c*/ 	.word	index@(matmul_kernel)
        /*0020*/ 	.word	0x00001e58
.L_5:


//--------------------- .nv.compat                --------------------------
	.section	.nv.compat,"",@"SHT_CUDA_COMPAT_INFO"
	.align	4
        /*0000*/ 	.byte	0x02, 0x09, 0x01, 0x00, 0x02, 0x02, 0x04, 0x00, 0x02, 0x05, 0x05, 0x00, 0x03, 0x07, 0x01, 0x01
        /*0010*/ 	.byte	0x02, 0x03, 0x00, 0x00, 0x02, 0x06, 0x01, 0x00, 0x04, 0x0b, 0x08, 0x00, 0x00, 0x00, 0x00, 0x00
        /*0020*/ 	.byte	0x00, 0x00, 0x00, 0x00


//--------------------- .nv.info.matmul_kernel    --------------------------
	.section	.nv.info.matmul_kernel,"",@"SHT_CUDA_INFO"
	.sectionflags	@""
	.align	4


	//----- nvinfo : EIATTR_CUDA_API_VERSION
	.align		4
        /*0000*/ 	.byte	0x04, 0x37
        /*0002*/ 	.short	(.L_7 - .L_6)
.L_6:
        /*0004*/ 	.word	0x00000082


	//----- nvinfo : EIATTR_KPARAM_INFO
	.align		4
.L_7:
        /*0008*/ 	.byte	0x04, 0x17
        /*000a*/ 	.short	(.L_9 - .L_8)
.L_8:
        /*000c*/ 	.word	0x00000000
        /*0010*/ 	.short	0x000d
        /*0012*/ 	.short	0x0048
        /*0014*/ 	.byte	0x00, 0xf4, 0x21, 0x00


	//----- nvinfo : EIATTR_KPARAM_INFO
	.align		4
.L_9:
        /*0018*/ 	.byte	0x04, 0x17
        /*001a*/ 	.short	(.L_11 - .L_10)
.L_10:
        /*001c*/ 	.word	0x00000000
        /*0020*/ 	.short	0x000c
        /*0022*/ 	.short	0x0040
        /*0024*/ 	.byte	0x00, 0xf4, 0x21, 0x00


	//----- nvinfo : EIATTR_KPARAM_INFO
	.align		4
.L_11:
        /*0028*/ 	.byte	0x04, 0x17
        /*002a*/ 	.short	(.L_13 - .L_12)
.L_12:
        /*002c*/ 	.word	0x00000000
        /*0030*/ 	.short	0x000b
        /*0032*/ 	.short	0x0038
        /*0034*/ 	.byte	0x00, 0xf0, 0x11, 0x00


	//----- nvinfo : EIATTR_KPARAM_INFO
	.align		4
.L_13:
        /*0038*/ 	.byte	0x04, 0x17
        /*003a*/ 	.short	(.L_15 - .L_14)
.L_14:
        /*003c*/ 	.word	0x00000000
        /*0040*/ 	.short	0x000a
        /*0042*/ 	.short	0x0034
        /*0044*/ 	.byte	0x00, 0xf0, 0x11, 0x00


	//----- nvinfo : EIATTR_KPARAM_INFO
	.align		4
.L_15:
        /*0048*/ 	.byte	0x04, 0x17
        /*004a*/ 	.short	(.L_17 - .L_16)
.L_16:
        /*004c*/ 	.word	0x00000000
        /*0050*/ 	.short	0x0009
        /*0052*/ 	.short	0x0030
        /*0054*/ 	.byte	0x00, 0xf0, 0x11, 0x00


	//----- nvinfo : EIATTR_KPARAM_INFO
	.align		4
.L_17:
        /*0058*/ 	.byte	0x04, 0x17
        /*005a*/ 	.short	(.L_19 - .L_18)
.L_18:
        /*005c*/ 	.word	0x00000000
        /*0060*/ 	.short	0x0008
        /*0062*/ 	.short	0x002c
        /*0064*/ 	.byte	0x00, 0xf0, 0x11, 0x00


	//----- nvinfo : EIATTR_KPARAM_INFO
	.align		4
.L_19:
        /*0068*/ 	.byte	0x04, 0x17
        /*006a*/ 	.short	(.L_21 - .L_20)
.L_20:
        /*006c*/ 	.word	0x00000000
        /*0070*/ 	.short	0x0007
        /*0072*/ 	.short	0x0028
        /*0074*/ 	.byte	0x00, 0xf0, 0x11, 0x00


	//----- nvinfo : EIATTR_KPARAM_INFO
	.align		4
.L_21:
        /*0078*/ 	.byte	0x04, 0x17
        /*007a*/ 	.short	(.L_23 - .L_22)
.L_22:
        /*007c*/ 	.word	0x00000000
        /*0080*/ 	.short	0x0006
        /*0082*/ 	.short	0x0024
        /*0084*/ 	.byte	0x00, 0xf0, 0x11, 0x00


	//----- nvinfo : EIATTR_KPARAM_INFO
	.align		4
.L_23:
        /*0088*/ 	.byte	0x04, 0x17
        /*008a*/ 	.short	(.L_25 - .L_24)
.L_24:
        /*008c*/ 	.word	0x00000000
        /*0090*/ 	.short	0x0005
        /*0092*/ 	.short	0x0020
        /*0094*/ 	.byte	0x00, 0xf0, 0x11, 0x00


	//----- nvinfo : EIATTR_KPARAM_INFO
	.align		4
.L_25:
        /*0098*/ 	.byte	0x04, 0x17
        /*009a*/ 	.short	(.L_27 - .L_26)
.L_26:
        /*009c*/ 	.word	0x00000000
        /*00a0*/ 	.short	0x0004
        /*00a2*/ 	.short	0x001c
        /*00a4*/ 	.byte	0x00, 0xf0, 0x11, 0x00


	//----- nvinfo : EIATTR_KPARAM_INFO
	.align		4
.L_27:
        /*00a8*/ 	.byte	0x04, 0x17
        /*00aa*/ 	.short	(.L_29 - .L_28)
.L_28:
        /*00ac*/ 	.word	0x00000000
        /*00b0*/ 	.short	0x0003
        /*00b2*/ 	.short	0x0018
        /*00b4*/ 	.byte	0x00, 0xf0, 0x11, 0x00


	//----- nvinfo : EIATTR_KPARAM_INFO
	.align		4
.L_29:
        /*00b8*/ 	.byte	0x04, 0x17
        /*00ba*/ 	.short	(.L_31 - .L_30)
.L_30:
        /*00bc*/ 	.word	0x00000000
        /*00c0*/ 	.short	0x0002
        /*00c2*/ 	.short	0x0010
        /*00c4*/ 	.byte	0x00, 0xf4, 0x21, 0x00


	//----- nvinfo : EIATTR_KPARAM_INFO
	.align		4
.L_31:
        /*00c8*/ 	.byte	0x04, 0x17
        /*00ca*/ 	.short	(.L_33 - .L_32)
.L_32:
        /*00cc*/ 	.word	0x00000000
        /*00d0*/ 	.short	0x0001
        /*00d2*/ 	.short	0x0008
        /*00d4*/ 	.byte	0x00, 0xf4, 0x21, 0x00


	//----- nvinfo : EIATTR_KPARAM_INFO
	.align		4
.L_33:
        /*00d8*/ 	.byte	0x04, 0x17
        /*00da*/ 	.short	(.L_35 - .L_34)
.L_34:
        /*00dc*/ 	.word	0x00000000
        /*00e0*/ 	.short	0x0000
        /*00e2*/ 	.short	0x0000
        /*00e4*/ 	.byte	0x00, 0xf4, 0x21, 0x00


	//----- nvinfo : EIATTR_SPARSE_MMA_MASK
	.align		4
.L_35:
        /*00e8*/ 	.byte	0x03, 0x50
        /*00ea*/ 	.short	0x0000


	//----- nvinfo : EIATTR_MAXREG_COUNT
	.align		4
        /*00ec*/ 	.byte	0x03, 0x1b
        /*00ee*/ 	.short	0x00ff


	//----- nvinfo : EIATTR_NUM_BARRIERS
	.align		4
        /*00f0*/ 	.byte	0x02, 0x4c
        /*00f2*/ 	.byte	0x01
	.zero		1


	//----- nvinfo : EIATTR_ANNOTATIONS
	.align		4
        /*00f4*/ 	.byte	0x04, 0x55
        /*00f6*/ 	.short	(.L_37 - .L_36)


	//   ....[0]....
.L_36:
        /*00f8*/ 	.word	0x00000001
        /*00fc*/ 	.byte	0x00, 0x01, 0x00, 0x00, 0x01, 0x00, 0x00, 0x00, 0xf0, 0x07, 0x00, 0x00, 0x01, 0x00, 0x00, 0x00
        /* <DEDUP_REMOVED lines=2513> */
        /*9e1c*/ 	.byte	0xf0, 0x48, 0x04, 0x00, 0x01, 0x00, 0x00, 0x00, 0xa0, 0x4b, 0x04, 0x00


	//----- nvinfo : EIATTR_MERCURY_ISA_VERSION
	.align		4
.L_37:
        /*9e28*/ 	.byte	0x03, 0x5f
        /*9e2a*/ 	.short	0x0101


	//----- nvinfo : EIATTR_EXIT_INSTR_OFFSETS
	.align		4
        /*9e2c*/ 	.byte	0x04, 0x1c
        /*9e2e*/ 	.short	(.L_39 - .L_38)


	//   ....[0]....
.L_38:
        /*9e30*/ 	.word	0x00044b90


	//   ....[1]....
        /*9e34*/ 	.word	0x00044bc0


	//----- nvinfo : EIATTR_REQNTID
	.align		4
.L_39:
        /*9e38*/ 	.byte	0x04, 0x10
        /*9e3a*/ 	.short	(.L_41 - .L_40)
.L_40:
        /*9e3c*/ 	.word	0x00000080
        /*9e40*/ 	.word	0x00000001
        /*9e44*/ 	.word	0x00000001


	//----- nvinfo : EIATTR_CBANK_PARAM_SIZE
	.align		4
.L_41:
        /*9e48*/ 	.byte	0x03, 0x19
        /*9e4a*/ 	.short	0x0050


	//----- nvinfo : EIATTR_PARAM_CBANK
	.align		4
        /*9e4c*/ 	.byte	0x04, 0x0a
        /*9e4e*/ 	.short	(.L_43 - .L_42)
	.align		4
.L_42:
        /*9e50*/ 	.word	index@(.nv.constant0.matmul_kernel)
        /*9e54*/ 	.short	0x0210
        /*9e56*/ 	.short	0x0050


	//----- nvinfo : EIATTR_SW_WAR
	.align		4
.L_43:
        /*9e58*/ 	.byte	0x04, 0x36
        /*9e5a*/ 	.short	(.L_45 - .L_44)
.L_44:
        /*9e5c*/ 	.word	0x00000008
.L_45:


//--------------------- .nv.callgraph             --------------------------
	.section	.nv.callgraph,"",@"SHT_CUDA_CALLGRAPH"
	.align	4
	.sectionentsize	8
	.align		4
        /*0000*/ 	.word	0x00000000
	.align		4
        /*0004*/ 	.word	0xffffffff
	.align		4
        /*0008*/ 	.word	0x00000000
	.align		4
        /*000c*/ 	.word	0xfffffffe
	.align		4
        /*0010*/ 	.word	0x00000000
	.align		4
        /*0014*/ 	.word	0xfffffffd
	.align		4
        /*0018*/ 	.word	0x00000000
	.align		4
        /*001c*/ 	.word	0xfffffffc


//--------------------- .text.matmul_kernel       --------------------------
	.section	.text.matmul_kernel,"ax",@progbits
	.align	128
        .global         matmul_kernel
        .type           matmul_kernel,@function
        .size           matmul_kernel,(.L_x_3 - matmul_kernel)
        .other          matmul_kernel,@"STO_CUDA_ENTRY STV_DEFAULT"
matmul_kernel:
.text.matmul_kernel:
[----:B------:R-:W1:Y:S08]  /*0000*/  LDC R1, c[0x0][0x28] ;  /* 0x00000a00ff017b82 */ /* 0x000e700000000800 */
[----:B------:R-:W2:Y:S01]  /*0010*/  LDC.64 R2, c[0x0][0x228] ;  /* 0x00008a00ff027b82 */ /* 0x000ea20000000a00 */
[----:B-1----:R-:W-:Y:S01]  /*0020*/  VIADD R1, R1, 0xffffe1a8 ;  /* 0xffffe1a801017836 */ /* 0x002fe20000000000 */
[----:B------:R-:W1:Y:S01]  /*0030*/  S2R R5, SR_CTAID.X ;  /* 0x0000000000057919 */ /* 0x000e620000002500 */
[----:B------:R-:W-:Y:S01]  /*0040*/  ULDC.64 UR4, c[0x0][0x230] ;  /* 0x00008c0000047ab9 */ /* 0x000fe20000000a00 */
[----:B------:R-:W-:Y:S01]  /*0050*/  ULDC UR7, c[0x0][0x230] ;  /* 0x00008c0000077ab9 */ /* 0x000fe20000000800 */
[----:B------:R-:W-:Y:S01]  /*0060*/  UIADD3 UR4, UR4, 0x1f, URZ ;  /* 0x0000001f04047890 */ /* 0x000fe2000fffe03f */
[----:B------:R-:W3:Y:S01]  /*0070*/  S2R R146, SR_TID.X ;  /* 0x0000000000927919 */ /* 0x000ee20000002100 */
[----:B------:R-:W-:Y:S01]  /*0080*/  ULDC.64 UR8, c[0x0][0x218] ;  /* 0x0000860000087ab9 */ /* 0x000fe20000000a00 */
[----:B------:R-:W4:Y:S01]  /*0090*/  LDC.64 R230, c[0x0][0x238] ;  /* 0x00008e00ffe67b82 */ /* 0x000f220000000a00 */
[----:B------:R-:W-:Y:S01]  /*00a0*/  UISETP.GT.AND UP0, UPT, UR4, 0x1f, UPT ;  /* 0x0000001f0400788c */ /* 0x000fe2000bf04270 */
[----:B------:R-:W-:-:S03]  /*00b0*/  ULDC.64 UR10, c[0x0][0x208] ;  /* 0x00008200000a7ab9 */ /* 0x000fc60000000a00 */
[----:B------:R-:W-:Y:S02]  /*00c0*/  USEL UR6, URZ, 0x4, !UP0 ;  /* 0x000000043f067887 */ /* 0x000fe4000c000000 */
[----:B------:R-:W-:Y:S01]  /*00d0*/  UISETP.GT.AND UP0, UPT, UR4, 0x3f, UPT ;  /* 0x0000003f0400788c */ /* 0x000fe2000bf04270 */
[----:B------:R-:W3:Y:S01]  /*00e0*/  LDC R250, c[0x0][0x230] ;  /* 0x00008c00fffa7b82 */ /* 0x000ee20000000800 */
[----:B--2---:R-:W-:Y:S01]  /*00f0*/  IMAD.MOV.U32 R32, RZ, RZ, R3 ;  /* 0x000000ffff207224 */ /* 0x004fe200078e0003 */
[----:B------:R2:W-:Y:S01]  /*0100*/  STL.64 [R1+0x958], R2 ;  /* 0x0009580201007387 */ /* 0x0005e20000100a00 */
[----:B------:R-:W-:Y:S02]  /*0110*/  IMAD.MOV.U32 R138, RZ, RZ, R2 ;  /* 0x000000ffff8a7224 */ /* 0x000fe400078e0002 */
[----:B------:R-:W-:Y:S02]  /*0120*/  VIADD R0, R32, 0x1ff ;  /* 0x000001ff20007836 */ /* 0x000fe40000000000 */
[C---:B----4-:R-:W-:Y:S01]  /*0130*/  IMAD R164, R230.reuse, 0x3, RZ ;  /* 0x00000003e6a47824 */ /* 0x050fe200078e02ff */
[----:B-1----:R-:W-:Y:S01]  /*0140*/  IABS R8, R5 ;  /* 0x0000000500087213 */ /* 0x002fe20000000000 */
[C---:B------:R-:W-:Y:S01]  /*0150*/  IMAD R162, R230.reuse, 0x5, RZ ;  /* 0x00000005e6a27824 */ /* 0x040fe200078e02ff */
[----:B--2---:R-:W-:Y:S01]  /*0160*/  SHF.R.S32.HI R3, RZ, 0x1f, R0 ;  /* 0x0000001fff037819 */ /* 0x004fe20000011400 */
[----:B------:R-:W-:Y:S01]  /*0170*/  IMAD R144, R230, 0x1c, RZ ;  /* 0x0000001ce6907824 */ /* 0x000fe200078e02ff */
[----:B---3--:R-:W-:Y:S01]  /*0180*/  LOP3.LUT R14, R146, 0x7f, RZ, 0xc0, !PT ;  /* 0x0000007f920e7812 */ /* 0x008fe200078ec0ff */
[C---:B------:R-:W-:Y:S01]  /*0190*/  IMAD R160, R230.reuse, 0x7, RZ ;  /* 0x00000007e6a07824 */ /* 0x040fe200078e02ff */
[----:B------:R-:W-:Y:S01]  /*01a0*/  LEA.HI R3, R3, R0, RZ, 0x9 ;  /* 0x0000000003037211 */ /* 0x000fe200078f48ff */
[----:B------:R-:W-:Y:S01]  /*01b0*/  IMAD R150, R230, 0x18, RZ ;  /* 0x00000018e6967824 */ /* 0x000fe200078e02ff */
[----:B------:R-:W-:Y:S01]  /*01c0*/  LOP3.LUT R148, R146, 0x1f, RZ, 0xc0, !PT ;  /* 0x0000001f92947812 */ /* 0x000fe200078ec0ff */
[C---:B------:R-:W-:Y:S01]  /*01d0*/  IMAD R158, R230.reuse, 0x9, RZ ;  /* 0x00000009e69e7824 */ /* 0x040fe200078e02ff */
[----:B------:R-:W-:Y:S01]  /*01e0*/  SHF.R.S32.HI R3, RZ, 0x9, R3 ;  /* 0x00000009ff037819 */ /* 0x000fe20000011403 */
[----:B------:R-:W-:-:S02]  /*01f0*/  IMAD R142, R230, 0xb, RZ ;  /* 0x0000000be68e7824 */ /* 0x000fc400078e02ff */
[C---:B------:R-:W-:Y:S02]  /*0200*/  IMAD R140, R230.reuse, 0xd, RZ ;  /* 0x0000000de68c7824 */ /* 0x040fe400078e02ff */
[----:B------:R-:W-:Y:S02]  /*0210*/  IMAD.SHL.U32 R4, R3, 0x8, RZ ;  /* 0x0000000803047824 */ /* 0x000fe400078e00ff */
[C---:B------:R-:W-:Y:S02]  /*0220*/  IMAD R156, R230.reuse, 0xf, RZ ;  /* 0x0000000fe69c7824 */ /* 0x040fe400078e02ff */
[C---:B------:R-:W-:Y:S01]  /*0230*/  IMAD R154, R230.reuse, 0x12, RZ ;  /* 0x00000012e69a7824 */ /* 0x040fe200078e02ff */
[-C--:B------:R-:W-:Y:S01]  /*0240*/  IABS R7, R4.reuse ;  /* 0x0000000400077213 */ /* 0x080fe20000000000 */
[----:B------:R-:W-:Y:S01]  /*0250*/  IMAD R152, R230, 0x15, RZ ;  /* 0x00000015e6987824 */ /* 0x000fe200078e02ff */
[----:B------:R-:W-:Y:S02]  /*0260*/  IABS R10, R4 ;  /* 0x00000004000a7213 */ /* 0x000fe40000000000 */
[----:B------:R-:W1:Y:S08]  /*0270*/  I2F.RP R0, R7 ;  /* 0x0000000700007306 */ /* 0x000e700000209400 */
[----:B-1----:R-:W1:Y:S02]  /*0280*/  MUFU.RCP R0, R0 ;  /* 0x0000000000007308 */ /* 0x002e640000001000 */
[----:B-1----:R-:W-:-:S02]  /*0290*/  VIADD R2, R0, 0xffffffe ;  /* 0x0ffffffe00027836 */ /* 0x002fc40000000000 */
[----:B------:R-:W-:-:S04]  /*02a0*/  IMAD.MOV R0, RZ, RZ, -R10 ;  /* 0x000000ffff007224 */ /* 0x000fc800078e0a0a */
[----:B------:R1:W2:Y:S02]  /*02b0*/  F2I.FTZ.U32.TRUNC.NTZ R3, R2 ;  /* 0x0000000200037305 */ /* 0x0002a4000021f000 */
[----:B-1----:R-:W-:Y:S02]  /*02c0*/  IMAD.MOV.U32 R2, RZ, RZ, RZ ;  /* 0x000000ffff027224 */ /* 0x002fe400078e00ff */
[----:B--2---:R-:W-:-:S04]  /*02d0*/  IMAD.MOV R6, RZ, RZ, -R3 ;  /* 0x000000ffff067224 */ /* 0x004fc800078e0a03 */
[----:B------:R-:W-:Y:S02]  /*02e0*/  IMAD R9, R6, R7, RZ ;  /* 0x0000000706097224 */ /* 0x000fe400078e02ff */
[----:B------:R-:W-:Y:S02]  /*02f0*/  IMAD.MOV.U32 R6, RZ, RZ, R8 ;  /* 0x000000ffff067224 */ /* 0x000fe400078e0008 */
[----:B------:R-:W-:Y:S01]  /*0300*/  IMAD.HI.U32 R3, R3, R9, R2 ;  /* 0x0000000903037227 */ /* 0x000fe200078e0002 */
[----:B------:R-:W-:-:S05]  /*0310*/  IABS R9, R138 ;  /* 0x0000008a00097213 */ /* 0x000fca0000000000 */
[----:B------:R-:W-:-:S04]  /*0320*/  IMAD.HI.U32 R3, R3, R6, RZ ;  /* 0x0000000603037227 */ /* 0x000fc800078e00ff */
[----:B------:R-:W-:-:S05]  /*0330*/  IMAD R0, R3, R0, R6 ;  /* 0x0000000003007224 */ /* 0x000fca00078e0206 */
[----:B------:R-:W-:-:S13]  /*0340*/  ISETP.GT.U32.AND P1, PT, R7, R0, PT ;  /* 0x000000000700720c */ /* 0x000fda0003f24070 */
[----:B------:R-:W-:Y:S02]  /*0350*/  @!P1 IMAD.IADD R0, R0, 0x1, -R7 ;  /* 0x0000000100009824 */ /* 0x000fe400078e0a07 */
[----:B------:R-:W-:Y:S01]  /*0360*/  @!P1 VIADD R3, R3, 0x1 ;  /* 0x0000000103039836 */ /* 0x000fe20000000000 */
[----:B------:R-:W-:Y:S02]  /*0370*/  ISETP.NE.AND P1, PT, R4, RZ, PT ;  /* 0x000000ff0400720c */ /* 0x000fe40003f25270 */
[----:B------:R-:W-:Y:S02]  /*0380*/  ISETP.GE.U32.AND P0, PT, R0, R7, PT ;  /* 0x000000070000720c */ /* 0x000fe40003f06070 */
[----:B------:R-:W-:-:S04]  /*0390*/  LOP3.LUT R0, R5, R4, RZ, 0x3c, !PT ;  /* 0x0000000405007212 */ /* 0x000fc800078e3cff */
[----:B------:R-:W-:Y:S01]  /*03a0*/  ISETP.GE.AND P2, PT, R0, RZ, PT ;  /* 0x000000ff0000720c */ /* 0x000fe20003f46270 */
[----:B------:R-:W-:-:S06]  /*03b0*/  VIADD R0, R138, 0x7f ;  /* 0x0000007f8a007836 */ /* 0x000fcc0000000000 */
[----:B------:R-:W-:-:S04]  /*03c0*/  @P0 VIADD R3, R3, 0x1 ;  /* 0x0000000103030836 */ /* 0x000fc80000000000 */
[----:B------:R-:W-:Y:S01]  /*03d0*/  IMAD.MOV.U32 R2, RZ, RZ, R3 ;  /* 0x000000ffff027224 */ /* 0x000fe200078e0003 */
[----:B------:R-:W-:-:S03]  /*03e0*/  SHF.R.S32.HI R3, RZ, 0x1f, R0 ;  /* 0x0000001fff037819 */ /* 0x000fc60000011400 */
[----:B------:R-:W-:Y:S01]  /*03f0*/  @!P2 IMAD.MOV R2, RZ, RZ, -R2 ;  /* 0x000000ffff02a224 */ /* 0x000fe200078e0a02 */
[----:B------:R-:W-:Y:S02]  /*0400*/  @!P1 LOP3.LUT R2, RZ, R4, RZ, 0x33, !PT ;  /* 0x00000004ff029212 */ /* 0x000fe400078e33ff */
[----:B------:R-:W-:-:S03]  /*0410*/  LEA.HI R3, R3, R0, RZ, 0x7 ;  /* 0x0000000003037211 */ /* 0x000fc600078f38ff */
[----:B------:R-:W-:Y:S02]  /*0420*/  IMAD.SHL.U32 R10, R2, 0x8, RZ ;  /* 0x00000008020a7824 */ /* 0x000fe400078e00ff */
[----:B------:R-:W-:-:S03]  /*0430*/  IMAD.MOV R2, RZ, RZ, -R2 ;  /* 0x000000ffff027224 */ /* 0x000fc600078e0a02 */
[----:B------:R-:W-:Y:S01]  /*0440*/  LEA.HI.SX32 R3, R3, -R10, 0x19 ;  /* 0x8000000a03037211 */ /* 0x000fe200078fcaff */
[----:B------:R-:W-:Y:S02]  /*0450*/  IMAD R12, R4, R2, R5 ;  /* 0x00000002040c7224 */ /* 0x000fe400078e0205 */
[----:B------:R-:W-:Y:S01]  /*0460*/  IMAD.MOV.U32 R2, RZ, RZ, RZ ;  /* 0x000000ffff027224 */ /* 0x000fe200078e00ff */
[----:B------:R-:W-:Y:S02]  /*0470*/  VIMNMX R13, R3, 0x8, PT ;  /* 0x00000008030d7848 */ /* 0x000fe40003fe0100 */
[----:B------:R-:W-:Y:S02]  /*0480*/  IABS R4, R12 ;  /* 0x0000000c00047213 */ /* 0x000fe40000000000 */
[----:B------:R-:W-:-:S04]  /*0490*/  IABS R6, R13 ;  /* 0x0000000d00067213 */ /* 0x000fc80000000000 */
[----:B------:R-:W1:Y:S08]  /*04a0*/  I2F.RP R0, R6 ;  /* 0x0000000600007306 */ /* 0x000e700000209400 */
[----:B-1----:R-:W1:Y:S02]  /*04b0*/  MUFU.RCP R0, R0 ;  /* 0x0000000000007308 */ /* 0x002e640000001000 */
[----:B-1----:R-:W-:Y:S01]  /*04c0*/  VIADD R3, R0, 0xffffffe ;  /* 0x0ffffffe00037836 */ /* 0x002fe20000000000 */
[----:B------:R-:W-:-:S05]  /*04d0*/  IABS R0, R32 ;  /* 0x0000002000007213 */ /* 0x000fca0000000000 */
[----:B------:R-:W1:Y:S02]  /*04e0*/  F2I.FTZ.U32.TRUNC.NTZ R3, R3 ;  /* 0x0000000300037305 */ /* 0x000e64000021f000 */
[----:B-1----:R-:W-:-:S04]  /*04f0*/  IMAD.MOV R7, RZ, RZ, -R3 ;  /* 0x000000ffff077224 */ /* 0x002fc800078e0a03 */
[----:B------:R-:W-:Y:S01]  /*0500*/  IMAD R5, R7, R6, RZ ;  /* 0x0000000607057224 */ /* 0x000fe200078e02ff */
[----:B------:R-:W-:-:S03]  /*0510*/  IABS R7, R13 ;  /* 0x0000000d00077213 */ /* 0x000fc60000000000 */
[----:B------:R-:W-:Y:S02]  /*0520*/  IMAD.HI.U32 R2, R3, R5, R2 ;  /* 0x0000000503027227 */ /* 0x000fe400078e0002 */
[----:B------:R-:W1:Y:S02]  /*0530*/  I2F.RP R5, R0 ;  /* 0x0000000000057306 */ /* 0x000e640000209400 */
[----:B------:R-:W-:Y:S02]  /*0540*/  IMAD.MOV.U32 R3, RZ, RZ, R4 ;  /* 0x000000ffff037224 */ /* 0x000fe400078e0004 */
[----:B------:R-:W-:Y:S02]  /*0550*/  IMAD.MOV R4, RZ, RZ, -R7 ;  /* 0x000000ffff047224 */ /* 0x000fe400078e0a07 */
[----:B------:R-:W-:-:S04]  /*0560*/  IMAD.HI.U32 R2, R2, R3, RZ ;  /* 0x0000000302027227 */ /* 0x000fc800078e00ff */
[----:B------:R-:W-:Y:S02]  /*0570*/  IMAD R3, R2, R4, R3 ;  /* 0x0000000402037224 */ /* 0x000fe400078e0203 */
[----:B------:R-:W2:Y:S03]  /*0580*/  I2F.RP R4, R9 ;  /* 0x0000000900047306 */ /* 0x000ea60000209400 */
[----:B------:R-:W-:-:S05]  /*0590*/  ISETP.GT.U32.AND P1, PT, R6, R3, PT ;  /* 0x000000030600720c */ /* 0x000fca0003f24070 */
[----:B-1----:R-:W1:Y:S08]  /*05a0*/  MUFU.RCP R5, R5 ;  /* 0x0000000500057308 */ /* 0x002e700000001000 */
[----:B------:R-:W-:Y:S01]  /*05b0*/  @!P1 IMAD.IADD R3, R3, 0x1, -R6 ;  /* 0x0000000103039824 */ /* 0x000fe200078e0a06 */
[----:B--2---:R-:W2:Y:S01]  /*05c0*/  MUFU.RCP R4, R4 ;  /* 0x0000000400047308 */ /* 0x004ea20000001000 */
[----:B------:R-:W-:Y:S01]  /*05d0*/  @!P1 VIADD R2, R2, 0x1 ;  /* 0x0000000102029836 */ /* 0x000fe20000000000 */
[----:B------:R-:W-:-:S02]  /*05e0*/  ISETP.NE.AND P1, PT, R13, RZ, PT ;  /* 0x000000ff0d00720c */ /* 0x000fc40003f25270 */
[----:B------:R-:W-:Y:S02]  /*05f0*/  ISETP.GE.U32.AND P0, PT, R3, R6, PT ;  /* 0x000000060300720c */ /* 0x000fe40003f06070 */
[----:B------:R-:W-:Y:S01]  /*0600*/  LOP3.LUT R3, R12, R13, RZ, 0x3c, !PT ;  /* 0x0000000d0c037212 */ /* 0x000fe200078e3cff */
[----:B-1----:R-:W-:Y:S01]  /*0610*/  VIADD R8, R5, 0xffffffe ;  /* 0x0ffffffe05087836 */ /* 0x002fe20000000000 */
[----:B------:R-:W-:Y:S02]  /*0620*/  SHF.R.U32.HI R5, RZ, 0x5, R146 ;  /* 0x00000005ff057819 */ /* 0x000fe40000011692 */
[----:B------:R-:W-:Y:S02]  /*0630*/  ISETP.GE.AND P2, PT, R3, RZ, PT ;  /* 0x000000ff0300720c */ /* 0x000fe40003f46270 */
[----:B------:R-:W1:Y:S01]  /*0640*/  F2I.FTZ.U32.TRUNC.NTZ R3, R8 ;  /* 0x0000000800037305 */ /* 0x000e62000021f000 */
[----:B------:R-:W-:Y:S01]  /*0650*/  SGXT.U32 R5, R5, 0x2 ;  /* 0x000000020505781a */ /* 0x000fe20000000000 */
[----:B--2---:R-:W-:-:S03]  /*0660*/  VIADD R7, R4, 0xffffffe ;  /* 0x0ffffffe04077836 */ /* 0x004fc60000000000 */
[----:B------:R-:W-:-:S03]  /*0670*/  @P0 VIADD R2, R2, 0x1 ;  /* 0x0000000102020836 */ /* 0x000fc60000000000 */
[----:B------:R-:W2:Y:S03]  /*0680*/  F2I.FTZ.U32.TRUNC.NTZ R7, R7 ;  /* 0x0000000700077305 */ /* 0x000ea6000021f000 */
[----:B------:R-:W-:Y:S01]  /*0690*/  @!P2 IMAD.MOV R2, RZ, RZ, -R2 ;  /* 0x000000ffff02a224 */ /* 0x000fe200078e0a02 */
[----:B------:R-:W-:Y:S01]  /*06a0*/  @!P1 LOP3.LUT R2, RZ, R13, RZ, 0x33, !PT ;  /* 0x0000000dff029212 */ /* 0x000fe200078e33ff */
[----:B-1----:R-:W-:-:S04]  /*06b0*/  IMAD.MOV R11, RZ, RZ, -R3 ;  /* 0x000000ffff0b7224 */ /* 0x002fc800078e0a03 */
[----:B------:R-:W-:Y:S02]  /*06c0*/  IMAD.MOV R6, RZ, RZ, -R2 ;  /* 0x000000ffff067224 */ /* 0x000fe400078e0a02 */
[----:B------:R-:W-:Y:S02]  /*06d0*/  IMAD.SHL.U32 R4, R2, 0x200, RZ ;  /* 0x0000020002047824 */ /* 0x000fe400078e00ff */
[----:B------:R-:W-:Y:S02]  /*06e0*/  IMAD R11, R11, R0, RZ ;  /* 0x000000000b0b7224 */ /* 0x000fe400078e02ff */
[----:B------:R-:W-:Y:S01]  /*06f0*/  IMAD.MOV.U32 R2, RZ, RZ, RZ ;  /* 0x000000ffff027224 */ /* 0x000fe200078e00ff */
[----:B------:R-:W-:Y:S01]  /*0700*/  LOP3.LUT R5, R4, R5, RZ, 0xfc, !PT ;  /* 0x0000000504057212 */ /* 0x000fe200078efcff */
[----:B------:R-:W-:Y:S02]  /*0710*/  IMAD R6, R13, R6, R12 ;  /* 0x000000060d067224 */ /* 0x000fe400078e020c */
[----:B------:R-:W-:Y:S01]  /*0720*/  IMAD.HI.U32 R2, R3, R11, R2 ;  /* 0x0000000b03027227 */ /* 0x000fe200078e0002 */
[----:B------:R-:W-:-:S02]  /*0730*/  LOP3.LUT R12, R5, 0x1fc, RZ, 0xfc, !PT ;  /* 0x000001fc050c7812 */ /* 0x000fc400078efcff */
[----:B------:R-:W-:Y:S01]  /*0740*/  IABS R137, R5 ;  /* 0x0000000500897213 */ /* 0x000fe20000000000 */
[----:B------:R-:W-:Y:S01]  /*0750*/  IMAD.IADD R3, R10, 0x1, R6 ;  /* 0x000000010a037824 */ /* 0x000fe200078e0206 */
[----:B------:R-:W-:Y:S01]  /*0760*/  IABS R11, R12 ;  /* 0x0000000c000b7213 */ /* 0x000fe20000000000 */
[--C-:B--2---:R-:W-:Y:S01]  /*0770*/  IMAD.MOV R8, RZ, RZ, -R7.reuse ;  /* 0x000000ffff087224 */ /* 0x104fe200078e0a07 */
[----:B------:R-:W-:Y:S01]  /*0780*/  LOP3.LUT R10, R5, 0x8, RZ, 0xfc, !PT ;  /* 0x00000008050a7812 */ /* 0x000fe200078efcff */
[----:B------:R-:W-:Y:S01]  /*0790*/  IMAD R30, R3, 0x80, R14 ;  /* 0x00000080031e7824 */ /* 0x000fe200078e020e */
[----:B------:R-:W-:Y:S01]  /*07a0*/  ISETP.GE.AND P3, PT, R12, RZ, PT ;  /* 0x000000ff0c00720c */ /* 0x000fe20003f66270 */
[----:B------:R-:W-:Y:S01]  /*07b0*/  IMAD.MOV.U32 R6, RZ, RZ, RZ ;  /* 0x000000ffff067224 */ /* 0x000fe200078e00ff */
[----:B------:R-:W-:Y:S01]  /*07c0*/  IABS R135, R10 ;  /* 0x0000000a00877213 */ /* 0x000fe20000000000 */
[----:B------:R-:W-:Y:S01]  /*07d0*/  IMAD R3, R8, R9, RZ ;  /* 0x0000000908037224 */ /* 0x000fe200078e02ff */
[----:B------:R-:W-:Y:S01]  /*07e0*/  IABS R252, R30 ;  /* 0x0000001e00fc7213 */ /* 0x000fe20000000000 */
[----:B------:R1:W-:Y:S01]  /*07f0*/  STL [R1+0x9bc], R30 ;  /* 0x0009bc1e01007387 */ /* 0x0003e20000100800 */
[----:B------:R-:W-:Y:S01]  /*0800*/  LOP3.LUT R8, R5, 0x4, RZ, 0xfc, !PT ;  /* 0x0000000405087812 */ /* 0x000fe200078efcff */
[----:B------:R-:W-:Y:S01]  /*0810*/  IMAD.HI.U32 R6, R7, R3, R6 ;  /* 0x0000000307067227 */ /* 0x000fe200078e0006 */
[----:B------:R-:W-:-:S02]  /*0820*/  ISETP.GE.AND P4, PT, R10, RZ, PT ;  /* 0x000000ff0a00720c */ /* 0x000fc40003f86270 */
[----:B------:R-:W-:Y:S01]  /*0830*/  IABS R33, R8 ;  /* 0x0000000800217213 */ /* 0x000fe20000000000 */
[C---:B------:R-:W-:Y:S01]  /*0840*/  IMAD.HI.U32 R7, R2.reuse, R11, RZ ;  /* 0x0000000b02077227 */ /* 0x040fe200078e00ff */
[C---:B------:R-:W-:Y:S02]  /*0850*/  LOP3.LUT R10, R5.reuse, 0x18, RZ, 0xfc, !PT ;  /* 0x00000018050a7812 */ /* 0x040fe400078efcff */
[C---:B------:R-:W-:Y:S01]  /*0860*/  LOP3.LUT R12, R5.reuse, 0x28, RZ, 0xfc, !PT ;  /* 0x00000028050c7812 */ /* 0x040fe200078efcff */
[----:B------:R-:W-:Y:S01]  /*0870*/  IMAD.MOV R7, RZ, RZ, -R7 ;  /* 0x000000ffff077224 */ /* 0x000fe200078e0a07 */
[----:B------:R-:W-:Y:S01]  /*0880*/  IABS R131, R10 ;  /* 0x0000000a00837213 */ /* 0x000fe20000000000 */
[----:B------:R-:W-:Y:S01]  /*0890*/  IMAD.HI.U32 R3, R2, R137, RZ ;  /* 0x0000008902037227 */ /* 0x000fe200078e00ff */
[----:B------:R-:W-:Y:S02]  /*08a0*/  IABS R127, R12 ;  /* 0x0000000c007f7213 */ /* 0x000fe40000000000 */
[C---:B------:R-:W-:Y:S01]  /*08b0*/  LOP3.LUT R14, R5.reuse, 0x38, RZ, 0xfc, !PT ;  /* 0x00000038050e7812 */ /* 0x040fe200078efcff */
[----:B------:R-:W-:Y:S01]  /*08c0*/  IMAD R7, R0, R7, R11 ;  /* 0x0000000700077224 */ /* 0x000fe200078e020b */
[----:B------:R-:W-:Y:S01]  /*08d0*/  LOP3.LUT R11, R5, 0xc, RZ, 0xfc, !PT ;  /* 0x0000000c050b7812 */ /* 0x000fe200078efcff */
[----:B------:R-:W-:Y:S01]  /*08e0*/  IMAD.HI.U32 R6, R6, R252, RZ ;  /* 0x000000fc06067227 */ /* 0x000fe200078e00ff */
[----:B------:R-:W-:-:S02]  /*08f0*/  IABS R123, R14 ;  /* 0x0000000e007b7213 */ /* 0x000fc40000000000 */
[C---:B------:R-:W-:Y:S01]  /*0900*/  ISETP.GT.U32.AND P2, PT, R0.reuse, R7, PT ;  /* 0x000000070000720c */ /* 0x040fe20003f44070 */
[----:B------:R-:W-:Y:S01]  /*0910*/  IMAD.MOV R3, RZ, RZ, -R3 ;  /* 0x000000ffff037224 */ /* 0x000fe200078e0a03 */
[----:B------:R-:W-:Y:S01]  /*0920*/  IABS R35, R11 ;  /* 0x0000000b00237213 */ /* 0x000fe20000000000 */
[----:B------:R-:W-:Y:S01]  /*0930*/  IMAD.MOV R6, RZ, RZ, -R6 ;  /* 0x000000ffff067224 */ /* 0x000fe200078e0a06 */
[----:B------:R-:W-:Y:S01]  /*0940*/  LOP3.LUT R13, R5, 0x34, RZ, 0xfc, !PT ;  /* 0x00000034050d7812 */ /* 0x000fe200078efcff */
[----:B------:R-:W-:Y:S01]  /*0950*/  IMAD R137, R0, R3, R137 ;  /* 0x0000000300897224 */ /* 0x000fe200078e0289 */
[----:B------:R-:W-:Y:S01]  /*0960*/  LOP3.LUT R3, R146, 0x60, RZ, 0xc0, !PT ;  /* 0x0000006092037812 */ /* 0x000fe200078ec0ff */
[----:B------:R-:W-:Y:S01]  /*0970*/  IMAD R252, R9, R6, R252 ;  /* 0x0000000609fc7224 */ /* 0x000fe200078e02fc */
[----:B------:R-:W-:Y:S02]  /*0980*/  IABS R45, R13 ;  /* 0x0000000d002d7213 */ /* 0x000fe40000000000 */
[----:B------:R-:W-:Y:S01]  /*0990*/  R2UR UR49, R3 ;  /* 0x00000000033172ca */ /* 0x000fe200000e0000 */
[----:B------:R-:W-:Y:S01]  /*09a0*/  IMAD.HI.U32 R3, R2, R33, RZ ;  /* 0x0000002102037227 */ /* 0x000fe200078e00ff */
[----:B------:R-:W-:-:S02]  /*09b0*/  ISETP.GT.U32.AND P0, PT, R9, R252, PT ;  /* 0x000000fc0900720c */ /* 0x000fc40003f04070 */
[----:B------:R-:W-:Y:S01]  /*09c0*/  ISETP.GT.U32.AND P1, PT, R0, R137, PT ;  /* 0x000000890000720c */ /* 0x000fe20003f24070 */
[----:B------:R-:W-:Y:S01]  /*09d0*/  @!P2 IMAD.IADD R7, R7, 0x1, -R0 ;  /* 0x000000010707a824 */ /* 0x000fe200078e0a00 */
[C---:B------:R-:W-:Y:S01]  /*09e0*/  LOP3.LUT R15, R5.reuse, 0x1a0, RZ, 0xfc, !PT ;  /* 0x000001a0050f7812 */ /* 0x040fe200078efcff */
[----:B------:R-:W-:Y:S01]  /*09f0*/  IMAD.MOV R6, RZ, RZ, -R3 ;  /* 0x000000ffff067224 */ /* 0x000fe200078e0a03 */
[C---:B------:R-:W-:Y:S01]  /*0a00*/  LOP3.LUT R16, R5.reuse, 0x1a4, RZ, 0xfc, !PT ;  /* 0x000001a405107812 */ /* 0x040fe200078efcff */
[----:B------:R-:W-:Y:S01]  /*0a10*/  IMAD.HI.U32 R3, R2, R135, RZ ;  /* 0x0000008702037227 */ /* 0x000fe200078e00ff */
[C---:B------:R-:W-:Y:S02]  /*0a20*/  ISETP.GT.U32.AND P6, PT, R0.reuse, R7, PT ;  /* 0x000000070000720c */ /* 0x040fe40003fc4070 */
[----:B------:R-:W-:Y:S01]  /*0a30*/  IABS R155, R16 ;  /* 0x00000010009b7213 */ /* 0x000fe20000000000 */
[----:B------:R-:W-:Y:S01]  /*0a40*/  IMAD R33, R0, R6, R33 ;  /* 0x0000000600217224 */ /* 0x000fe200078e0221 */
[C---:B------:R-:W-:Y:S01]  /*0a50*/  LOP3.LUT R17, R5.reuse, 0x1a8, RZ, 0xfc, !PT ;  /* 0x000001a805117812 */ /* 0x040fe200078efcff */
[----:B------:R-:W-:Y:S01]  /*0a60*/  IMAD.HI.U32 R6, R2, R35, RZ ;  /* 0x0000002302067227 */ /* 0x000fe200078e00ff */
[----:B------:R-:W-:-:S02]  /*0a70*/  LOP3.LUT R20, R5, 0x1e0, RZ, 0xfc, !PT ;  /* 0x000001e005147812 */ /* 0x000fc400078efcff */
[----:B------:R-:W-:Y:S01]  /*0a80*/  ISETP.GT.U32.AND P2, PT, R0, R33, PT ;  /* 0x000000210000720c */ /* 0x000fe20003f44070 */
[----:B------:R-:W-:Y:S01]  /*0a90*/  @!P0 IMAD.IADD R252, R252, 0x1, -R9 ;  /* 0x00000001fcfc8824 */ /* 0x000fe200078e0a09 */
[----:B------:R-:W-:Y:S01]  /*0aa0*/  ISETP.GE.AND P0, PT, R8, RZ, PT ;  /* 0x000000ff0800720c */ /* 0x000fe20003f06270 */
[----:B------:R-:W-:Y:S01]  /*0ab0*/  IMAD.MOV R3, RZ, RZ, -R3 ;  /* 0x000000ffff037224 */ /* 0x000fe200078e0a03 */
[----:B------:R-:W-:Y:S01]  /*0ac0*/  IABS R31, R17 ;  /* 0x00000011001f7213 */ /* 0x000fe20000000000 */
[----:B------:R-:W-:Y:S01]  /*0ad0*/  IMAD.MOV R6, RZ, RZ, -R6 ;  /* 0x000000ffff067224 */ /* 0x000fe200078e0a06 */
[----:B------:R-:W-:Y:S01]  /*0ae0*/  ISETP.GT.U32.AND P5, PT, R9, R252, PT ;  /* 0x000000fc0900720c */ /* 0x000fe20003fa4070 */
[--C-:B------:R-:W-:Y:S01]  /*0af0*/  @!P6 IMAD.IADD R7, R7, 0x1, -R0.reuse ;  /* 0x000000010707e824 */ /* 0x100fe200078e0a00 */
[----:B------:R-:W-:Y:S01]  /*0b00*/  ISETP.GE.AND P6, PT, R11, RZ, PT ;  /* 0x000000ff0b00720c */ /* 0x000fe20003fc6270 */
[--C-:B------:R-:W-:Y:S01]  /*0b10*/  @!P1 IMAD.IADD R137, R137, 0x1, -R0.reuse ;  /* 0x0000000189899824 */ /* 0x100fe200078e0a00 */
[C---:B------:R-:W-:Y:S01]  /*0b20*/  LOP3.LUT R11, R5.reuse, 0x24, RZ, 0xfc, !PT ;  /* 0x00000024050b7812 */ /* 0x040fe200078efcff */
[C---:B------:R-:W-:Y:S01]  /*0b30*/  IMAD R135, R0.reuse, R3, R135 ;  /* 0x0000000300877224 */ /* 0x040fe200078e0287 */
[C---:B------:R-:W-:Y:S01]  /*0b40*/  LOP3.LUT R18, R5.reuse, 0x1dc, RZ, 0xfc, !PT ;  /* 0x000001dc05127812 */ /* 0x040fe200078efcff */
[C---:B------:R-:W-:Y:S01]  /*0b50*/  IMAD R35, R0.reuse, R6, R35 ;  /* 0x0000000600237224 */ /* 0x040fe200078e0223 */
[C---:B------:R-:W-:Y:S01]  /*0b60*/  ISETP.GT.U32.AND P1, PT, R0.reuse, R137, PT ;  /* 0x000000890000720c */ /* 0x040fe20003f24070 */
[----:B------:R-:W-:Y:S01]  /*0b70*/  IMAD.MOV.U32 R3, RZ, RZ, R7 ;  /* 0x000000ffff037224 */ /* 0x000fe200078e0007 */
[----:B------:R-:W-:Y:S01]  /*0b80*/  LOP3.LUT R6, R5, 0x10, RZ, 0xfc, !PT ;  /* 0x0000001005067812 */ /* 0x000fe200078efcff */
[----:B------:R-:W-:Y:S01]  /*0b90*/  @!P2 IMAD.IADD R33, R33, 0x1, -R0 ;  /* 0x000000012121a824 */ /* 0x000fe200078e0a00 */
[----:B------:R-:W-:Y:S01]  /*0ba0*/  IABS R41, R11 ;  /* 0x0000000b00297213 */ /* 0x000fe20000000000 */
[----:B------:R-:W-:Y:S01]  /*0bb0*/  @!P3 IMAD.MOV R3, RZ, RZ, -R3 ;  /* 0x000000ffff03b224 */ /* 0x000fe200078e0a03 */
[----:B------:R-:W-:Y:S01]  /*0bc0*/  ISETP.GT.U32.AND P3, PT, R0, R35, PT ;  /* 0x000000230000720c */ /* 0x000fe20003f64070 */
[----:B------:R-:W-:Y:S01]  /*0bd0*/  @!P5 IMAD.IADD R252, R252, 0x1, -R9 ;  /* 0x00000001fcfcd824 */ /* 0x000fe200078e0a09 */
[----:B------:R-:W-:Y:S01]  /*0be0*/  ISETP.GT.U32.AND P5, PT, R0, R135, PT ;  /* 0x000000870000720c */ /* 0x000fe20003fa4070 */
[----:B------:R-:W-:Y:S01]  /*0bf0*/  IMAD.HI.U32 R8, R2, R131, RZ ;  /* 0x0000008302087227 */ /* 0x000fe200078e00ff */
[----:B------:R-:W-:-:S02]  /*0c00*/  LOP3.LUT R9, R5, 0x14, RZ, 0xfc, !PT ;  /* 0x0000001405097812 */ /* 0x000fc400078efcff */
[----:B------:R-:W-:Y:S01]  /*0c10*/  IABS R133, R6 ;  /* 0x0000000600857213 */ /* 0x000fe20000000000 */
[----:B------:R-:W-:Y:S01]  /*0c20*/  @!P1 IMAD.IADD R137, R137, 0x1, -R0 ;  /* 0x0000000189899824 */ /* 0x000fe200078e0a00 */
[----:B------:R-:W-:Y:S01]  /*0c30*/  ISETP.GE.AND P1, PT, R5, RZ, PT ;  /* 0x000000ff0500720c */ /* 0x000fe20003f26270 */
[----:B------:R-:W-:Y:S01]  /*0c40*/  IMAD.MOV R8, RZ, RZ, -R8 ;  /* 0x000000ffff087224 */ /* 0x000fe200078e0a08 */
[----:B------:R-:W-:Y:S02]  /*0c50*/  IABS R37, R9 ;  /* 0x0000000900257213 */ /* 0x000fe40000000000 */
[----:B------:R-:W-:Y:S01]  /*0c60*/  ISETP.GT.U32.AND P2, PT, R0, R33, PT ;  /* 0x000000210000720c */ /* 0x000fe20003f44070 */
[----:B------:R-:W-:Y:S01]  /*0c70*/  @!P3 IMAD.IADD R35, R35, 0x1, -R0 ;  /* 0x000000012323b824 */ /* 0x000fe200078e0a00 */
[----:B------:R-:W-:Y:S01]  /*0c80*/  IABS R141, R18 ;  /* 0x00000012008d7213 */ /* 0x000fe20000000000 */
[----:B------:R-:W-:Y:S01]  /*0c90*/  IMAD.HI.U32 R7, R2, R37, RZ ;  /* 0x0000002502077227 */ /* 0x000fe200078e00ff */
[----:B------:R-:W-:-:S02]  /*0ca0*/  LOP3.LUT R22, R5, 0x1e4, RZ, 0xfc, !PT ;  /* 0x000001e405167812 */ /* 0x000fc400078efcff */
[C---:B------:R-:W-:Y:S01]  /*0cb0*/  ISETP.GT.U32.AND P3, PT, R0.reuse, R35, PT ;  /* 0x000000230000720c */ /* 0x040fe20003f64070 */
[----:B------:R-:W-:Y:S01]  /*0cc0*/  @!P5 IMAD.IADD R135, R135, 0x1, -R0 ;  /* 0x000000018787d824 */ /* 0x000fe200078e0a00 */
[C---:B------:R-:W-:Y:S01]  /*0cd0*/  LOP3.LUT R24, R5.reuse, 0x1e8, RZ, 0xfc, !PT ;  /* 0x000001e805187812 */ /* 0x040fe200078efcff */
[----:B------:R-:W-:Y:S01]  /*0ce0*/  IMAD.MOV R7, RZ, RZ, -R7 ;  /* 0x000000ffff077224 */ /* 0x000fe200078e0a07 */
[----:B------:R-:W-:Y:S01]  /*0cf0*/  LOP3.LUT R26, R5, 0x1ec, RZ, 0xfc, !PT ;  /* 0x000001ec051a7812 */ /* 0x000fe200078efcff */
[----:B------:R-:W-:Y:S01]  /*0d00*/  @!P1 IMAD.MOV R137, RZ, RZ, -R137 ;  /* 0x000000ffff899224 */ /* 0x000fe200078e0a89 */
[C---:B------:R-:W-:Y:S01]  /*0d10*/  ISETP.GT.U32.AND P5, PT, R0.reuse, R135, PT ;  /* 0x000000870000720c */ /* 0x040fe20003fa4070 */
[----:B------:R-:W-:Y:S01]  /*0d20*/  IMAD R37, R0, R7, R37 ;  /* 0x0000000700257224 */ /* 0x000fe200078e0225 */
[----:B------:R-:W-:Y:S01]  /*0d30*/  ISETP.GE.AND P1, PT, R6, RZ, PT ;  /* 0x000000ff0600720c */ /* 0x000fe20003f26270 */
[----:B------:R-:W-:Y:S01]  /*0d40*/  IMAD.HI.U32 R6, R2, R133, RZ ;  /* 0x0000008502067227 */ /* 0x000fe200078e00ff */
[----:B------:R-:W-:-:S02]  /*0d50*/  IABS R139, R24 ;  /* 0x00000018008b7213 */ /* 0x000fc40000000000 */
[----:B------:R-:W-:Y:S01]  /*0d60*/  LOP3.LUT R28, R5, 0x1f0, RZ, 0xfc, !PT ;  /* 0x000001f0051c7812 */ /* 0x000fe200078efcff */
[----:B------:R-:W-:Y:S01]  /*0d70*/  @!P3 IMAD.IADD R35, R35, 0x1, -R0 ;  /* 0x000000012323b824 */ /* 0x000fe200078e0a00 */
[C---:B------:R-:W-:Y:S01]  /*0d80*/  ISETP.GT.U32.AND P3, PT, R0.reuse, R37, PT ;  /* 0x000000250000720c */ /* 0x040fe20003f64070 */
[----:B------:R-:W-:Y:S02]  /*0d90*/  IMAD.MOV R6, RZ, RZ, -R6 ;  /* 0x000000ffff067224 */ /* 0x000fe400078e0a06 */
[--C-:B------:R-:W-:Y:S01]  /*0da0*/  @!P2 IMAD.IADD R33, R33, 0x1, -R0.reuse ;  /* 0x000000012121a824 */ /* 0x100fe200078e0a00 */
[----:B------:R-:W-:Y:S01]  /*0db0*/  ISETP.GE.AND P2, PT, R9, RZ, PT ;  /* 0x000000ff0900720c */ /* 0x000fe20003f46270 */
[----:B------:R-:W-:Y:S01]  /*0dc0*/  IMAD R133, R0, R6, R133 ;  /* 0x0000000600857224 */ /* 0x000fe200078e0285 */
[----:B------:R-:W-:Y:S01]  /*0dd0*/  LOP3.LUT R6, R5, 0x1c, RZ, 0xfc, !PT ;  /* 0x0000001c05067812 */ /* 0x000fe200078efcff */
[--C-:B------:R-:W-:Y:S01]  /*0de0*/  @!P5 IMAD.IADD R135, R135, 0x1, -R0.reuse ;  /* 0x000000018787d824 */ /* 0x100fe200078e0a00 */
[----:B------:R-:W-:Y:S01]  /*0df0*/  ISETP.GE.AND P5, PT, R10, RZ, PT ;  /* 0x000000ff0a00720c */ /* 0x000fe20003fa6270 */
[----:B------:R-:W-:Y:S01]  /*0e00*/  @!P0 IMAD.MOV R33, RZ, RZ, -R33 ;  /* 0x000000ffff218224 */ /* 0x000fe200078e0a21 */
[C---:B------:R-:W-:Y:S01]  /*0e10*/  ISETP.GT.U32.AND P0, PT, R0.reuse, R133, PT ;  /* 0x000000850000720c */ /* 0x040fe20003f04070 */
[----:B------:R-:W-:Y:S01]  /*0e20*/  IMAD R131, R0, R8, R131 ;  /* 0x0000000800837224 */ /* 0x000fe200078e0283 */
[----:B------:R-:W-:Y:S01]  /*0e30*/  LOP3.LUT R10, R5, 0x20, RZ, 0xfc, !PT ;  /* 0x00000020050a7812 */ /* 0x000fe200078efcff */
[----:B------:R-:W-:Y:S01]  /*0e40*/  @!P3 IMAD.IADD R37, R37, 0x1, -R0 ;  /* 0x000000012525b824 */ /* 0x000fe200078e0a00 */
[----:B------:R-:W-:Y:S01]  /*0e50*/  IABS R39, R6 ;  /* 0x0000000600277213 */ /* 0x000fe20000000000 */
[----:B------:R-:W-:Y:S01]  /*0e60*/  @!P4 IMAD.MOV R135, RZ, RZ, -R135 ;  /* 0x000000ffff87c224 */ /* 0x000fe200078e0a87 */
[----:B------:R-:W-:Y:S01]  /*0e70*/  IABS R129, R10 ;  /* 0x0000000a00817213 */ /* 0x000fe20000000000 */
[----:B------:R-:W-:Y:S01]  /*0e80*/  @!P6 IMAD.MOV R35, RZ, RZ, -R35 ;  /* 0x000000ffff23e224 */ /* 0x000fe200078e0a23 */
[----:B------:R-:W-:Y:S01]  /*0e90*/  ISETP.GE.AND P4, PT, R6, RZ, PT ;  /* 0x000000ff0600720c */ /* 0x000fe20003f86270 */
[----:B------:R-:W-:Y:S01]  /*0ea0*/  IMAD.HI.U32 R6, R2, R39, RZ ;  /* 0x0000002702067227 */ /* 0x000fe200078e00ff */
[----:B------:R-:W-:-:S02]  /*0eb0*/  ISETP.GT.U32.AND P3, PT, R0, R37, PT ;  /* 0x000000250000720c */ /* 0x000fc40003f64070 */
[----:B------:R-:W-:Y:S01]  /*0ec0*/  ISETP.GT.U32.AND P6, PT, R0, R131, PT ;  /* 0x000000830000720c */ /* 0x000fe20003fc4070 */
[----:B------:R-:W-:-:S04]  /*0ed0*/  IMAD.HI.U32 R7, R2, R129, RZ ;  /* 0x0000008102077227 */ /* 0x000fc800078e00ff */
[----:B------:R-:W-:Y:S02]  /*0ee0*/  @!P0 IMAD.IADD R133, R133, 0x1, -R0 ;  /* 0x0000000185858824 */ /* 0x000fe400078e0a00 */
[----:B------:R-:W-:Y:S02]  /*0ef0*/  IMAD.MOV R6, RZ, RZ, -R6 ;  /* 0x000000ffff067224 */ /* 0x000fe400078e0a06 */
[----:B------:R-:W-:Y:S01]  /*0f00*/  IMAD.MOV R7, RZ, RZ, -R7 ;  /* 0x000000ffff077224 */ /* 0x000fe200078e0a07 */
[C---:B------:R-:W-:Y:S01]  /*0f10*/  ISETP.GT.U32.AND P0, PT, R0.reuse, R133, PT ;  /* 0x000000850000720c */ /* 0x040fe20003f04070 */
[C---:B------:R-:W-:Y:S02]  /*0f20*/  IMAD R39, R0.reuse, R6, R39 ;  /* 0x0000000600277224 */ /* 0x040fe400078e0227 */
[C---:B------:R-:W-:Y:S02]  /*0f30*/  IMAD R129, R0.reuse, R7, R129 ;  /* 0x0000000700817224 */ /* 0x040fe400078e0281 */
[--C-:B------:R-:W-:Y:S01]  /*0f40*/  @!P3 IMAD.IADD R37, R37, 0x1, -R0.reuse ;  /* 0x000000012525b824 */ /* 0x100fe200078e0a00 */
[C---:B------:R-:W-:Y:S01]  /*0f50*/  ISETP.GT.U32.AND P3, PT, R0.reuse, R39, PT ;  /* 0x000000270000720c */ /* 0x040fe20003f64070 */
[----:B------:R-:W-:Y:S01]  /*0f60*/  @!P6 IMAD.IADD R131, R131, 0x1, -R0 ;  /* 0x000000018383e824 */ /* 0x000fe200078e0a00 */
[----:B------:R-:W-:Y:S01]  /*0f70*/  ISETP.GT.U32.AND P6, PT, R0, R129, PT ;  /* 0x000000810000720c */ /* 0x000fe20003fc4070 */
[----:B------:R-:W-:-:S04]  /*0f80*/  IMAD.HI.U32 R9, R2, R127, RZ ;  /* 0x0000007f02097227 */ /* 0x000fc800078e00ff */
[----:B------:R-:W-:Y:S02]  /*0f90*/  IMAD.MOV R9, RZ, RZ, -R9 ;  /* 0x000000ffff097224 */ /* 0x000fe400078e0a09 */
[--C-:B------:R-:W-:Y:S01]  /*0fa0*/  @!P0 IMAD.IADD R133, R133, 0x1, -R0.reuse ;  /* 0x0000000185858824 */ /* 0x100fe200078e0a00 */
[----:B------:R-:W-:Y:S01]  /*0fb0*/  ISETP.GE.AND P0, PT, R10, RZ, PT ;  /* 0x000000ff0a00720c */ /* 0x000fe20003f06270 */
[----:B------:R-:W-:Y:S01]  /*0fc0*/  IMAD R127, R0, R9, R127 ;  /* 0x00000009007f7224 */ /* 0x000fe200078e027f */
[----:B------:R-:W-:Y:S01]  /*0fd0*/  LOP3.LUT R9, R5, 0x2c, RZ, 0xfc, !PT ;  /* 0x0000002c05097812 */ /* 0x000fe200078efcff */
[--C-:B------:R-:W-:Y:S01]  /*0fe0*/  @!P3 IMAD.IADD R39, R39, 0x1, -R0.reuse ;  /* 0x000000012727b824 */ /* 0x100fe200078e0a00 */
[----:B------:R-:W-:Y:S01]  /*0ff0*/  LOP3.LUT R10, R5, 0x30, RZ, 0xfc, !PT ;  /* 0x00000030050a7812 */ /* 0x000fe200078efcff */
[----:B------:R-:W-:Y:S01]  /*1000*/  @!P6 IMAD.IADD R129, R129, 0x1, -R0 ;  /* 0x000000018181e824 */ /* 0x000fe200078e0a00 */
[----:B------:R-:W-:Y:S01]  /*1010*/  IABS R43, R9 ;  /* 0x00000009002b7213 */ /* 0x000fe20000000000 */
[----:B------:R-:W-:Y:S01]  /*1020*/  IMAD.HI.U32 R8, R2, R41, RZ ;  /* 0x0000002902087227 */ /* 0x000fe200078e00ff */
[----:B------:R-:W-:-:S02]  /*1030*/  IABS R125, R10 ;  /* 0x0000000a007d7213 */ /* 0x000fc40000000000 */
[C---:B------:R-:W-:Y:S01]  /*1040*/  ISETP.GT.U32.AND P3, PT, R0.reuse, R131, PT ;  /* 0x000000830000720c */ /* 0x040fe20003f64070 */
[----:B------:R-:W-:Y:S01]  /*1050*/  @!P1 IMAD.MOV R133, RZ, RZ, -R133 ;  /* 0x000000ffff859224 */ /* 0x000fe200078e0a85 */
[C---:B------:R-:W-:Y:S01]  /*1060*/  ISETP.GT.U32.AND P1, PT, R0.reuse, R39, PT ;  /* 0x000000270000720c */ /* 0x040fe20003f24070 */
[----:B------:R-:W-:Y:S01]  /*1070*/  IMAD.MOV R8, RZ, RZ, -R8 ;  /* 0x000000ffff087224 */ /* 0x000fe200078e0a08 */
[----:B------:R-:W-:Y:S01]  /*1080*/  ISETP.GT.U32.AND P6, PT, R0, R129, PT ;  /* 0x000000810000720c */ /* 0x000fe20003fc4070 */
[----:B------:R-:W-:-:S04]  /*1090*/  IMAD.HI.U32 R6, R2, R43, RZ ;  /* 0x0000002b02067227 */ /* 0x000fc800078e00ff */
[----:B------:R-:W-:-:S04]  /*10a0*/  IMAD.HI.U32 R7, R2, R125, RZ ;  /* 0x0000007d02077227 */ /* 0x000fc800078e00ff */
[C---:B------:R-:W-:Y:S02]  /*10b0*/  IMAD R41, R0.reuse, R8, R41 ;  /* 0x0000000800297224 */ /* 0x040fe400078e0229 */
[----:B------:R-:W-:Y:S02]  /*10c0*/  IMAD.MOV R6, RZ, RZ, -R6 ;  /* 0x000000ffff067224 */ /* 0x000fe400078e0a06 */
[----:B------:R-:W-:Y:S02]  /*10d0*/  IMAD.MOV R8, RZ, RZ, -R7 ;  /* 0x000000ffff087224 */ /* 0x000fe400078e0a07 */
[----:B------:R-:W-:Y:S01]  /*10e0*/  @!P2 IMAD.MOV R37, RZ, RZ, -R37 ;  /* 0x000000ffff25a224 */ /* 0x000fe200078e0a25 */
[C---:B------:R-:W-:Y:S01]  /*10f0*/  ISETP.GT.U32.AND P2, PT, R0.reuse, R41, PT ;  /* 0x000000290000720c */ /* 0x040fe20003f44070 */
[----:B------:R-:W-:Y:S01]  /*1100*/  @!P3 IMAD.IADD R131, R131, 0x1, -R0 ;  /* 0x000000018383b824 */ /* 0x000fe200078e0a00 */
[C---:B------:R-:W-:Y:S01]  /*1110*/  ISETP.GT.U32.AND P3, PT, R0.reuse, R127, PT ;  /* 0x0000007f0000720c */ /* 0x040fe20003f64070 */
[----:B------:R-:W-:-:S02]  /*1120*/  IMAD R43, R0, R6, R43 ;  /* 0x00000006002b7224 */ /* 0x000fc400078e022b */
[C---:B------:R-:W-:Y:S01]  /*1130*/  IMAD R125, R0.reuse, R8, R125 ;  /* 0x00000008007d7224 */ /* 0x040fe200078e027d */
[----:B------:R-:W-:Y:S01]  /*1140*/  LOP3.LUT R8, R5, 0x3c, RZ, 0xfc, !PT ;  /* 0x0000003c05087812 */ /* 0x000fe200078efcff */
[--C-:B------:R-:W-:Y:S01]  /*1150*/  @!P1 IMAD.IADD R39, R39, 0x1, -R0.reuse ;  /* 0x0000000127279824 */ /* 0x100fe200078e0a00 */
[C---:B------:R-:W-:Y:S01]  /*1160*/  ISETP.GT.U32.AND P1, PT, R0.reuse, R43, PT ;  /* 0x0000002b0000720c */ /* 0x040fe20003f24070 */
[----:B------:R-:W-:Y:S01]  /*1170*/  @!P6 IMAD.IADD R129, R129, 0x1, -R0 ;  /* 0x000000018181e824 */ /* 0x000fe200078e0a00 */
[----:B------:R-:W-:Y:S01]  /*1180*/  ISETP.GT.U32.AND P6, PT, R0, R125, PT ;  /* 0x0000007d0000720c */ /* 0x000fe20003fc4070 */
[----:B------:R-:W-:Y:S01]  /*1190*/  IMAD.HI.U32 R7, R2, R123, RZ ;  /* 0x0000007b02077227 */ /* 0x000fe200078e00ff */
[----:B------:R-:W-:-:S03]  /*11a0*/  IABS R47, R8 ;  /* 0x00000008002f7213 */ /* 0x000fc60000000000 */
[--C-:B------:R-:W-:Y:S01]  /*11b0*/  @!P2 IMAD.IADD R41, R41, 0x1, -R0.reuse ;  /* 0x000000012929a824 */ /* 0x100fe200078e0a00 */
[----:B------:R-:W-:Y:S01]  /*11c0*/  ISETP.GE.AND P2, PT, R11, RZ, PT ;  /* 0x000000ff0b00720c */ /* 0x000fe20003f46270 */
[--C-:B------:R-:W-:Y:S01]  /*11d0*/  @!P3 IMAD.IADD R127, R127, 0x1, -R0.reuse ;  /* 0x000000017f7fb824 */ /* 0x100fe200078e0a00 */
[----:B------:R-:W-:Y:S01]  /*11e0*/  LOP3.LUT R11, R5, 0x40, RZ, 0xfc, !PT ;  /* 0x00000040050b7812 */ /* 0x000fe200078efcff */
[----:B------:R-:W-:Y:S01]  /*11f0*/  @!P5 IMAD.MOV R131, RZ, RZ, -R131 ;  /* 0x000000ffff83d224 */ /* 0x000fe200078e0a83 */
[----:B------:R-:W-:Y:S01]  /*1200*/  ISETP.GE.AND P3, PT, R12, RZ, PT ;  /* 0x000000ff0c00720c */ /* 0x000fe20003f66270 */
[--C-:B------:R-:W-:Y:S01]  /*1210*/  @!P1 IMAD.IADD R43, R43, 0x1, -R0.reuse ;  /* 0x000000012b2b9824 */ /* 0x100fe200078e0a00 */
[C---:B------:R-:W-:Y:S01]  /*1220*/  ISETP.GT.U32.AND P1, PT, R0.reuse, R41, PT ;  /* 0x000000290000720c */ /* 0x040fe20003f24070 */
[----:B------:R-:W-:Y:S01]  /*1230*/  @!P6 IMAD.IADD R125, R125, 0x1, -R0 ;  /* 0x000000017d7de824 */ /* 0x000fe200078e0a00 */
[C---:B------:R-:W-:Y:S01]  /*1240*/  ISETP.GT.U32.AND P6, PT, R0.reuse, R127, PT ;  /* 0x0000007f0000720c */ /* 0x040fe20003fc4070 */
[----:B------:R-:W-:Y:S01]  /*1250*/  IMAD.MOV R7, RZ, RZ, -R7 ;  /* 0x000000ffff077224 */ /* 0x000fe200078e0a07 */
[----:B------:R-:W-:Y:S01]  /*1260*/  ISETP.GT.U32.AND P5, PT, R0, R43, PT ;  /* 0x0000002b0000720c */ /* 0x000fe20003fa4070 */
[----:B------:R-:W-:Y:S01]  /*1270*/  IMAD.HI.U32 R6, R2, R45, RZ ;  /* 0x0000002d02067227 */ /* 0x000fe200078e00ff */
[----:B------:R-:W-:-:S02]  /*1280*/  IABS R121, R11 ;  /* 0x0000000b00797213 */ /* 0x000fc40000000000 */
[----:B------:R-:W-:Y:S01]  /*1290*/  LOP3.LUT R12, R5, 0x68, RZ, 0xfc, !PT ;  /* 0x00000068050c7812 */ /* 0x000fe200078efcff */
[C---:B------:R-:W-:Y:S02]  /*12a0*/  IMAD R123, R0.reuse, R7, R123 ;  /* 0x00000007007b7224 */ /* 0x040fe400078e027b */
[----:B------:R-:W-:Y:S01]  /*12b0*/  IMAD.MOV R6, RZ, RZ, -R6 ;  /* 0x000000ffff067224 */ /* 0x000fe200078e0a06 */
[----:B------:R-:W-:Y:S01]  /*12c0*/  IABS R111, R12 ;  /* 0x0000000c006f7213 */ /* 0x000fe20000000000 */
[----:B------:R-:W-:Y:S01]  /*12d0*/  @!P4 IMAD.MOV R39, RZ, RZ, -R39 ;  /* 0x000000ffff27c224 */ /* 0x000fe200078e0a27 */
[C---:B------:R-:W-:Y:S01]  /*12e0*/  ISETP.GT.U32.AND P4, PT, R0.reuse, R125, PT ;  /* 0x0000007d0000720c */ /* 0x040fe20003f84070 */
[--C-:B------:R-:W-:Y:S01]  /*12f0*/  @!P1 IMAD.IADD R41, R41, 0x1, -R0.reuse ;  /* 0x0000000129299824 */ /* 0x100fe200078e0a00 */
[----:B------:R-:W-:Y:S01]  /*1300*/  ISETP.GE.AND P1, PT, R9, RZ, PT ;  /* 0x000000ff0900720c */ /* 0x000fe20003f26270 */
[----:B------:R-:W-:Y:S01]  /*1310*/  @!P6 IMAD.IADD R127, R127, 0x1, -R0 ;  /* 0x000000017f7fe824 */ /* 0x000fe200078e0a00 */
[C---:B------:R-:W-:Y:S01]  /*1320*/  ISETP.GT.U32.AND P6, PT, R0.reuse, R123, PT ;  /* 0x0000007b0000720c */ /* 0x040fe20003fc4070 */
[----:B------:R-:W-:Y:S01]  /*1330*/  IMAD R45, R0, R6, R45 ;  /* 0x00000006002d7224 */ /* 0x000fe200078e022d */
[----:B------:R-:W-:Y:S01]  /*1340*/  LOP3.LUT R9, R5, 0x58, RZ, 0xfc, !PT ;  /* 0x0000005805097812 */ /* 0x000fe200078efcff */
[----:B------:R-:W-:-:S03]  /*1350*/  IMAD.HI.U32 R6, R2, R47, RZ ;  /* 0x0000002f02067227 */ /* 0x000fc600078e00ff */
[----:B------:R-:W-:Y:S01]  /*1360*/  IABS R115, R9 ;  /* 0x0000000900737213 */ /* 0x000fe20000000000 */
[----:B------:R-:W-:Y:S01]  /*1370*/  @!P5 IMAD.IADD R43, R43, 0x1, -R0 ;  /* 0x000000012b2bd824 */ /* 0x000fe200078e0a00 */
[----:B------:R-:W-:Y:S01]  /*1380*/  ISETP.GE.AND P5, PT, R10, RZ, PT ;  /* 0x000000ff0a00720c */ /* 0x000fe20003fa6270 */
[----:B------:R-:W-:Y:S01]  /*1390*/  IMAD.HI.U32 R7, R2, R121, RZ ;  /* 0x0000007902077227 */ /* 0x000fe200078e00ff */
[----:B------:R-:W-:-:S03]  /*13a0*/  LOP3.LUT R10, R5, 0x60, RZ, 0xfc, !PT ;  /* 0x00000060050a7812 */ /* 0x000fc600078efcff */
[----:B------:R-:W-:Y:S01]  /*13b0*/  IMAD.MOV R6, RZ, RZ, -R6 ;  /* 0x000000ffff067224 */ /* 0x000fe200078e0a06 */
[----:B------:R-:W-:Y:S01]  /*13c0*/  IABS R113, R10 ;  /* 0x0000000a00717213 */ /* 0x000fe20000000000 */
[----:B------:R-:W-:Y:S01]  /*13d0*/  @!P0 IMAD.MOV R129, RZ, RZ, -R129 ;  /* 0x000000ffff818224 */ /* 0x000fe200078e0a81 */
[C---:B------:R-:W-:Y:S01]  /*13e0*/  ISETP.GT.U32.AND P0, PT, R0.reuse, R45, PT ;  /* 0x0000002d0000720c */ /* 0x040fe20003f04070 */
[----:B------:R-:W-:Y:S02]  /*13f0*/  IMAD.MOV R7, RZ, RZ, -R7 ;  /* 0x000000ffff077224 */ /* 0x000fe400078e0a07 */
[C---:B------:R-:W-:Y:S01]  /*1400*/  IMAD R47, R0.reuse, R6, R47 ;  /* 0x00000006002f7224 */ /* 0x040fe200078e022f */
[----:B------:R-:W-:Y:S01]  /*1410*/  LOP3.LUT R6, R5, 0x44, RZ, 0xfc, !PT ;  /* 0x0000004405067812 */ /* 0x000fe200078efcff */
[--C-:B------:R-:W-:Y:S01]  /*1420*/  @!P4 IMAD.IADD R125, R125, 0x1, -R0.reuse ;  /* 0x000000017d7dc824 */ /* 0x100fe200078e0a00 */
[----:B------:R-:W-:Y:S01]  /*1430*/  ISETP.GE.AND P4, PT, R13, RZ, PT ;  /* 0x000000ff0d00720c */ /* 0x000fe20003f86270 */
[--C-:B------:R-:W-:Y:S01]  /*1440*/  @!P6 IMAD.IADD R123, R123, 0x1, -R0.reuse ;  /* 0x000000017b7be824 */ /* 0x100fe200078e0a00 */
[----:B------:R-:W-:Y:S01]  /*1450*/  IABS R49, R6 ;  /* 0x0000000600317213 */ /* 0x000fe20000000000 */
[C---:B------:R-:W-:Y:S01]  /*1460*/  IMAD R121, R0.reuse, R7, R121 ;  /* 0x0000000700797224 */ /* 0x040fe200078e0279 */
[----:B------:R-:W-:Y:S01]  /*1470*/  LOP3.LUT R7, R5, 0x48, RZ, 0xfc, !PT ;  /* 0x0000004805077812 */ /* 0x000fe200078efcff */
[----:B------:R-:W-:Y:S01]  /*1480*/  @!P1 IMAD.MOV R43, RZ, RZ, -R43 ;  /* 0x000000ffff2b9224 */ /* 0x000fe200078e0a2b */
[C---:B------:R-:W-:Y:S01]  /*1490*/  ISETP.GT.U32.AND P1, PT, R0.reuse, R47, PT ;  /* 0x0000002f0000720c */ /* 0x040fe20003f24070 */
[----:B------:R-:W-:Y:S01]  /*14a0*/  @!P3 IMAD.MOV R127, RZ, RZ, -R127 ;  /* 0x000000ffff7fb224 */ /* 0x000fe200078e0a7f */
[C---:B------:R-:W-:Y:S01]  /*14b0*/  ISETP.GT.U32.AND P3, PT, R0.reuse, R123, PT ;  /* 0x0000007b0000720c */ /* 0x040fe20003f64070 */
[----:B------:R-:W-:Y:S01]  /*14c0*/  @!P5 IMAD.MOV R125, RZ, RZ, -R125 ;  /* 0x000000ffff7dd224 */ /* 0x000fe200078e0a7d */
[----:B------:R-:W-:Y:S01]  /*14d0*/  ISETP.GT.U32.AND P5, PT, R0, R121, PT ;  /* 0x000000790000720c */ /* 0x000fe20003fa4070 */
[----:B------:R-:W-:Y:S01]  /*14e0*/  @!P0 IMAD.IADD R45, R45, 0x1, -R0 ;  /* 0x000000012d2d8824 */ /* 0x000fe200078e0a00 */
[----:B------:R-:W-:Y:S01]  /*14f0*/  IABS R119, R7 ;  /* 0x0000000700777213 */ /* 0x000fe20000000000 */
[----:B------:R-:W-:Y:S01]  /*1500*/  @!P2 IMAD.MOV R41, RZ, RZ, -R41 ;  /* 0x000000ffff29a224 */ /* 0x000fe200078e0a29 */
[----:B------:R-:W-:-:S02]  /*1510*/  ISETP.GE.AND P6, PT, R8, RZ, PT ;  /* 0x000000ff0800720c */ /* 0x000fc40003fc6270 */
[----:B------:R-:W-:Y:S02]  /*1520*/  ISETP.GT.U32.AND P2, PT, R0, R45, PT ;  /* 0x0000002d0000720c */ /* 0x000fe40003f44070 */
[----:B------:R-:W-:Y:S01]  /*1530*/  ISETP.GE.AND P0, PT, R14, RZ, PT ;  /* 0x000000ff0e00720c */ /* 0x000fe20003f06270 */
[--C-:B------:R-:W-:Y:S01]  /*1540*/  @!P1 IMAD.IADD R47, R47, 0x1, -R0.reuse ;  /* 0x000000012f2f9824 */ /* 0x100fe200078e0a00 */
[----:B------:R-:W-:Y:S01]  /*1550*/  ISETP.GE.AND P1, PT, R7, RZ, PT ;  /* 0x000000ff0700720c */ /* 0x000fe20003f26270 */
[--C-:B------:R-:W-:Y:S01]  /*1560*/  @!P3 IMAD.IADD R123, R123, 0x1, -R0.reuse ;  /* 0x000000017b7bb824 */ /* 0x100fe200078e0a00 */
[----:B------:R-:W-:Y:S01]  /*1570*/  ISETP.GE.AND P3, PT, R6, RZ, PT ;  /* 0x000000ff0600720c */ /* 0x000fe20003f66270 */
[----:B------:R-:W-:Y:S01]  /*1580*/  @!P5 IMAD.IADD R121, R121, 0x1, -R0 ;  /* 0x000000017979d824 */ /* 0x000fe200078e0a00 */
[----:B------:R-:W-:Y:S01]  /*1590*/  ISETP.GT.U32.AND P5, PT, R0, R47, PT ;  /* 0x0000002f0000720c */ /* 0x000fe20003fa4070 */
[----:B------:R-:W-:Y:S01]  /*15a0*/  IMAD.HI.U32 R6, R2, R49, RZ ;  /* 0x0000003102067227 */ /* 0x000fe200078e00ff */
[----:B------:R-:W-:-:S02]  /*15b0*/  LOP3.LUT R8, R5, 0x4c, RZ, 0xfc, !PT ;  /* 0x0000004c05087812 */ /* 0x000fc400078efcff */
[----:B------:R-:W-:Y:S01]  /*15c0*/  LOP3.LUT R14, R5, 0xe0, RZ, 0xfc, !PT ;  /* 0x000000e0050e7812 */ /* 0x000fe200078efcff */
[----:B------:R-:W-:Y:S01]  /*15d0*/  IMAD.MOV R6, RZ, RZ, -R6 ;  /* 0x000000ffff067224 */ /* 0x000fe200078e0a06 */
[----:B------:R-:W-:Y:S01]  /*15e0*/  IABS R51, R8 ;  /* 0x0000000800337213 */ /* 0x000fe20000000000 */
[--C-:B------:R-:W-:Y:S01]  /*15f0*/  @!P2 IMAD.IADD R45, R45, 0x1, -R0.reuse ;  /* 0x000000012d2da824 */ /* 0x100fe200078e0a00 */
[----:B------:R-:W-:Y:S01]  /*1600*/  ISETP.GE.AND P2, PT, R11, RZ, PT ;  /* 0x000000ff0b00720c */ /* 0x000fe20003f46270 */
[----:B------:R-:W-:Y:S01]  /*1610*/  IMAD R49, R0, R6, R49 ;  /* 0x0000000600317224 */ /* 0x000fe200078e0231 */
[C---:B------:R-:W-:Y:S01]  /*1620*/  LOP3.LUT R6, R5.reuse, 0x50, RZ, 0xfc, !PT ;  /* 0x0000005005067812 */ /* 0x040fe200078efcff */
[----:B------:R-:W-:Y:S01]  /*1630*/  IMAD.HI.U32 R7, R2, R119, RZ ;  /* 0x0000007702077227 */ /* 0x000fe200078e00ff */
[----:B------:R-:W-:Y:S02]  /*1640*/  LOP3.LUT R11, R5, 0x64, RZ, 0xfc, !PT ;  /* 0x00000064050b7812 */ /* 0x000fe400078efcff */
[----:B------:R-:W-:Y:S01]  /*1650*/  IABS R117, R6 ;  /* 0x0000000600757213 */ /* 0x000fe20000000000 */
[----:B------:R-:W-:Y:S01]  /*1660*/  @!P4 IMAD.MOV R45, RZ, RZ, -R45 ;  /* 0x000000ffff2dc224 */ /* 0x000fe200078e0a2d */
[C---:B------:R-:W-:Y:S01]  /*1670*/  ISETP.GT.U32.AND P4, PT, R0.reuse, R121, PT ;  /* 0x000000790000720c */ /* 0x040fe20003f84070 */
[----:B------:R-:W-:Y:S01]  /*1680*/  @!P5 IMAD.IADD R47, R47, 0x1, -R0 ;  /* 0x000000012f2fd824 */ /* 0x000fe200078e0a00 */
[C---:B------:R-:W-:Y:S01]  /*1690*/  ISETP.GT.U32.AND P5, PT, R0.reuse, R49, PT ;  /* 0x000000310000720c */ /* 0x040fe20003fa4070 */
[----:B------:R-:W-:Y:S01]  /*16a0*/  IMAD.MOV R7, RZ, RZ, -R7 ;  /* 0x000000ffff077224 */ /* 0x000fe200078e0a07 */
[----:B------:R-:W-:Y:S01]  /*16b0*/  IABS R57, R11 ;  /* 0x0000000b00397213 */ /* 0x000fe20000000000 */
[----:B------:R-:W-:Y:S01]  /*16c0*/  @!P6 IMAD.MOV R47, RZ, RZ, -R47 ;  /* 0x000000ffff2fe224 */ /* 0x000fe200078e0a2f */
[----:B------:R-:W-:Y:S01]  /*16d0*/  LOP3.LUT R13, R5, 0xdc, RZ, 0xfc, !PT ;  /* 0x000000dc050d7812 */ /* 0x000fe200078efcff */
[----:B------:R-:W-:Y:S01]  /*16e0*/  IMAD R119, R0, R7, R119 ;  /* 0x0000000700777224 */ /* 0x000fe200078e0277 */
[----:B------:R-:W-:Y:S01]  /*16f0*/  IABS R167, R14 ;  /* 0x0000000e00a77213 */ /* 0x000fe20000000000 */
[----:B------:R-:W-:Y:S01]  /*1700*/  @!P0 IMAD.MOV R123, RZ, RZ, -R123 ;  /* 0x000000ffff7b8224 */ /* 0x000fe200078e0a7b */
[----:B------:R-:W-:-:S02]  /*1710*/  ISETP.GE.AND P0, PT, R8, RZ, PT ;  /* 0x000000ff0800720c */ /* 0x000fc40003f06270 */
[----:B------:R-:W-:Y:S01]  /*1720*/  ISETP.GT.U32.AND P6, PT, R0, R119, PT ;  /* 0x000000770000720c */ /* 0x000fe20003fc4070 */
[--C-:B------:R-:W-:Y:S01]  /*1730*/  @!P4 IMAD.IADD R121, R121, 0x1, -R0.reuse ;  /* 0x000000017979c824 */ /* 0x100fe200078e0a00 */
[----:B------:R-:W-:Y:S01]  /*1740*/  ISETP.GE.AND P4, PT, R6, RZ, PT ;  /* 0x000000ff0600720c */ /* 0x000fe20003f86270 */
[----:B------:R-:W-:Y:S01]  /*1750*/  @!P5 IMAD.IADD R49, R49, 0x1, -R0 ;  /* 0x000000013131d824 */ /* 0x000fe200078e0a00 */
[----:B------:R-:W-:Y:S01]  /*1760*/  LOP3.LUT R8, R5, 0x54, RZ, 0xfc, !PT ;  /* 0x0000005405087812 */ /* 0x000fe200078efcff */
[----:B------:R-:W-:Y:S01]  /*1770*/  IMAD.HI.U32 R6, R2, R51, RZ ;  /* 0x0000003302067227 */ /* 0x000fe200078e00ff */
[----:B------:R-:W-:Y:S02]  /*1780*/  IABS R161, R13 ;  /* 0x0000000d00a17213 */ /* 0x000fe40000000000 */
[----:B------:R-:W-:Y:S01]  /*1790*/  ISETP.GT.U32.AND P5, PT, R0, R49, PT ;  /* 0x000000310000720c */ /* 0x000fe20003fa4070 */
[----:B------:R-:W-:Y:S01]  /*17a0*/  IMAD.MOV R7, RZ, RZ, -R6 ;  /* 0x000000ffff077224 */ /* 0x000fe200078e0a06 */
[----:B------:R-:W-:Y:S01]  /*17b0*/  IABS R53, R8 ;  /* 0x0000000800357213 */ /* 0x000fe20000000000 */
[----:B------:R-:W-:-:S04]  /*17c0*/  IMAD.HI.U32 R6, R2, R117, RZ ;  /* 0x0000007502067227 */ /* 0x000fc800078e00ff */
[----:B------:R-:W-:Y:S02]  /*17d0*/  @!P6 IMAD.IADD R119, R119, 0x1, -R0 ;  /* 0x000000017777e824 */ /* 0x000fe400078e0a00 */
[----:B------:R-:W-:Y:S02]  /*17e0*/  IMAD.MOV R6, RZ, RZ, -R6 ;  /* 0x000000ffff067224 */ /* 0x000fe400078e0a06 */
[C---:B------:R-:W-:Y:S01]  /*17f0*/  IMAD R51, R0.reuse, R7, R51 ;  /* 0x0000000700337224 */ /* 0x040fe200078e0233 */
[C---:B------:R-:W-:Y:S01]  /*1800*/  ISETP.GT.U32.AND P6, PT, R0.reuse, R119, PT ;  /* 0x000000770000720c */ /* 0x040fe20003fc4070 */
[----:B------:R-:W-:Y:S02]  /*1810*/  IMAD R117, R0, R6, R117 ;  /* 0x0000000600757224 */ /* 0x000fe400078e0275 */
[----:B------:R-:W-:-:S04]  /*1820*/  IMAD.HI.U32 R6, R2, R53, RZ ;  /* 0x0000003502067227 */ /* 0x000fc800078e00ff */
[----:B------:R-:W-:Y:S01]  /*1830*/  @!P5 IMAD.IADD R49, R49, 0x1, -R0 ;  /* 0x000000013131d824 */ /* 0x000fe200078e0a00 */
[----:B------:R-:W-:Y:S01]  /*1840*/  ISETP.GT.U32.AND P5, PT, R0, R51, PT ;  /* 0x000000330000720c */ /* 0x000fe20003fa4070 */
[----:B------:R-:W-:-:S04]  /*1850*/  IMAD.HI.U32 R7, R2, R115, RZ ;  /* 0x0000007302077227 */ /* 0x000fc800078e00ff */
[----:B------:R-:W-:Y:S02]  /*1860*/  IMAD.MOV R6, RZ, RZ, -R6 ;  /* 0x000000ffff067224 */ /* 0x000fe400078e0a06 */
[----:B------:R-:W-:Y:S02]  /*1870*/  IMAD.MOV R7, RZ, RZ, -R7 ;  /* 0x000000ffff077224 */ /* 0x000fe400078e0a07 */
[----:B------:R-:W-:Y:S02]  /*1880*/  IMAD R53, R0, R6, R53 ;  /* 0x0000000600357224 */ /* 0x000fe400078e0235 */
[----:B------:R-:W-:Y:S01]  /*1890*/  @!P2 IMAD.MOV R121, RZ, RZ, -R121 ;  /* 0x000000ffff79a224 */ /* 0x000fe200078e0a79 */
[----:B------:R-:W-:Y:S01]  /*18a0*/  ISETP.GE.AND P2, PT, R8, RZ, PT ;  /* 0x000000ff0800720c */ /* 0x000fe20003f46270 */
[C---:B------:R-:W-:Y:S01]  /*18b0*/  IMAD R115, R0.reuse, R7, R115 ;  /* 0x0000000700737224 */ /* 0x040fe200078e0273 */
[----:B------:R-:W-:Y:S01]  /*18c0*/  LOP3.LUT R8, R5, 0x5c, RZ, 0xfc, !PT ;  /* 0x0000005c05087812 */ /* 0x000fe200078efcff */
[--C-:B------:R-:W-:Y:S01]  /*18d0*/  @!P6 IMAD.IADD R119, R119, 0x1, -R0.reuse ;  /* 0x000000017777e824 */ /* 0x100fe200078e0a00 */
[C---:B------:R-:W-:Y:S01]  /*18e0*/  ISETP.GT.U32.AND P6, PT, R0.reuse, R53, PT ;  /* 0x000000350000720c */ /* 0x040fe20003fc4070 */
[----:B------:R-:W-:Y:S01]  /*18f0*/  @!P5 IMAD.IADD R51, R51, 0x1, -R0 ;  /* 0x000000013333d824 */ /* 0x000fe200078e0a00 */
[C---:B------:R-:W-:Y:S01]  /*1900*/  ISETP.GT.U32.AND P5, PT, R0.reuse, R115, PT ;  /* 0x000000730000720c */ /* 0x040fe20003fa4070 */
[----:B------:R-:W-:Y:S01]  /*1910*/  @!P3 IMAD.MOV R49, RZ, RZ, -R49 ;  /* 0x000000ffff31b224 */ /* 0x000fe200078e0a31 */
[----:B------:R-:W-:Y:S01]  /*1920*/  IABS R55, R8 ;  /* 0x0000000800377213 */ /* 0x000fe20000000000 */
[----:B------:R-:W-:Y:S01]  /*1930*/  @!P1 IMAD.MOV R119, RZ, RZ, -R119 ;  /* 0x000000ffff779224 */ /* 0x000fe200078e0a77 */
[----:B------:R-:W-:Y:S01]  /*1940*/  ISETP.GT.U32.AND P3, PT, R0, R117, PT ;  /* 0x000000750000720c */ /* 0x000fe20003f64070 */
[----:B------:R-:W-:-:S04]  /*1950*/  IMAD.HI.U32 R7, R2, R111, RZ ;  /* 0x0000006f02077227 */ /* 0x000fc800078e00ff */
[----:B------:R-:W-:-:S04]  /*1960*/  IMAD.HI.U32 R6, R2, R55, RZ ;  /* 0x0000003702067227 */ /* 0x000fc800078e00ff */
[----:B------:R-:W-:Y:S02]  /*1970*/  @!P6 IMAD.IADD R53, R53, 0x1, -R0 ;  /* 0x000000013535e824 */ /* 0x000fe400078e0a00 */
[----:B------:R-:W-:Y:S02]  /*1980*/  IMAD.MOV R6, RZ, RZ, -R6 ;  /* 0x000000ffff067224 */ /* 0x000fe400078e0a06 */
[----:B------:R-:W-:Y:S01]  /*1990*/  @!P5 IMAD.IADD R115, R115, 0x1, -R0 ;  /* 0x000000017373d824 */ /* 0x000fe200078e0a00 */
[C---:B------:R-:W-:Y:S01]  /*19a0*/  ISETP.GT.U32.AND P5, PT, R0.reuse, R53, PT ;  /* 0x000000350000720c */ /* 0x040fe20003fa4070 */
[----:B------:R-:W-:Y:S02]  /*19b0*/  IMAD R55, R0, R6, R55 ;  /* 0x0000000600377224 */ /* 0x000fe400078e0237 */
[----:B------:R-:W-:Y:S01]  /*19c0*/  IMAD.HI.U32 R6, R2, R113, RZ ;  /* 0x0000007102067227 */ /* 0x000fe200078e00ff */
[----:B------:R-:W-:-:S03]  /*19d0*/  ISETP.GT.U32.AND P1, PT, R0, R115, PT ;  /* 0x000000730000720c */ /* 0x000fc60003f24070 */
[----:B------:R-:W-:Y:S01]  /*19e0*/  @!P3 IMAD.IADD R117, R117, 0x1, -R0 ;  /* 0x000000017575b824 */ /* 0x000fe200078e0a00 */
[C---:B------:R-:W-:Y:S01]  /*19f0*/  ISETP.GT.U32.AND P3, PT, R0.reuse, R51, PT ;  /* 0x000000330000720c */ /* 0x040fe20003f64070 */
[----:B------:R-:W-:Y:S02]  /*1a00*/  IMAD.MOV R6, RZ, RZ, -R6 ;  /* 0x000000ffff067224 */ /* 0x000fe400078e0a06 */
[----:B------:R-:W-:Y:S01]  /*1a10*/  IMAD.MOV R7, RZ, RZ, -R7 ;  /* 0x000000ffff077224 */ /* 0x000fe200078e0a07 */
[C---:B------:R-:W-:Y:S01]  /*1a20*/  ISETP.GT.U32.AND P6, PT, R0.reuse, R117, PT ;  /* 0x000000750000720c */ /* 0x040fe20003fc4070 */
[----:B------:R-:W-:Y:S02]  /*1a30*/  IMAD R113, R0, R6, R113 ;  /* 0x0000000600717224 */ /* 0x000fe400078e0271 */
[----:B------:R-:W-:Y:S02]  /*1a40*/  @!P5 IMAD.IADD R53, R53, 0x1, -R0 ;  /* 0x000000013535d824 */ /* 0x000fe400078e0a00 */
[----:B------:R-:W-:Y:S01]  /*1a50*/  IMAD.HI.U32 R6, R2, R57, RZ ;  /* 0x0000003902067227 */ /* 0x000fe200078e00ff */
[----:B------:R-:W-:-:S03]  /*1a60*/  ISETP.GT.U32.AND P5, PT, R0, R113, PT ;  /* 0x000000710000720c */ /* 0x000fc60003fa4070 */
[----:B------:R-:W-:Y:S02]  /*1a70*/  IMAD.MOV R6, RZ, RZ, -R6 ;  /* 0x000000ffff067224 */ /* 0x000fe400078e0a06 */
[--C-:B------:R-:W-:Y:S01]  /*1a80*/  @!P3 IMAD.IADD R51, R51, 0x1, -R0.reuse ;  /* 0x000000013333b824 */ /* 0x100fe200078e0a00 */
[C---:B------:R-:W-:Y:S01]  /*1a90*/  ISETP.GT.U32.AND P3, PT, R0.reuse, R55, PT ;  /* 0x000000370000720c */ /* 0x040fe20003f64070 */
[--C-:B------:R-:W-:Y:S01]  /*1aa0*/  @!P6 IMAD.IADD R117, R117, 0x1, -R0.reuse ;  /* 0x000000017575e824 */ /* 0x100fe200078e0a00 */
[----:B------:R-:W-:Y:S01]  /*1ab0*/  ISETP.GE.AND P6, PT, R9, RZ, PT ;  /* 0x000000ff0900720c */ /* 0x000fe20003fc6270 */
[----:B------:R-:W-:Y:S01]  /*1ac0*/  IMAD R57, R0, R6, R57 ;  /* 0x0000000600397224 */ /* 0x000fe200078e0239 */
[----:B------:R-:W-:Y:S01]  /*1ad0*/  LOP3.LUT R9, R5, 0x6c, RZ, 0xfc, !PT ;  /* 0x0000006c05097812 */ /* 0x000fe200078efcff */
[--C-:B------:R-:W-:Y:S01]  /*1ae0*/  @!P1 IMAD.IADD R115, R115, 0x1, -R0.reuse ;  /* 0x0000000173739824 */ /* 0x100fe200078e0a00 */
[----:B------:R-:W-:Y:S01]  /*1af0*/  ISETP.GE.AND P1, PT, R8, RZ, PT ;  /* 0x000000ff0800720c */ /* 0x000fe20003f26270 */
[----:B------:R-:W-:Y:S01]  /*1b00*/  @!P5 IMAD.IADD R113, R113, 0x1, -R0 ;  /* 0x000000017171d824 */ /* 0x000fe200078e0a00 */
[----:B------:R-:W-:Y:S01]  /*1b10*/  IABS R59, R9 ;  /* 0x00000009003b7213 */ /* 0x000fe20000000000 */
[C---:B------:R-:W-:Y:S01]  /*1b20*/  IMAD R111, R0.reuse, R7, R111 ;  /* 0x00000007006f7224 */ /* 0x040fe200078e026f */
[----:B------:R-:W-:Y:S01]  /*1b30*/  LOP3.LUT R8, R5, 0x70, RZ, 0xfc, !PT ;  /* 0x0000007005087812 */ /* 0x000fe200078efcff */
[----:B------:R-:W-:Y:S01]  /*1b40*/  @!P4 IMAD.MOV R117, RZ, RZ, -R117 ;  /* 0x000000ffff75c224 */ /* 0x000fe200078e0a75 */
[----:B------:R-:W-:Y:S01]  /*1b50*/  ISETP.GT.U32.AND P5, PT, R0, R113, PT ;  /* 0x000000710000720c */ /* 0x000fe20003fa4070 */
[----:B------:R-:W-:Y:S01]  /*1b60*/  IMAD.HI.U32 R6, R2, R59, RZ ;  /* 0x0000003b02067227 */ /* 0x000fe200078e00ff */
[----:B------:R-:W-:-:S02]  /*1b70*/  ISETP.GT.U32.AND P4, PT, R0, R57, PT ;  /* 0x000000390000720c */ /* 0x000fc40003f84070 */
[----:B------:R-:W-:Y:S01]  /*1b80*/  IABS R109, R8 ;  /* 0x00000008006d7213 */ /* 0x000fe20000000000 */
[----:B------:R-:W-:Y:S02]  /*1b90*/  IMAD.MOV R6, RZ, RZ, -R6 ;  /* 0x000000ffff067224 */ /* 0x000fe400078e0a06 */
[--C-:B------:R-:W-:Y:S01]  /*1ba0*/  @!P3 IMAD.IADD R55, R55, 0x1, -R0.reuse ;  /* 0x000000013737b824 */ /* 0x100fe200078e0a00 */
[----:B------:R-:W-:Y:S01]  /*1bb0*/  ISETP.GE.AND P3, PT, R10, RZ, PT ;  /* 0x000000ff0a00720c */ /* 0x000fe20003f66270 */
[C---:B------:R-:W-:Y:S01]  /*1bc0*/  IMAD R59, R0.reuse, R6, R59 ;  /* 0x00000006003b7224 */ /* 0x040fe200078e023b */
[----:B------:R-:W-:Y:S01]  /*1bd0*/  LOP3.LUT R10, R5, 0x74, RZ, 0xfc, !PT ;  /* 0x00000074050a7812 */ /* 0x000fe200078efcff */
[----:B------:R-:W-:Y:S01]  /*1be0*/  @!P6 IMAD.MOV R115, RZ, RZ, -R115 ;  /* 0x000000ffff73e224 */ /* 0x000fe200078e0a73 */
[C---:B------:R-:W-:Y:S01]  /*1bf0*/  ISETP.GT.U32.AND P6, PT, R0.reuse, R111, PT ;  /* 0x0000006f0000720c */ /* 0x040fe20003fc4070 */
[----:B------:R-:W-:Y:S01]  /*1c00*/  @!P5 IMAD.IADD R113, R113, 0x1, -R0 ;  /* 0x000000017171d824 */ /* 0x000fe200078e0a00 */
[C---:B------:R-:W-:Y:S01]  /*1c10*/  ISETP.GT.U32.AND P5, PT, R0.reuse, R59, PT ;  /* 0x0000003b0000720c */ /* 0x040fe20003fa4070 */
[----:B------:R-:W-:Y:S01]  /*1c20*/  @!P0 IMAD.MOV R51, RZ, RZ, -R51 ;  /* 0x000000ffff338224 */ /* 0x000fe200078e0a33 */
[----:B------:R-:W-:Y:S01]  /*1c30*/  ISETP.GT.U32.AND P0, PT, R0, R55, PT ;  /* 0x000000370000720c */ /* 0x000fe20003f04070 */
[----:B------:R-:W-:Y:S01]  /*1c40*/  IMAD.HI.U32 R6, R2, R109, RZ ;  /* 0x0000006d02067227 */ /* 0x000fe200078e00ff */
[----:B------:R-:W-:-:S03]  /*1c50*/  IABS R61, R10 ;  /* 0x0000000a003d7213 */ /* 0x000fc60000000000 */
[----:B------:R-:W-:Y:S01]  /*1c60*/  @!P4 IMAD.IADD R57, R57, 0x1, -R0 ;  /* 0x000000013939c824 */ /* 0x000fe200078e0a00 */
[----:B------:R-:W-:Y:S01]  /*1c70*/  ISETP.GE.AND P4, PT, R9, RZ, PT ;  /* 0x000000ff0900720c */ /* 0x000fe20003f86270 */
[----:B------:R-:W-:Y:S01]  /*1c80*/  IMAD.MOV R7, RZ, RZ, -R6 ;  /* 0x000000ffff077224 */ /* 0x000fe200078e0a06 */
[----:B------:R-:W-:Y:S01]  /*1c90*/  LOP3.LUT R9, R5, 0x78, RZ, 0xfc, !PT ;  /* 0x0000007805097812 */ /* 0x000fe200078efcff */
[--C-:B------:R-:W-:Y:S01]  /*1ca0*/  @!P6 IMAD.IADD R111, R111, 0x1, -R0.reuse ;  /* 0x000000016f6fe824 */ /* 0x100fe200078e0a00 */
[----:B------:R-:W-:Y:S01]  /*1cb0*/  ISETP.GT.U32.AND P6, PT, R0, R57, PT ;  /* 0x000000390000720c */ /* 0x000fe20003fc4070 */
[----:B------:R-:W-:Y:S01]  /*1cc0*/  @!P5 IMAD.IADD R59, R59, 0x1, -R0 ;  /* 0x000000013b3bd824 */ /* 0x000fe200078e0a00 */
[----:B------:R-:W-:Y:S01]  /*1cd0*/  IABS R107, R9 ;  /* 0x00000009006b7213 */ /* 0x000fe20000000000 */
[----:B------:R-:W-:-:S03]  /*1ce0*/  IMAD.HI.U32 R6, R2, R61, RZ ;  /* 0x0000003d02067227 */ /* 0x000fc600078e00ff */
[----:B------:R-:W-:Y:S01]  /*1cf0*/  ISETP.GT.U32.AND P5, PT, R0, R59, PT ;  /* 0x0000003b0000720c */ /* 0x000fe20003fa4070 */
[----:B------:R-:W-:Y:S01]  /*1d00*/  @!P0 IMAD.IADD R55, R55, 0x1, -R0 ;  /* 0x0000000137378824 */ /* 0x000fe200078e0a00 */
[----:B------:R-:W-:Y:S01]  /*1d10*/  ISETP.GE.AND P0, PT, R12, RZ, PT ;  /* 0x000000ff0c00720c */ /* 0x000fe20003f06270 */
[----:B------:R-:W-:Y:S01]  /*1d20*/  IMAD.MOV R6, RZ, RZ, -R6 ;  /* 0x000000ffff067224 */ /* 0x000fe200078e0a06 */
[----:B------:R-:W-:Y:S01]  /*1d30*/  LOP3.LUT R12, R5, 0xd8, RZ, 0xfc, !PT ;  /* 0x000000d8050c7812 */ /* 0x000fe200078efcff */
[----:B------:R-:W-:Y:S01]  /*1d40*/  @!P1 IMAD.MOV R55, RZ, RZ, -R55 ;  /* 0x000000ffff379224 */ /* 0x000fe200078e0a37 */
[C---:B------:R-:W-:Y:S01]  /*1d50*/  ISETP.GT.U32.AND P1, PT, R0.reuse, R111, PT ;  /* 0x0000006f0000720c */ /* 0x040fe20003f24070 */
[C---:B------:R-:W-:Y:S01]  /*1d60*/  IMAD R61, R0.reuse, R6, R61 ;  /* 0x00000006003d7224 */ /* 0x040fe200078e023d */
[----:B------:R-:W-:Y:S01]  /*1d70*/  IABS R83, R12 ;  /* 0x0000000c00537213 */ /* 0x000fe20000000000 */
[----:B------:R-:W-:Y:S02]  /*1d80*/  IMAD R109, R0, R7, R109 ;  /* 0x00000007006d7224 */ /* 0x000fe400078e026d */
[----:B------:R-:W-:-:S02]  /*1d90*/  @!P6 IMAD.IADD R57, R57, 0x1, -R0 ;  /* 0x000000013939e824 */ /* 0x000fc400078e0a00 */
[--C-:B------:R-:W-:Y:S01]  /*1da0*/  @!P5 IMAD.IADD R59, R59, 0x1, -R0.reuse ;  /* 0x000000013b3bd824 */ /* 0x100fe200078e0a00 */
[C---:B------:R-:W-:Y:S01]  /*1db0*/  ISETP.GT.U32.AND P5, PT, R0.reuse, R61, PT ;  /* 0x0000003d0000720c */ /* 0x040fe20003fa4070 */
[----:B------:R-:W-:Y:S01]  /*1dc0*/  @!P2 IMAD.MOV R53, RZ, RZ, -R53 ;  /* 0x000000ffff35a224 */ /* 0x000fe200078e0a35 */
[----:B------:R-:W-:Y:S01]  /*1dd0*/  ISETP.GT.U32.AND P6, PT, R0, R109, PT ;  /* 0x0000006d0000720c */ /* 0x000fe20003fc4070 */
[----:B------:R-:W-:Y:S01]  /*1de0*/  IMAD.HI.U32 R6, R2, R107, RZ ;  /* 0x0000006b02067227 */ /* 0x000fe200078e00ff */
[----:B------:R-:W-:Y:S02]  /*1df0*/  ISETP.GE.AND P2, PT, R11, RZ, PT ;  /* 0x000000ff0b00720c */ /* 0x000fe40003f46270 */
[----:B------:R-:W-:Y:S01]  /*1e00*/  LOP3.LUT R11, R5, 0x7c, RZ, 0xfc, !PT ;  /* 0x0000007c050b7812 */ /* 0x000fe200078efcff */
[----:B------:R-:W-:Y:S01]  /*1e10*/  @!P1 IMAD.IADD R111, R111, 0x1, -R0 ;  /* 0x000000016f6f9824 */ /* 0x000fe200078e0a00 */
[----:B------:R-:W-:Y:S01]  /*1e20*/  ISETP.GE.AND P1, PT, R8, RZ, PT ;  /* 0x000000ff0800720c */ /* 0x000fe20003f26270 */
[----:B------:R-:W-:Y:S01]  /*1e30*/  IMAD.MOV R6, RZ, RZ, -R6 ;  /* 0x000000ffff067224 */ /* 0x000fe200078e0a06 */
[----:B------:R-:W-:Y:S01]  /*1e40*/  LOP3.LUT R8, R5, 0x80, RZ, 0xfc, !PT ;  /* 0x0000008005087812 */ /* 0x000fe200078efcff */
[----:B------:R-:W-:Y:S01]  /*1e50*/  @!P3 IMAD.MOV R113, RZ, RZ, -R113 ;  /* 0x000000ffff71b224 */ /* 0x000fe200078e0a71 */
[----:B------:R-:W-:Y:S01]  /*1e60*/  IABS R63, R11 ;  /* 0x0000000b003f7213 */ /* 0x000fe20000000000 */
[--C-:B------:R-:W-:Y:S01]  /*1e70*/  @!P5 IMAD.IADD R61, R61, 0x1, -R0.reuse ;  /* 0x000000013d3dd824 */ /* 0x100fe200078e0a00 */
[----:B------:R-:W-:Y:S01]  /*1e80*/  IABS R105, R8 ;  /* 0x0000000800697213 */ /* 0x000fe20000000000 */
[----:B------:R-:W-:Y:S01]  /*1e90*/  @!P6 IMAD.IADD R109, R109, 0x1, -R0 ;  /* 0x000000016d6de824 */ /* 0x000fe200078e0a00 */
[----:B------:R-:W-:Y:S01]  /*1ea0*/  ISETP.GE.AND P6, PT, R10, RZ, PT ;  /* 0x000000ff0a00720c */ /* 0x000fe20003fc6270 */
[C---:B------:R-:W-:Y:S01]  /*1eb0*/  IMAD R107, R0.reuse, R6, R107 ;  /* 0x00000006006b7224 */ /* 0x040fe200078e026b */
[----:B------:R-:W-:Y:S01]  /*1ec0*/  ISETP.GT.U32.AND P3, PT, R0, R61, PT ;  /* 0x0000003d0000720c */ /* 0x000fe20003f64070 */
[----:B------:R-:W-:Y:S01]  /*1ed0*/  IMAD.HI.U32 R6, R2, R105, RZ ;  /* 0x0000006902067227 */ /* 0x000fe200078e00ff */
[----:B------:R-:W-:-:S02]  /*1ee0*/  ISETP.GT.U32.AND P5, PT, R0, R109, PT ;  /* 0x0000006d0000720c */ /* 0x000fc40003fa4070 */
[----:B------:R-:W-:Y:S01]  /*1ef0*/  LOP3.LUT R10, R5, 0x84, RZ, 0xfc, !PT ;  /* 0x00000084050a7812 */ /* 0x000fe200078efcff */
[----:B------:R-:W-:Y:S01]  /*1f00*/  @!P2 IMAD.MOV R57, RZ, RZ, -R57 ;  /* 0x000000ffff39a224 */ /* 0x000fe200078e0a39 */
[----:B------:R-:W-:Y:S01]  /*1f10*/  ISETP.GT.U32.AND P2, PT, R0, R107, PT ;  /* 0x0000006b0000720c */ /* 0x000fe20003f44070 */
[----:B------:R-:W-:Y:S01]  /*1f20*/  IMAD.MOV R6, RZ, RZ, -R6 ;  /* 0x000000ffff067224 */ /* 0x000fe200078e0a06 */
[----:B------:R-:W-:Y:S01]  /*1f30*/  IABS R65, R10 ;  /* 0x0000000a00417213 */ /* 0x000fe20000000000 */
[----:B------:R-:W-:-:S04]  /*1f40*/  IMAD.HI.U32 R7, R2, R63, RZ ;  /* 0x0000003f02077227 */ /* 0x000fc800078e00ff */
[C---:B------:R-:W-:Y:S02]  /*1f50*/  IMAD R105, R0.reuse, R6, R105 ;  /* 0x0000000600697224 */ /* 0x040fe400078e0269 */
[--C-:B------:R-:W-:Y:S02]  /*1f60*/  @!P3 IMAD.IADD R61, R61, 0x1, -R0.reuse ;  /* 0x000000013d3db824 */ /* 0x100fe400078e0a00 */
[----:B------:R-:W-:Y:S01]  /*1f70*/  IMAD.MOV R7, RZ, RZ, -R7 ;  /* 0x000000ffff077224 */ /* 0x000fe200078e0a07 */
[----:B------:R-:W-:Y:S01]  /*1f80*/  ISETP.GT.U32.AND P3, PT, R0, R105, PT ;  /* 0x000000690000720c */ /* 0x000fe20003f64070 */
[--C-:B------:R-:W-:Y:S01]  /*1f90*/  @!P5 IMAD.IADD R109, R109, 0x1, -R0.reuse ;  /* 0x000000016d6dd824 */ /* 0x100fe200078e0a00 */
[----:B------:R-:W-:Y:S01]  /*1fa0*/  ISETP.GE.AND P5, PT, R11, RZ, PT ;  /* 0x000000ff0b00720c */ /* 0x000fe20003fa6270 */
[----:B------:R-:W-:Y:S01]  /*1fb0*/  @!P2 IMAD.IADD R107, R107, 0x1, -R0 ;  /* 0x000000016b6ba824 */ /* 0x000fe200078e0a00 */
[----:B------:R-:W-:Y:S01]  /*1fc0*/  ISETP.GE.AND P2, PT, R8, RZ, PT ;  /* 0x000000ff0800720c */ /* 0x000fe20003f46270 */
[C---:B------:R-:W-:Y:S01]  /*1fd0*/  IMAD R63, R0.reuse, R7, R63 ;  /* 0x00000007003f7224 */ /* 0x040fe200078e023f */
[----:B------:R-:W-:Y:S01]  /*1fe0*/  LOP3.LUT R7, R5, 0x88, RZ, 0xfc, !PT ;  /* 0x0000008805077812 */ /* 0x000fe200078efcff */
[----:B------:R-:W-:Y:S01]  /*1ff0*/  @!P1 IMAD.MOV R109, RZ, RZ, -R109 ;  /* 0x000000ffff6d9224 */ /* 0x000fe200078e0a6d */
[----:B------:R-:W-:Y:S01]  /*2000*/  ISETP.GT.U32.AND P1, PT, R0, R107, PT ;  /* 0x0000006b0000720c */ /* 0x000fe20003f24070 */
[----:B------:R-:W-:Y:S01]  /*2010*/  IMAD.HI.U32 R6, R2, R65, RZ ;  /* 0x0000004102067227 */ /* 0x000fe200078e00ff */
[----:B------:R-:W-:-:S02]  /*2020*/  IABS R103, R7 ;  /* 0x0000000700677213 */ /* 0x000fc40000000000 */
[----:B------:R-:W-:Y:S01]  /*2030*/  LOP3.LUT R8, R5, 0x8c, RZ, 0xfc, !PT ;  /* 0x0000008c05087812 */ /* 0x000fe200078efcff */
[----:B------:R-:W-:Y:S01]  /*2040*/  @!P4 IMAD.MOV R59, RZ, RZ, -R59 ;  /* 0x000000ffff3bc224 */ /* 0x000fe200078e0a3b */
[C---:B------:R-:W-:Y:S01]  /*2050*/  ISETP.GT.U32.AND P4, PT, R0.reuse, R63, PT ;  /* 0x0000003f0000720c */ /* 0x040fe20003f84070 */
[----:B------:R-:W-:Y:S01]  /*2060*/  IMAD.MOV R6, RZ, RZ, -R6 ;  /* 0x000000ffff067224 */ /* 0x000fe200078e0a06 */
[----:B------:R-:W-:Y:S01]  /*2070*/  IABS R67, R8 ;  /* 0x0000000800437213 */ /* 0x000fe20000000000 */
[----:B------:R-:W-:Y:S01]  /*2080*/  @!P3 IMAD.IADD R105, R105, 0x1, -R0 ;  /* 0x000000016969b824 */ /* 0x000fe200078e0a00 */
[----:B------:R-:W-:Y:S01]  /*2090*/  LOP3.LUT R11, R5, 0xb0, RZ, 0xfc, !PT ;  /* 0x000000b0050b7812 */ /* 0x000fe200078efcff */
[----:B------:R-:W-:Y:S02]  /*20a0*/  IMAD R65, R0, R6, R65 ;  /* 0x0000000600417224 */ /* 0x000fe400078e0241 */
[----:B------:R-:W-:Y:S01]  /*20b0*/  IMAD.HI.U32 R6, R2, R103, RZ ;  /* 0x0000006702067227 */ /* 0x000fe200078e00ff */
[----:B------:R-:W-:-:S02]  /*20c0*/  ISETP.GT.U32.AND P3, PT, R0, R105, PT ;  /* 0x000000690000720c */ /* 0x000fc40003f64070 */
[----:B------:R-:W-:Y:S01]  /*20d0*/  IABS R93, R11 ;  /* 0x0000000b005d7213 */ /* 0x000fe20000000000 */
[--C-:B------:R-:W-:Y:S01]  /*20e0*/  @!P1 IMAD.IADD R107, R107, 0x1, -R0.reuse ;  /* 0x000000016b6b9824 */ /* 0x100fe200078e0a00 */
[C---:B------:R-:W-:Y:S01]  /*20f0*/  ISETP.GT.U32.AND P1, PT, R0.reuse, R65, PT ;  /* 0x000000410000720c */ /* 0x040fe20003f24070 */
[----:B------:R-:W-:Y:S01]  /*2100*/  @!P0 IMAD.MOV R111, RZ, RZ, -R111 ;  /* 0x000000ffff6f8224 */ /* 0x000fe200078e0a6f */
[----:B------:R-:W-:Y:S01]  /*2110*/  ISETP.GE.AND P0, PT, R9, RZ, PT ;  /* 0x000000ff0900720c */ /* 0x000fe20003f06270 */
[----:B------:R-:W-:Y:S01]  /*2120*/  @!P4 IMAD.IADD R63, R63, 0x1, -R0 ;  /* 0x000000013f3fc824 */ /* 0x000fe200078e0a00 */
[----:B------:R-:W-:Y:S01]  /*2130*/  LOP3.LUT R9, R5, 0x90, RZ, 0xfc, !PT ;  /* 0x0000009005097812 */ /* 0x000fe200078efcff */
[----:B------:R-:W-:Y:S02]  /*2140*/  IMAD.MOV R6, RZ, RZ, -R6 ;  /* 0x000000ffff067224 */ /* 0x000fe400078e0a06 */
[----:B------:R-:W-:Y:S01]  /*2150*/  @!P6 IMAD.MOV R61, RZ, RZ, -R61 ;  /* 0x000000ffff3de224 */ /* 0x000fe200078e0a3d */
[C---:B------:R-:W-:Y:S01]  /*2160*/  ISETP.GT.U32.AND P4, PT, R0.reuse, R63, PT ;  /* 0x0000003f0000720c */ /* 0x040fe20003f84070 */
[----:B------:R-:W-:Y:S01]  /*2170*/  IMAD R103, R0, R6, R103 ;  /* 0x0000000600677224 */ /* 0x000fe200078e0267 */
[----:B------:R-:W-:Y:S01]  /*2180*/  ISETP.GE.AND P6, PT, R10, RZ, PT ;  /* 0x000000ff0a00720c */ /* 0x000fe20003fc6270 */
[----:B------:R-:W-:Y:S01]  /*2190*/  @!P3 IMAD.IADD R105, R105, 0x1, -R0 ;  /* 0x000000016969b824 */ /* 0x000fe200078e0a00 */
[----:B------:R-:W-:Y:S01]  /*21a0*/  LOP3.LUT R10, R5, 0x94, RZ, 0xfc, !PT ;  /* 0x00000094050a7812 */ /* 0x000fe200078efcff */
[----:B------:R-:W-:Y:S01]  /*21b0*/  IMAD.HI.U32 R6, R2, R67, RZ ;  /* 0x0000004302067227 */ /* 0x000fe200078e00ff */
[----:B------:R-:W-:-:S02]  /*21c0*/  ISETP.GT.U32.AND P3, PT, R0, R103, PT ;  /* 0x000000670000720c */ /* 0x000fc40003f64070 */
[----:B------:R-:W-:Y:S01]  /*21d0*/  IABS R69, R10 ;  /* 0x0000000a00457213 */ /* 0x000fe20000000000 */
[----:B------:R-:W-:Y:S01]  /*21e0*/  @!P1 IMAD.IADD R65, R65, 0x1, -R0 ;  /* 0x0000000141419824 */ /* 0x000fe200078e0a00 */
[----:B------:R-:W-:Y:S01]  /*21f0*/  IABS R101, R9 ;  /* 0x0000000900657213 */ /* 0x000fe20000000000 */
[----:B------:R-:W-:Y:S01]  /*2200*/  IMAD.MOV R6, RZ, RZ, -R6 ;  /* 0x000000ffff067224 */ /* 0x000fe200078e0a06 */
[----:B------:R-:W-:Y:S01]  /*2210*/  ISETP.GE.AND P1, PT, R8, RZ, PT ;  /* 0x000000ff0800720c */ /* 0x000fe20003f26270 */
[----:B------:R-:W-:Y:S01]  /*2220*/  @!P0 IMAD.MOV R107, RZ, RZ, -R107 ;  /* 0x000000ffff6b8224 */ /* 0x000fe200078e0a6b */
[C---:B------:R-:W-:Y:S01]  /*2230*/  ISETP.GT.U32.AND P0, PT, R0.reuse, R65, PT ;  /* 0x000000410000720c */ /* 0x040fe20003f04070 */
[----:B------:R-:W-:Y:S01]  /*2240*/  @!P4 IMAD.IADD R63, R63, 0x1, -R0 ;  /* 0x000000013f3fc824 */ /* 0x000fe200078e0a00 */
[----:B------:R-:W-:Y:S01]  /*2250*/  ISETP.GE.AND P4, PT, R7, RZ, PT ;  /* 0x000000ff0700720c */ /* 0x000fe20003f86270 */
[----:B------:R-:W-:Y:S01]  /*2260*/  IMAD R67, R0, R6, R67 ;  /* 0x0000000600437224 */ /* 0x000fe200078e0243 */
[----:B------:R-:W-:Y:S01]  /*2270*/  LOP3.LUT R8, R5, 0x98, RZ, 0xfc, !PT ;  /* 0x0000009805087812 */ /* 0x000fe200078efcff */
[----:B------:R-:W-:-:S03]  /*2280*/  IMAD.HI.U32 R7, R2, R69, RZ ;  /* 0x0000004502077227 */ /* 0x000fc600078e00ff */
[----:B------:R-:W-:Y:S01]  /*2290*/  IABS R99, R8 ;  /* 0x0000000800637213 */ /* 0x000fe20000000000 */
[----:B------:R-:W-:Y:S02]  /*22a0*/  @!P3 IMAD.IADD R103, R103, 0x1, -R0 ;  /* 0x000000016767b824 */ /* 0x000fe400078e0a00 */
[----:B------:R-:W-:Y:S01]  /*22b0*/  @!P5 IMAD.MOV R63, RZ, RZ, -R63 ;  /* 0x000000ffff3fd224 */ /* 0x000fe200078e0a3f */
[C---:B------:R-:W-:Y:S01]  /*22c0*/  ISETP.GT.U32.AND P5, PT, R0.reuse, R67, PT ;  /* 0x000000430000720c */ /* 0x040fe20003fa4070 */
[----:B------:R-:W-:Y:S01]  /*22d0*/  IMAD.MOV R7, RZ, RZ, -R7 ;  /* 0x000000ffff077224 */ /* 0x000fe200078e0a07 */
[----:B------:R-:W-:Y:S01]  /*22e0*/  ISETP.GT.U32.AND P3, PT, R0, R103, PT ;  /* 0x000000670000720c */ /* 0x000fe20003f64070 */
[----:B------:R-:W-:-:S04]  /*22f0*/  IMAD.HI.U32 R6, R2, R101, RZ ;  /* 0x0000006502067227 */ /* 0x000fc800078e00ff */
[----:B------:R-:W-:Y:S01]  /*2300*/  @!P0 IMAD.IADD R65, R65, 0x1, -R0 ;  /* 0x0000000141418824 */ /* 0x000fe200078e0a00 */
[----:B------:R-:W-:Y:S01]  /*2310*/  ISETP.GE.AND P0, PT, R10, RZ, PT ;  /* 0x000000ff0a00720c */ /* 0x000fe20003f06270 */
[C---:B------:R-:W-:Y:S01]  /*2320*/  IMAD R69, R0.reuse, R7, R69 ;  /* 0x0000000700457224 */ /* 0x040fe200078e0245 */
[C---:B------:R-:W-:Y:S01]  /*2330*/  LOP3.LUT R7, R5.reuse, 0x9c, RZ, 0xfc, !PT ;  /* 0x0000009c05077812 */ /* 0x040fe200078efcff */
[----:B------:R-:W-:Y:S01]  /*2340*/  IMAD.MOV R6, RZ, RZ, -R6 ;  /* 0x000000ffff067224 */ /* 0x000fe200078e0a06 */
[----:B------:R-:W-:Y:S01]  /*2350*/  LOP3.LUT R10, R5, 0xac, RZ, 0xfc, !PT ;  /* 0x000000ac050a7812 */ /* 0x000fe200078efcff */
[----:B------:R-:W-:Y:S01]  /*2360*/  @!P6 IMAD.MOV R65, RZ, RZ, -R65 ;  /* 0x000000ffff41e224 */ /* 0x000fe200078e0a41 */
[C---:B------:R-:W-:Y:S01]  /*2370*/  ISETP.GT.U32.AND P6, PT, R0.reuse, R69, PT ;  /* 0x000000450000720c */ /* 0x040fe20003fc4070 */
[C---:B------:R-:W-:Y:S01]  /*2380*/  IMAD R101, R0.reuse, R6, R101 ;  /* 0x0000000600657224 */ /* 0x040fe200078e0265 */
[----:B------:R-:W-:Y:S01]  /*2390*/  IABS R71, R7 ;  /* 0x0000000700477213 */ /* 0x000fe20000000000 */
[--C-:B------:R-:W-:Y:S01]  /*23a0*/  @!P5 IMAD.IADD R67, R67, 0x1, -R0.reuse ;  /* 0x000000014343d824 */ /* 0x100fe200078e0a00 */
[----:B------:R-:W-:Y:S01]  /*23b0*/  IABS R75, R10 ;  /* 0x0000000a004b7213 */ /* 0x000fe20000000000 */
[----:B------:R-:W-:Y:S01]  /*23c0*/  @!P3 IMAD.IADD R103, R103, 0x1, -R0 ;  /* 0x000000016767b824 */ /* 0x000fe200078e0a00 */
[C---:B------:R-:W-:Y:S01]  /*23d0*/  ISETP.GT.U32.AND P3, PT, R0.reuse, R101, PT ;  /* 0x000000650000720c */ /* 0x040fe20003f64070 */
[----:B------:R-:W-:Y:S01]  /*23e0*/  @!P2 IMAD.MOV R105, RZ, RZ, -R105 ;  /* 0x000000ffff69a224 */ /* 0x000fe200078e0a69 */
[----:B------:R-:W-:Y:S01]  /*23f0*/  ISETP.GT.U32.AND P5, PT, R0, R67, PT ;  /* 0x000000430000720c */ /* 0x000fe20003fa4070 */
[----:B------:R-:W-:Y:S01]  /*2400*/  IMAD.HI.U32 R6, R2, R99, RZ ;  /* 0x0000006302067227 */ /* 0x000fe200078e00ff */
[----:B------:R-:W-:-:S02]  /*2410*/  ISETP.GE.AND P2, PT, R9, RZ, PT ;  /* 0x000000ff0900720c */ /* 0x000fc40003f46270 */
[----:B------:R-:W-:Y:S01]  /*2420*/  LOP3.LUT R9, R5, 0xa0, RZ, 0xfc, !PT ;  /* 0x000000a005097812 */ /* 0x000fe200078efcff */
[--C-:B------:R-:W-:Y:S02]  /*2430*/  @!P6 IMAD.IADD R69, R69, 0x1, -R0.reuse ;  /* 0x000000014545e824 */ /* 0x100fe400078e0a00 */
[----:B------:R-:W-:Y:S01]  /*2440*/  @!P4 IMAD.MOV R103, RZ, RZ, -R103 ;  /* 0x000000ffff67c224 */ /* 0x000fe200078e0a67 */
[----:B------:R-:W-:Y:S02]  /*2450*/  IABS R97, R9 ;  /* 0x0000000900617213 */ /* 0x000fe40000000000 */
[----:B------:R-:W-:Y:S01]  /*2460*/  ISETP.GT.U32.AND P6, PT, R0, R69, PT ;  /* 0x000000450000720c */ /* 0x000fe20003fc4070 */
[--C-:B------:R-:W-:Y:S01]  /*2470*/  @!P3 IMAD.IADD R101, R101, 0x1, -R0.reuse ;  /* 0x000000016565b824 */ /* 0x100fe200078e0a00 */
[----:B------:R-:W-:Y:S01]  /*2480*/  ISETP.GE.AND P4, PT, R8, RZ, PT ;  /* 0x000000ff0800720c */ /* 0x000fe20003f86270 */
[----:B------:R-:W-:Y:S01]  /*2490*/  @!P5 IMAD.IADD R67, R67, 0x1, -R0 ;  /* 0x000000014343d824 */ /* 0x000fe200078e0a00 */
[----:B------:R-:W-:Y:S01]  /*24a0*/  ISETP.GE.AND P5, PT, R7, RZ, PT ;  /* 0x000000ff0700720c */ /* 0x000fe20003fa6270 */
[----:B------:R-:W-:Y:S01]  /*24b0*/  IMAD.HI.U32 R7, R2, R97, RZ ;  /* 0x0000006102077227 */ /* 0x000fe200078e00ff */
[----:B------:R-:W-:-:S03]  /*24c0*/  ISETP.GT.U32.AND P3, PT, R0, R101, PT ;  /* 0x000000650000720c */ /* 0x000fc60003f64070 */
[----:B------:R-:W-:Y:S02]  /*24d0*/  IMAD.MOV R7, RZ, RZ, -R7 ;  /* 0x000000ffff077224 */ /* 0x000fe400078e0a07 */
[----:B------:R-:W-:Y:S02]  /*24e0*/  IMAD.MOV R8, RZ, RZ, -R6 ;  /* 0x000000ffff087224 */ /* 0x000fe400078e0a06 */
[C---:B------:R-:W-:Y:S02]  /*24f0*/  IMAD R97, R0.reuse, R7, R97 ;  /* 0x0000000700617224 */ /* 0x040fe400078e0261 */
[----:B------:R-:W-:Y:S02]  /*2500*/  @!P6 IMAD.IADD R69, R69, 0x1, -R0 ;  /* 0x000000014545e824 */ /* 0x000fe400078e0a00 */
[C---:B------:R-:W-:Y:S02]  /*2510*/  IMAD R99, R0.reuse, R8, R99 ;  /* 0x0000000800637224 */ /* 0x040fe400078e0263 */
[----:B------:R-:W-:Y:S01]  /*2520*/  @!P0 IMAD.MOV R69, RZ, RZ, -R69 ;  /* 0x000000ffff458224 */ /* 0x000fe200078e0a45 */
[----:B------:R-:W-:Y:S01]  /*2530*/  ISETP.GT.U32.AND P0, PT, R0, R97, PT ;  /* 0x000000610000720c */ /* 0x000fe20003f04070 */
[----:B------:R-:W-:-:S04]  /*2540*/  IMAD.HI.U32 R6, R2, R71, RZ ;  /* 0x0000004702067227 */ /* 0x000fc800078e00ff */
[----:B------:R-:W-:Y:S01]  /*2550*/  @!P1 IMAD.MOV R67, RZ, RZ, -R67 ;  /* 0x000000ffff439224 */ /* 0x000fe200078e0a43 */
[----:B------:R-:W-:Y:S01]  /*2560*/  ISETP.GE.AND P1, PT, R9, RZ, PT ;  /* 0x000000ff0900720c */ /* 0x000fe20003f26270 */
[----:B------:R-:W-:Y:S01]  /*2570*/  @!P3 IMAD.IADD R101, R101, 0x1, -R0 ;  /* 0x000000016565b824 */ /* 0x000fe200078e0a00 */
[C---:B------:R-:W-:Y:S01]  /*2580*/  ISETP.GT.U32.AND P3, PT, R0.reuse, R99, PT ;  /* 0x000000630000720c */ /* 0x040fe20003f64070 */
[----:B------:R-:W-:Y:S01]  /*2590*/  IMAD.MOV R6, RZ, RZ, -R6 ;  /* 0x000000ffff067224 */ /* 0x000fe200078e0a06 */
[----:B------:R-:W-:Y:S01]  /*25a0*/  LOP3.LUT R9, R5, 0xa8, RZ, 0xfc, !PT ;  /* 0x000000a805097812 */ /* 0x000fe200078efcff */
[----:B------:R-:W-:Y:S02]  /*25b0*/  @!P2 IMAD.MOV R101, RZ, RZ, -R101 ;  /* 0x000000ffff65a224 */ /* 0x000fe400078e0a65 */
[----:B------:R-:W-:Y:S01]  /*25c0*/  IMAD R71, R0, R6, R71 ;  /* 0x0000000600477224 */ /* 0x000fe200078e0247 */
[----:B------:R-:W-:Y:S01]  /*25d0*/  IABS R95, R9 ;  /* 0x00000009005f7213 */ /* 0x000fe20000000000 */
[----:B------:R-:W-:Y:S01]  /*25e0*/  @!P0 IMAD.IADD R97, R97, 0x1, -R0 ;  /* 0x0000000161618824 */ /* 0x000fe200078e0a00 */
[----:B------:R-:W-:-:S02]  /*25f0*/  LOP3.LUT R6, R5, 0xa4, RZ, 0xfc, !PT ;  /* 0x000000a405067812 */ /* 0x000fc400078efcff */
[----:B------:R-:W-:Y:S01]  /*2600*/  ISETP.GT.U32.AND P2, PT, R0, R71, PT ;  /* 0x000000470000720c */ /* 0x000fe20003f44070 */
[----:B------:R-:W-:Y:S01]  /*2610*/  IMAD.HI.U32 R7, R2, R95, RZ ;  /* 0x0000005f02077227 */ /* 0x000fe200078e00ff */
[----:B------:R-:W-:Y:S02]  /*2620*/  ISETP.GT.U32.AND P0, PT, R0, R97, PT ;  /* 0x000000610000720c */ /* 0x000fe40003f04070 */
[----:B------:R-:W-:Y:S01]  /*2630*/  IABS R73, R6 ;  /* 0x0000000600497213 */ /* 0x000fe20000000000 */
[----:B------:R-:W-:Y:S01]  /*2640*/  @!P3 IMAD.IADD R99, R99, 0x1, -R0 ;  /* 0x000000016363b824 */ /* 0x000fe200078e0a00 */
[----:B------:R-:W-:Y:S01]  /*2650*/  ISETP.GE.AND P6, PT, R6, RZ, PT ;  /* 0x000000ff0600720c */ /* 0x000fe20003fc6270 */
[----:B------:R-:W-:Y:S02]  /*2660*/  IMAD.MOV R7, RZ, RZ, -R7 ;  /* 0x000000ffff077224 */ /* 0x000fe400078e0a07 */
[----:B------:R-:W-:Y:S01]  /*2670*/  IMAD.HI.U32 R6, R2, R73, RZ ;  /* 0x0000004902067227 */ /* 0x000fe200078e00ff */
[----:B------:R-:W-:-:S03]  /*2680*/  ISETP.GT.U32.AND P3, PT, R0, R99, PT ;  /* 0x000000630000720c */ /* 0x000fc60003f64070 */
[----:B------:R-:W-:Y:S02]  /*2690*/  IMAD R95, R0, R7, R95 ;  /* 0x00000007005f7224 */ /* 0x000fe400078e025f */
[----:B------:R-:W-:-:S04]  /*26a0*/  IMAD.HI.U32 R7, R2, R93, RZ ;  /* 0x0000005d02077227 */ /* 0x000fc800078e00ff */
[----:B------:R-:W-:Y:S02]  /*26b0*/  IMAD.MOV R7, RZ, RZ, -R7 ;  /* 0x000000ffff077224 */ /* 0x000fe400078e0a07 */
[--C-:B------:R-:W-:Y:S02]  /*26c0*/  @!P2 IMAD.IADD R71, R71, 0x1, -R0.reuse ;  /* 0x000000014747a824 */ /* 0x100fe400078e0a00 */
[C---:B------:R-:W-:Y:S02]  /*26d0*/  IMAD R93, R0.reuse, R7, R93 ;  /* 0x00000007005d7224 */ /* 0x040fe400078e025d */
[----:B------:R-:W-:Y:S01]  /*26e0*/  @!P0 IMAD.IADD R97, R97, 0x1, -R0 ;  /* 0x0000000161618824 */ /* 0x000fe200078e0a00 */
[C---:B------:R-:W-:Y:S01]  /*26f0*/  ISETP.GT.U32.AND P2, PT, R0.reuse, R71, PT ;  /* 0x000000470000720c */ /* 0x040fe20003f44070 */
[----:B------:R-:W-:Y:S02]  /*2700*/  IMAD.MOV R8, RZ, RZ, -R6 ;  /* 0x000000ffff087224 */ /* 0x000fe400078e0a06 */
[----:B------:R-:W-:Y:S01]  /*2710*/  @!P3 IMAD.IADD R99, R99, 0x1, -R0 ;  /* 0x000000016363b824 */ /* 0x000fe200078e0a00 */
[----:B------:R-:W-:Y:S01]  /*2720*/  ISETP.GE.AND P3, PT, R9, RZ, PT ;  /* 0x000000ff0900720c */ /* 0x000fe20003f66270 */
[----:B------:R-:W-:Y:S01]  /*2730*/  @!P1 IMAD.MOV R97, RZ, RZ, -R97 ;  /* 0x000000ffff619224 */ /* 0x000fe200078e0a61 */
[C---:B------:R-:W-:Y:S01]  /*2740*/  ISETP.GT.U32.AND P1, PT, R0.reuse, R93, PT ;  /* 0x0000005d0000720c */ /* 0x040fe20003f24070 */
[----:B------:R-:W-:Y:S01]  /*2750*/  IMAD R73, R0, R8, R73 ;  /* 0x0000000800497224 */ /* 0x000fe200078e0249 */
[C---:B------:R-:W-:Y:S01]  /*2760*/  LOP3.LUT R8, R5.reuse, 0xb4, RZ, 0xfc, !PT ;  /* 0x000000b405087812 */ /* 0x040fe200078efcff */
[----:B------:R-:W-:Y:S01]  /*2770*/  IMAD.HI.U32 R6, R2, R75, RZ ;  /* 0x0000004b02067227 */ /* 0x000fe200078e00ff */
[----:B------:R-:W-:-:S02]  /*2780*/  LOP3.LUT R9, R5, 0xb8, RZ, 0xfc, !PT ;  /* 0x000000b805097812 */ /* 0x000fc400078efcff */
[----:B------:R-:W-:Y:S01]  /*2790*/  IABS R77, R8 ;  /* 0x00000008004d7213 */ /* 0x000fe20000000000 */
[----:B------:R-:W-:Y:S01]  /*27a0*/  @!P4 IMAD.MOV R99, RZ, RZ, -R99 ;  /* 0x000000ffff63c224 */ /* 0x000fe200078e0a63 */
[C---:B------:R-:W-:Y:S01]  /*27b0*/  ISETP.GT.U32.AND P4, PT, R0.reuse, R95, PT ;  /* 0x0000005f0000720c */ /* 0x040fe20003f84070 */
[----:B------:R-:W-:Y:S01]  /*27c0*/  IMAD.MOV R6, RZ, RZ, -R6 ;  /* 0x000000ffff067224 */ /* 0x000fe200078e0a06 */
[----:B------:R-:W-:Y:S01]  /*27d0*/  IABS R91, R9 ;  /* 0x00000009005b7213 */ /* 0x000fe20000000000 */
[----:B------:R-:W-:Y:S01]  /*27e0*/  @!P2 IMAD.IADD R71, R71, 0x1, -R0 ;  /* 0x000000014747a824 */ /* 0x000fe200078e0a00 */
[C---:B------:R-:W-:Y:S01]  /*27f0*/  ISETP.GT.U32.AND P2, PT, R0.reuse, R73, PT ;  /* 0x000000490000720c */ /* 0x040fe20003f44070 */
[----:B------:R-:W-:Y:S02]  /*2800*/  IMAD R75, R0, R6, R75 ;  /* 0x00000006004b7224 */ /* 0x000fe400078e024b */
[----:B------:R-:W-:-:S03]  /*2810*/  IMAD.HI.U32 R6, R2, R77, RZ ;  /* 0x0000004d02067227 */ /* 0x000fc600078e00ff */
[C---:B------:R-:W-:Y:S01]  /*2820*/  ISETP.GT.U32.AND P0, PT, R0.reuse, R75, PT ;  /* 0x0000004b0000720c */ /* 0x040fe20003f04070 */
[----:B------:R-:W-:Y:S02]  /*2830*/  @!P1 IMAD.IADD R93, R93, 0x1, -R0 ;  /* 0x000000015d5d9824 */ /* 0x000fe400078e0a00 */
[----:B------:R-:W-:Y:S02]  /*2840*/  IMAD.MOV R6, RZ, RZ, -R6 ;  /* 0x000000ffff067224 */ /* 0x000fe400078e0a06 */
[----:B------:R-:W-:Y:S01]  /*2850*/  @!P4 IMAD.IADD R95, R95, 0x1, -R0 ;  /* 0x000000015f5fc824 */ /* 0x000fe200078e0a00 */
[C---:B------:R-:W-:Y:S01]  /*2860*/  ISETP.GT.U32.AND P1, PT, R0.reuse, R93, PT ;  /* 0x0000005d0000720c */ /* 0x040fe20003f24070 */
[----:B------:R-:W-:Y:S02]  /*2870*/  IMAD R77, R0, R6, R77 ;  /* 0x00000006004d7224 */ /* 0x000fe400078e024d */
[----:B------:R-:W-:Y:S01]  /*2880*/  IMAD.HI.U32 R6, R2, R91, RZ ;  /* 0x0000005b02067227 */ /* 0x000fe200078e00ff */
[----:B------:R-:W-:-:S03]  /*2890*/  ISETP.GT.U32.AND P4, PT, R0, R95, PT ;  /* 0x0000005f0000720c */ /* 0x000fc60003f84070 */
[----:B------:R-:W-:Y:S02]  /*28a0*/  IMAD.MOV R6, RZ, RZ, -R6 ;  /* 0x000000ffff067224 */ /* 0x000fe400078e0a06 */
[--C-:B------:R-:W-:Y:S02]  /*28b0*/  @!P2 IMAD.IADD R73, R73, 0x1, -R0.reuse ;  /* 0x000000014949a824 */ /* 0x100fe400078e0a00 */
[--C-:B------:R-:W-:Y:S02]  /*28c0*/  @!P0 IMAD.IADD R75, R75, 0x1, -R0.reuse ;  /* 0x000000014b4b8824 */ /* 0x100fe400078e0a00 */
[C---:B------:R-:W-:Y:S01]  /*28d0*/  IMAD R91, R0.reuse, R6, R91 ;  /* 0x00000006005b7224 */ /* 0x040fe200078e025b */
[----:B------:R-:W-:Y:S01]  /*28e0*/  ISETP.GT.U32.AND P2, PT, R0, R73, PT ;  /* 0x000000490000720c */ /* 0x000fe20003f44070 */
[----:B------:R-:W-:Y:S01]  /*28f0*/  @!P5 IMAD.MOV R71, RZ, RZ, -R71 ;  /* 0x000000ffff47d224 */ /* 0x000fe200078e0a47 */
[----:B------:R-:W-:Y:S01]  /*2900*/  ISETP.GE.AND P5, PT, R10, RZ, PT ;  /* 0x000000ff0a00720c */ /* 0x000fe20003fa6270 */
[--C-:B------:R-:W-:Y:S01]  /*2910*/  @!P1 IMAD.IADD R93, R93, 0x1, -R0.reuse ;  /* 0x000000015d5d9824 */ /* 0x100fe200078e0a00 */
[----:B------:R-:W-:Y:S01]  /*2920*/  LOP3.LUT R10, R5, 0xbc, RZ, 0xfc, !PT ;  /* 0x000000bc050a7812 */ /* 0x000fe200078efcff */
[----:B------:R-:W-:Y:S01]  /*2930*/  @!P4 IMAD.IADD R95, R95, 0x1, -R0 ;  /* 0x000000015f5fc824 */ /* 0x000fe200078e0a00 */
[----:B------:R-:W-:-:S02]  /*2940*/  ISETP.GT.U32.AND P0, PT, R0, R75, PT ;  /* 0x0000004b0000720c */ /* 0x000fc40003f04070 */
[C---:B------:R-:W-:Y:S01]  /*2950*/  ISETP.GT.U32.AND P1, PT, R0.reuse, R91, PT ;  /* 0x0000005b0000720c */ /* 0x040fe20003f24070 */
[----:B------:R-:W-:Y:S01]  /*2960*/  @!P3 IMAD.MOV R95, RZ, RZ, -R95 ;  /* 0x000000ffff5fb224 */ /* 0x000fe200078e0a5f */
[----:B------:R-:W-:Y:S02]  /*2970*/  IABS R79, R10 ;  /* 0x0000000a004f7213 */ /* 0x000fe40000000000 */
[----:B------:R-:W-:Y:S01]  /*2980*/  ISETP.GT.U32.AND P4, PT, R0, R77, PT ;  /* 0x0000004d0000720c */ /* 0x000fe20003f84070 */
[--C-:B------:R-:W-:Y:S01]  /*2990*/  @!P2 IMAD.IADD R73, R73, 0x1, -R0.reuse ;  /* 0x000000014949a824 */ /* 0x100fe200078e0a00 */
[----:B------:R-:W-:Y:S01]  /*29a0*/  LOP3.LUT R6, R5, 0xc0, RZ, 0xfc, !PT ;  /* 0x000000c005067812 */ /* 0x000fe200078efcff */
[----:B------:R-:W-:Y:S01]  /*29b0*/  IMAD.HI.U32 R7, R2, R79, RZ ;  /* 0x0000004f02077227 */ /* 0x000fe200078e00ff */
[----:B------:R-:W-:Y:S02]  /*29c0*/  ISETP.GE.AND P2, PT, R11, RZ, PT ;  /* 0x000000ff0b00720c */ /* 0x000fe40003f46270 */
[----:B------:R-:W-:Y:S01]  /*29d0*/  IABS R89, R6 ;  /* 0x0000000600597213 */ /* 0x000fe20000000000 */
[----:B------:R-:W-:Y:S01]  /*29e0*/  IMAD.MOV R7, RZ, RZ, -R7 ;  /* 0x000000ffff077224 */ /* 0x000fe200078e0a07 */
[----:B------:R-:W-:Y:S01]  /*29f0*/  ISETP.GE.AND P3, PT, R9, RZ, PT ;  /* 0x000000ff0900720c */ /* 0x000fe20003f66270 */
[--C-:B------:R-:W-:Y:S01]  /*2a00*/  @!P0 IMAD.IADD R75, R75, 0x1, -R0.reuse ;  /* 0x000000014b4b8824 */ /* 0x100fe200078e0a00 */
[----:B------:R-:W-:Y:S01]  /*2a10*/  LOP3.LUT R9, R5, 0xcc, RZ, 0xfc, !PT ;  /* 0x000000cc05097812 */ /* 0x000fe200078efcff */
[--C-:B------:R-:W-:Y:S01]  /*2a20*/  @!P1 IMAD.IADD R91, R91, 0x1, -R0.reuse ;  /* 0x000000015b5b9824 */ /* 0x100fe200078e0a00 */
[----:B------:R-:W-:Y:S01]  /*2a30*/  ISETP.GE.AND P0, PT, R10, RZ, PT ;  /* 0x000000ff0a00720c */ /* 0x000fe20003f06270 */
[----:B------:R-:W-:Y:S01]  /*2a40*/  @!P4 IMAD.IADD R77, R77, 0x1, -R0 ;  /* 0x000000014d4dc824 */ /* 0x000fe200078e0a00 */
[----:B------:R-:W-:Y:S01]  /*2a50*/  IABS R85, R9 ;  /* 0x0000000900557213 */ /* 0x000fe20000000000 */
[----:B------:R-:W-:Y:S01]  /*2a60*/  IMAD R79, R0, R7, R79 ;  /* 0x00000007004f7224 */ /* 0x000fe200078e024f */
[----:B------:R-:W-:Y:S01]  /*2a70*/  LOP3.LUT R7, R5, 0xc4, RZ, 0xfc, !PT ;  /* 0x000000c405077812 */ /* 0x000fe200078efcff */
[----:B------:R-:W-:Y:S01]  /*2a80*/  @!P5 IMAD.MOV R75, RZ, RZ, -R75 ;  /* 0x000000ffff4bd224 */ /* 0x000fe200078e0a4b */
[----:B------:R-:W-:Y:S01]  /*2a90*/  ISETP.GE.AND P5, PT, R6, RZ, PT ;  /* 0x000000ff0600720c */ /* 0x000fe20003fa6270 */
[----:B------:R-:W-:Y:S01]  /*2aa0*/  IMAD.HI.U32 R6, R2, R89, RZ ;  /* 0x0000005902067227 */ /* 0x000fe200078e00ff */
[----:B------:R-:W-:-:S02]  /*2ab0*/  ISETP.GT.U32.AND P1, PT, R0, R91, PT ;  /* 0x0000005b0000720c */ /* 0x000fc40003f24070 */
[----:B------:R-:W-:Y:S01]  /*2ac0*/  ISETP.GT.U32.AND P4, PT, R0, R77, PT ;  /* 0x0000004d0000720c */ /* 0x000fe20003f84070 */
[----:B------:R-:W-:Y:S01]  /*2ad0*/  IMAD.MOV R6, RZ, RZ, -R6 ;  /* 0x000000ffff067224 */ /* 0x000fe200078e0a06 */
[----:B------:R-:W-:Y:S01]  /*2ae0*/  IABS R81, R7 ;  /* 0x0000000700517213 */ /* 0x000fe20000000000 */
[----:B------:R-:W-:Y:S01]  /*2af0*/  @!P6 IMAD.MOV R73, RZ, RZ, -R73 ;  /* 0x000000ffff49e224 */ /* 0x000fe200078e0a49 */
[----:B------:R-:W-:Y:S01]  /*2b00*/  ISETP.GE.AND P6, PT, R8, RZ, PT ;  /* 0x000000ff0800720c */ /* 0x000fe20003fc6270 */
[----:B------:R-:W-:Y:S01]  /*2b10*/  @!P2 IMAD.MOV R93, RZ, RZ, -R93 ;  /* 0x000000ffff5da224 */ /* 0x000fe200078e0a5d */
[----:B------:R-:W-:Y:S01]  /*2b20*/  ISETP.GE.AND P2, PT, R7, RZ, PT ;  /* 0x000000ff0700720c */ /* 0x000fe20003f46270 */
[----:B------:R-:W-:Y:S01]  /*2b30*/  IMAD.HI.U32 R7, R2, R81, RZ ;  /* 0x0000005102077227 */ /* 0x000fe200078e00ff */
[C---:B------:R-:W-:Y:S02]  /*2b40*/  LOP3.LUT R8, R5.reuse, 0xc8, RZ, 0xfc, !PT ;  /* 0x000000c805087812 */ /* 0x040fe400078efcff */
[----:B------:R-:W-:Y:S01]  /*2b50*/  LOP3.LUT R10, R5, 0xd0, RZ, 0xfc, !PT ;  /* 0x000000d0050a7812 */ /* 0x000fe200078efcff */
[C---:B------:R-:W-:Y:S01]  /*2b60*/  IMAD R89, R0.reuse, R6, R89 ;  /* 0x0000000600597224 */ /* 0x040fe200078e0259 */
[----:B------:R-:W-:Y:S01]  /*2b70*/  IABS R87, R8 ;  /* 0x0000000800577213 */ /* 0x000fe20000000000 */
[----:B------:R-:W-:Y:S01]  /*2b80*/  IMAD.MOV R7, RZ, RZ, -R7 ;  /* 0x000000ffff077224 */ /* 0x000fe200078e0a07 */
[----:B------:R-:W-:Y:S01]  /*2b90*/  IABS R159, R10 ;  /* 0x0000000a009f7213 */ /* 0x000fe20000000000 */
[--C-:B------:R-:W-:Y:S01]  /*2ba0*/  @!P1 IMAD.IADD R91, R91, 0x1, -R0.reuse ;  /* 0x000000015b5b9824 */ /* 0x100fe200078e0a00 */
[C---:B------:R-:W-:Y:S01]  /*2bb0*/  ISETP.GT.U32.AND P1, PT, R0.reuse, R89, PT ;  /* 0x000000590000720c */ /* 0x040fe20003f24070 */
[----:B------:R-:W-:Y:S01]  /*2bc0*/  @!P4 IMAD.IADD R77, R77, 0x1, -R0 ;  /* 0x000000014d4dc824 */ /* 0x000fe200078e0a00 */
[C---:B------:R-:W-:Y:S01]  /*2bd0*/  ISETP.GT.U32.AND P4, PT, R0.reuse, R79, PT ;  /* 0x0000004f0000720c */ /* 0x040fe20003f84070 */
[----:B------:R-:W-:Y:S01]  /*2be0*/  IMAD R81, R0, R7, R81 ;  /* 0x0000000700517224 */ /* 0x000fe200078e0251 */
[----:B------:R-:W-:Y:S01]  /*2bf0*/  LOP3.LUT R11, R5, 0xd4, RZ, 0xfc, !PT ;  /* 0x000000d4050b7812 */ /* 0x000fe200078efcff */
[----:B------:R-:W-:-:S02]  /*2c00*/  @!P6 IMAD.MOV R77, RZ, RZ, -R77 ;  /* 0x000000ffff4de224 */ /* 0x000fc400078e0a4d */
[----:B------:R-:W-:Y:S01]  /*2c10*/  IMAD.HI.U32 R6, R2, R87, RZ ;  /* 0x0000005702067227 */ /* 0x000fe200078e00ff */
[----:B------:R-:W-:Y:S02]  /*2c20*/  ISETP.GT.U32.AND P6, PT, R0, R81, PT ;  /* 0x000000510000720c */ /* 0x000fe40003fc4070 */
[----:B------:R-:W-:Y:S01]  /*2c30*/  IABS R157, R11 ;  /* 0x0000000b009d7213 */ /* 0x000fe20000000000 */
[----:B------:R-:W-:Y:S02]  /*2c40*/  IMAD.MOV R6, RZ, RZ, -R6 ;  /* 0x000000ffff067224 */ /* 0x000fe400078e0a06 */
[--C-:B------:R-:W-:Y:S02]  /*2c50*/  @!P1 IMAD.IADD R89, R89, 0x1, -R0.reuse ;  /* 0x0000000159599824 */ /* 0x100fe400078e0a00 */
[----:B------:R-:W-:Y:S02]  /*2c60*/  @!P4 IMAD.IADD R79, R79, 0x1, -R0 ;  /* 0x000000014f4fc824 */ /* 0x000fe400078e0a00 */
[----:B------:R-:W-:Y:S01]  /*2c70*/  IMAD.HI.U32 R7, R2, R85, RZ ;  /* 0x0000005502077227 */ /* 0x000fe200078e00ff */
[----:B------:R-:W-:-:S02]  /*2c80*/  ISETP.GT.U32.AND P1, PT, R0, R89, PT ;  /* 0x000000590000720c */ /* 0x000fc40003f24070 */
[C---:B------:R-:W-:Y:S01]  /*2c90*/  ISETP.GT.U32.AND P4, PT, R0.reuse, R79, PT ;  /* 0x0000004f0000720c */ /* 0x040fe20003f84070 */
[----:B------:R-:W-:Y:S02]  /*2ca0*/  @!P6 IMAD.IADD R81, R81, 0x1, -R0 ;  /* 0x000000015151e824 */ /* 0x000fe400078e0a00 */
[C---:B------:R-:W-:Y:S02]  /*2cb0*/  IMAD R87, R0.reuse, R6, R87 ;  /* 0x0000000600577224 */ /* 0x040fe400078e0257 */
[----:B------:R-:W-:Y:S01]  /*2cc0*/  IMAD.MOV R7, RZ, RZ, -R7 ;  /* 0x000000ffff077224 */ /* 0x000fe200078e0a07 */
[----:B------:R-:W-:Y:S01]  /*2cd0*/  ISETP.GT.U32.AND P6, PT, R0, R81, PT ;  /* 0x000000510000720c */ /* 0x000fe20003fc4070 */
[----:B------:R-:W-:-:S04]  /*2ce0*/  IMAD.HI.U32 R6, R2, R159, RZ ;  /* 0x0000009f02067227 */ /* 0x000fc800078e00ff */
[----:B------:R-:W-:Y:S01]  /*2cf0*/  @!P1 IMAD.IADD R89, R89, 0x1, -R0 ;  /* 0x0000000159599824 */ /* 0x000fe200078e0a00 */
[----:B------:R-:W-:Y:S01]  /*2d00*/  ISETP.GT.U32.AND P1, PT, R0, R87, PT ;  /* 0x000000570000720c */ /* 0x000fe20003f24070 */
[----:B------:R-:W-:Y:S01]  /*2d10*/  @!P3 IMAD.MOV R91, RZ, RZ, -R91 ;  /* 0x000000ffff5bb224 */ /* 0x000fe200078e0a5b */
[----:B------:R-:W-:Y:S01]  /*2d20*/  ISETP.GE.AND P3, PT, R8, RZ, PT ;  /* 0x000000ff0800720c */ /* 0x000fe20003f66270 */
[C---:B------:R-:W-:Y:S02]  /*2d30*/  IMAD R85, R0.reuse, R7, R85 ;  /* 0x0000000700557224 */ /* 0x040fe400078e0255 */
[----:B------:R-:W-:Y:S02]  /*2d40*/  IMAD.MOV R8, RZ, RZ, -R6 ;  /* 0x000000ffff087224 */ /* 0x000fe400078e0a06 */
[----:B------:R-:W-:Y:S01]  /*2d50*/  @!P6 IMAD.IADD R81, R81, 0x1, -R0 ;  /* 0x000000015151e824 */ /* 0x000fe200078e0a00 */
[----:B------:R-:W-:Y:S01]  /*2d60*/  ISETP.GT.U32.AND P6, PT, R0, R85, PT ;  /* 0x000000550000720c */ /* 0x000fe20003fc4070 */
[----:B------:R-:W-:-:S04]  /*2d70*/  IMAD.HI.U32 R6, R2, R157, RZ ;  /* 0x0000009d02067227 */ /* 0x000fc800078e00ff */
[C---:B------:R-:W-:Y:S02]  /*2d80*/  IMAD R159, R0.reuse, R8, R159 ;  /* 0x00000008009f7224 */ /* 0x040fe400078e029f */
[----:B------:R-:W-:Y:S01]  /*2d90*/  @!P4 IMAD.IADD R79, R79, 0x1, -R0 ;  /* 0x000000014f4fc824 */ /* 0x000fe200078e0a00 */
[----:B------:R-:W-:Y:S01]  /*2da0*/  ISETP.GE.AND P4, PT, R9, RZ, PT ;  /* 0x000000ff0900720c */ /* 0x000fe20003f86270 */
[----:B------:R-:W-:Y:S02]  /*2db0*/  IMAD.MOV R9, RZ, RZ, -R6 ;  /* 0x000000ffff097224 */ /* 0x000fe400078e0a06 */
[--C-:B------:R-:W-:Y:S01]  /*2dc0*/  @!P1 IMAD.IADD R87, R87, 0x1, -R0.reuse ;  /* 0x0000000157579824 */ /* 0x100fe200078e0a00 */
[C---:B------:R-:W-:Y:S01]  /*2dd0*/  ISETP.GT.U32.AND P1, PT, R0.reuse, R159, PT ;  /* 0x0000009f0000720c */ /* 0x040fe20003f24070 */
[----:B------:R-:W-:Y:S01]  /*2de0*/  IMAD R157, R0, R9, R157 ;  /* 0x00000009009d7224 */ /* 0x000fe200078e029d */
[----:B------:R-:W-:Y:S01]  /*2df0*/  LOP3.LUT R9, R5, 0xe8, RZ, 0xfc, !PT ;  /* 0x000000e805097812 */ /* 0x000fe200078efcff */
[----:B------:R-:W-:-:S02]  /*2e00*/  @!P6 IMAD.IADD R85, R85, 0x1, -R0 ;  /* 0x000000015555e824 */ /* 0x000fc400078e0a00 */
[----:B------:R-:W-:Y:S01]  /*2e10*/  IMAD.HI.U32 R7, R2, R83, RZ ;  /* 0x0000005302077227 */ /* 0x000fe200078e00ff */
[C---:B------:R-:W-:Y:S02]  /*2e20*/  ISETP.GT.U32.AND P6, PT, R0.reuse, R157, PT ;  /* 0x0000009d0000720c */ /* 0x040fe40003fc4070 */
[----:B------:R-:W-:Y:S01]  /*2e30*/  IABS R165, R9 ;  /* 0x0000000900a57213 */ /* 0x000fe20000000000 */
[----:B------:R-:W-:Y:S02]  /*2e40*/  IMAD.MOV R7, RZ, RZ, -R7 ;  /* 0x000000ffff077224 */ /* 0x000fe400078e0a07 */
[----:B------:R-:W-:Y:S02]  /*2e50*/  @!P5 IMAD.MOV R89, RZ, RZ, -R89 ;  /* 0x000000ffff59d224 */ /* 0x000fe400078e0a59 */
[----:B------:R-:W-:Y:S01]  /*2e60*/  @!P1 IMAD.IADD R159, R159, 0x1, -R0 ;  /* 0x000000019f9f9824 */ /* 0x000fe200078e0a00 */
[C---:B------:R-:W-:Y:S01]  /*2e70*/  ISETP.GT.U32.AND P1, PT, R0.reuse, R87, PT ;  /* 0x000000570000720c */ /* 0x040fe20003f24070 */
[----:B------:R-:W-:-:S02]  /*2e80*/  IMAD R83, R0, R7, R83 ;  /* 0x0000000700537224 */ /* 0x000fc400078e0253 */
[----:B------:R-:W-:Y:S01]  /*2e90*/  IMAD.HI.U32 R6, R2, R167, RZ ;  /* 0x000000a702067227 */ /* 0x000fe200078e00ff */
[----:B------:R-:W-:-:S03]  /*2ea0*/  ISETP.GT.U32.AND P5, PT, R0, R159, PT ;  /* 0x0000009f0000720c */ /* 0x000fc60003fa4070 */
[----:B------:R-:W-:Y:S02]  /*2eb0*/  @!P6 IMAD.IADD R157, R157, 0x1, -R0 ;  /* 0x000000019d9de824 */ /* 0x000fe400078e0a00 */
[----:B------:R-:W-:Y:S01]  /*2ec0*/  @!P2 IMAD.MOV R81, RZ, RZ, -R81 ;  /* 0x000000ffff51a224 */ /* 0x000fe200078e0a51 */
[----:B------:R-:W-:Y:S01]  /*2ed0*/  ISETP.GT.U32.AND P2, PT, R0, R83, PT ;  /* 0x000000530000720c */ /* 0x000fe20003f44070 */
[----:B------:R-:W-:Y:S01]  /*2ee0*/  IMAD.HI.U32 R8, R2, R161, RZ ;  /* 0x000000a102087227 */ /* 0x000fe200078e00ff */
[----:B------:R-:W-:-:S03]  /*2ef0*/  ISETP.GT.U32.AND P6, PT, R0, R157, PT ;  /* 0x0000009d0000720c */ /* 0x000fc60003fc4070 */
[----:B------:R-:W-:Y:S02]  /*2f00*/  IMAD.MOV R6, RZ, RZ, -R6 ;  /* 0x000000ffff067224 */ /* 0x000fe400078e0a06 */
[----:B------:R-:W-:Y:S02]  /*2f10*/  IMAD.MOV R8, RZ, RZ, -R8 ;  /* 0x000000ffff087224 */ /* 0x000fe400078e0a08 */
[C---:B------:R-:W-:Y:S02]  /*2f20*/  IMAD R167, R0.reuse, R6, R167 ;  /* 0x0000000600a77224 */ /* 0x040fe400078e02a7 */
[----:B------:R-:W-:Y:S01]  /*2f30*/  @!P0 IMAD.MOV R79, RZ, RZ, -R79 ;  /* 0x000000ffff4f8224 */ /* 0x000fe200078e0a4f */
[C---:B------:R-:W-:Y:S01]  /*2f40*/  ISETP.GT.U32.AND P0, PT, R0.reuse, R85, PT ;  /* 0x000000550000720c */ /* 0x040fe20003f04070 */
[C---:B------:R-:W-:Y:S01]  /*2f50*/  IMAD R161, R0.reuse, R8, R161 ;  /* 0x0000000800a17224 */ /* 0x040fe200078e02a1 */
[----:B------:R-:W-:Y:S01]  /*2f60*/  LOP3.LUT R8, R5, 0xe4, RZ, 0xfc, !PT ;  /* 0x000000e405087812 */ /* 0x000fe200078efcff */
[--C-:B------:R-:W-:Y:S01]  /*2f70*/  @!P5 IMAD.IADD R159, R159, 0x1, -R0.reuse ;  /* 0x000000019f9fd824 */ /* 0x100fe200078e0a00 */
[C---:B------:R-:W-:Y:S01]  /*2f80*/  ISETP.GT.U32.AND P5, PT, R0.reuse, R167, PT ;  /* 0x000000a70000720c */ /* 0x040fe20003fa4070 */
[--C-:B------:R-:W-:Y:S01]  /*2f90*/  @!P1 IMAD.IADD R87, R87, 0x1, -R0.reuse ;  /* 0x0000000157579824 */ /* 0x100fe200078e0a00 */
[----:B------:R-:W-:Y:S01]  /*2fa0*/  ISETP.GT.U32.AND P1, PT, R0, R161, PT ;  /* 0x000000a10000720c */ /* 0x000fe20003f24070 */
[----:B------:R-:W-:Y:S01]  /*2fb0*/  @!P2 IMAD.IADD R83, R83, 0x1, -R0 ;  /* 0x000000015353a824 */ /* 0x000fe200078e0a00 */
[----:B------:R-:W-:Y:S01]  /*2fc0*/  IABS R163, R8 ;  /* 0x0000000800a37213 */ /* 0x000fe20000000000 */
[----:B------:R-:W-:Y:S01]  /*2fd0*/  IMAD.HI.U32 R7, R2, R165, RZ ;  /* 0x000000a502077227 */ /* 0x000fe200078e00ff */
[----:B------:R-:W-:-:S02]  /*2fe0*/  ISETP.GE.AND P2, PT, R12, RZ, PT ;  /* 0x000000ff0c00720c */ /* 0x000fc40003f46270 */
[----:B------:R-:W-:Y:S01]  /*2ff0*/  LOP3.LUT R12, R5, 0x134, RZ, 0xfc, !PT ;  /* 0x00000134050c7812 */ /* 0x000fe200078efcff */
[--C-:B------:R-:W-:Y:S01]  /*3000*/  @!P6 IMAD.IADD R157, R157, 0x1, -R0.reuse ;  /* 0x000000019d9de824 */ /* 0x100fe200078e0a00 */
[----:B------:R-:W-:Y:S01]  /*3010*/  ISETP.GE.AND P6, PT, R11, RZ, PT ;  /* 0x000000ff0b00720c */ /* 0x000fe20003fc6270 */
[----:B------:R-:W-:Y:S01]  /*3020*/  @!P3 IMAD.MOV R87, RZ, RZ, -R87 ;  /* 0x000000ffff57b224 */ /* 0x000fe200078e0a57 */
[----:B------:R-:W-:Y:S01]  /*3030*/  ISETP.GT.U32.AND P3, PT, R0, R83, PT ;  /* 0x000000530000720c */ /* 0x000fe20003f64070 */
[----:B------:R-:W-:Y:S01]  /*3040*/  IMAD.MOV R7, RZ, RZ, -R7 ;  /* 0x000000ffff077224 */ /* 0x000fe200078e0a07 */
[----:B------:R-:W-:Y:S01]  /*3050*/  LOP3.LUT R11, R5, 0x10c, RZ, 0xfc, !PT ;  /* 0x0000010c050b7812 */ /* 0x000fe200078efcff */
[----:B------:R-:W-:Y:S01]  /*3060*/  @!P0 IMAD.IADD R85, R85, 0x1, -R0 ;  /* 0x0000000155558824 */ /* 0x000fe200078e0a00 */
[----:B------:R-:W-:Y:S01]  /*3070*/  ISETP.GE.AND P0, PT, R10, RZ, PT ;  /* 0x000000ff0a00720c */ /* 0x000fe20003f06270 */
[----:B------:R-:W-:Y:S01]  /*3080*/  IMAD.HI.U32 R6, R2, R163, RZ ;  /* 0x000000a302067227 */ /* 0x000fe200078e00ff */
[----:B------:R-:W-:-:S02]  /*3090*/  LOP3.LUT R10, R5, 0xf0, RZ, 0xfc, !PT ;  /* 0x000000f0050a7812 */ /* 0x000fc400078efcff */
[----:B------:R-:W-:Y:S01]  /*30a0*/  IABS R185, R11 ;  /* 0x0000000b00b97213 */ /* 0x000fe20000000000 */
[C---:B------:R-:W-:Y:S01]  /*30b0*/  IMAD R165, R0.reuse, R7, R165 ;  /* 0x0000000700a57224 */ /* 0x040fe200078e02a5 */
[----:B------:R-:W-:Y:S01]  /*30c0*/  LOP3.LUT R7, R5, 0xec, RZ, 0xfc, !PT ;  /* 0x000000ec05077812 */ /* 0x000fe200078efcff */
[----:B------:R-:W-:Y:S01]  /*30d0*/  @!P5 IMAD.IADD R167, R167, 0x1, -R0 ;  /* 0x00000001a7a7d824 */ /* 0x000fe200078e0a00 */
[----:B------:R-:W-:Y:S01]  /*30e0*/  IABS R171, R10 ;  /* 0x0000000a00ab7213 */ /* 0x000fe20000000000 */
[----:B------:R-:W-:Y:S01]  /*30f0*/  IMAD.MOV R6, RZ, RZ, -R6 ;  /* 0x000000ffff067224 */ /* 0x000fe200078e0a06 */
[----:B------:R-:W-:Y:S01]  /*3100*/  IABS R169, R7 ;  /* 0x0000000700a97213 */ /* 0x000fe20000000000 */
[--C-:B------:R-:W-:Y:S01]  /*3110*/  @!P1 IMAD.IADD R161, R161, 0x1, -R0.reuse ;  /* 0x00000001a1a19824 */ /* 0x100fe200078e0a00 */
[C---:B------:R-:W-:Y:S01]  /*3120*/  ISETP.GT.U32.AND P5, PT, R0.reuse, R167, PT ;  /* 0x000000a70000720c */ /* 0x040fe20003fa4070 */
[C---:B------:R-:W-:Y:S01]  /*3130*/  IMAD R163, R0.reuse, R6, R163 ;  /* 0x0000000600a37224 */ /* 0x040fe200078e02a3 */
[----:B------:R-:W-:Y:S01]  /*3140*/  ISETP.GE.AND P1, PT, R13, RZ, PT ;  /* 0x000000ff0d00720c */ /* 0x000fe20003f26270 */
[----:B------:R-:W-:Y:S01]  /*3150*/  @!P4 IMAD.MOV R85, RZ, RZ, -R85 ;  /* 0x000000ffff55c224 */ /* 0x000fe200078e0a55 */
[----:B------:R-:W-:Y:S01]  /*3160*/  ISETP.GT.U32.AND P4, PT, R0, R161, PT ;  /* 0x000000a10000720c */ /* 0x000fe20003f84070 */
[----:B------:R-:W-:Y:S01]  /*3170*/  @!P6 IMAD.MOV R157, RZ, RZ, -R157 ;  /* 0x000000ffff9de224 */ /* 0x000fe200078e0a9d */
[----:B------:R-:W-:Y:S01]  /*3180*/  ISETP.GE.AND P6, PT, R14, RZ, PT ;  /* 0x000000ff0e00720c */ /* 0x000fe20003fc6270 */
[----:B------:R-:W-:Y:S01]  /*3190*/  @!P3 IMAD.IADD R83, R83, 0x1, -R0 ;  /* 0x000000015353b824 */ /* 0x000fe200078e0a00 */
        /* <DEDUP_REMOVED lines=8> */
[--C-:B------:R-:W-:Y:S01]  /*3220*/  @!P5 IMAD.IADD R167, R167, 0x1, -R0.reuse ;  /* 0x00000001a7a7d824 */ /* 0x100fe200078e0a00 */
[----:B------:R-:W-:Y:S01]  /*3230*/  ISETP.GE.AND P5, PT, R9, RZ, PT ;  /* 0x000000ff0900720c */ /* 0x000fe20003fa6270 */
[C---:B------:R-:W-:Y:S01]  /*3240*/  IMAD R169, R0.reuse, R6, R169 ;  /* 0x0000000600a97224 */ /* 0x040fe200078e02a9 */
[----:B------:R-:W-:Y:S01]  /*3250*/  LOP3.LUT R6, R5, 0xf4, RZ, 0xfc, !PT ;  /* 0x000000f405067812 */ /* 0x000fe200078efcff */
[--C-:B------:R-:W-:Y:S01]  /*3260*/  @!P4 IMAD.IADD R161, R161, 0x1, -R0.reuse ;  /* 0x00000001a1a1c824 */ /* 0x100fe200078e0a00 */
[----:B------:R-:W-:Y:S01]  /*3270*/  LOP3.LUT R9, R5, 0xfc, RZ, 0xfc, !PT ;  /* 0x000000fc05097812 */ /* 0x000fe200078efcff */
[--C-:B------:R-:W-:Y:S01]  /*3280*/  @!P3 IMAD.IADD R165, R165, 0x1, -R0.reuse ;  /* 0x00000001a5a5b824 */ /* 0x100fe200078e0a00 */
[----:B------:R-:W-:Y:S01]  /*3290*/  IABS R173, R6 ;  /* 0x0000000600ad7213 */ /* 0x000fe20000000000 */
[----:B------:R-:W-:Y:S01]  /*32a0*/  @!P6 IMAD.MOV R167, RZ, RZ, -R167 ;  /* 0x000000ffffa7e224 */ /* 0x000fe200078e0aa7 */
[C---:B------:R-:W-:Y:S01]  /*32b0*/  ISETP.GT.U32.AND P6, PT, R0.reuse, R169, PT ;  /* 0x000000a90000720c */ /* 0x040fe20003fc4070 */
[----:B------:R-:W-:Y:S01]  /*32c0*/  @!P0 IMAD.IADD R163, R163, 0x1, -R0 ;  /* 0x00000001a3a38824 */ /* 0x000fe200078e0a00 */
[----:B------:R-:W-:Y:S01]  /*32d0*/  ISETP.GE.AND P0, PT, R7, RZ, PT ;  /* 0x000000ff0700720c */ /* 0x000fe20003f06270 */
[----:B------:R-:W-:Y:S01]  /*32e0*/  @!P1 IMAD.MOV R161, RZ, RZ, -R161 ;  /* 0x000000ffffa19224 */ /* 0x000fe200078e0aa1 */
[----:B------:R-:W-:Y:S01]  /*32f0*/  ISETP.GT.U32.AND P1, PT, R0, R165, PT ;  /* 0x000000a50000720c */ /* 0x000fe20003f24070 */
[----:B------:R-:W-:Y:S01]  /*3300*/  IMAD.HI.U32 R7, R2, R171, RZ ;  /* 0x000000ab02077227 */ /* 0x000fe200078e00ff */
[----:B------:R-:W-:-:S02]  /*3310*/  ISETP.GT.U32.AND P3, PT, R0, R163, PT ;  /* 0x000000a30000720c */ /* 0x000fc40003f64070 */
[----:B------:R-:W-:Y:S01]  /*3320*/  IABS R177, R9 ;  /* 0x0000000900b17213 */ /* 0x000fe20000000000 */
[----:B------:R-:W-:Y:S01]  /*3330*/  IMAD.MOV R7, RZ, RZ, -R7 ;  /* 0x000000ffff077224 */ /* 0x000fe200078e0a07 */
[----:B------:R-:W-:Y:S01]  /*3340*/  ISETP.GE.AND P4, PT, R8, RZ, PT ;  /* 0x000000ff0800720c */ /* 0x000fe20003f86270 */
[----:B------:R-:W-:Y:S01]  /*3350*/  @!P2 IMAD.MOV R83, RZ, RZ, -R83 ;  /* 0x000000ffff53a224 */ /* 0x000fe200078e0a53 */
[----:B------:R-:W-:Y:S01]  /*3360*/  ISETP.GE.AND P2, PT, R10, RZ, PT ;  /* 0x000000ff0a00720c */ /* 0x000fe20003f46270 */
[C---:B------:R-:W-:Y:S01]  /*3370*/  IMAD R171, R0.reuse, R7, R171 ;  /* 0x0000000700ab7224 */ /* 0x040fe200078e02ab */
[----:B------:R-:W-:Y:S01]  /*3380*/  LOP3.LUT R7, R5, 0xf8, RZ, 0xfc, !PT ;  /* 0x000000f805077812 */ /* 0x000fe200078efcff */
[--C-:B------:R-:W-:Y:S01]  /*3390*/  @!P6 IMAD.IADD R169, R169, 0x1, -R0.reuse ;  /* 0x00000001a9a9e824 */ /* 0x100fe200078e0a00 */
[----:B------:R-:W-:Y:S01]  /*33a0*/  LOP3.LUT R10, R5, 0x108, RZ, 0xfc, !PT ;  /* 0x00000108050a7812 */ /* 0x000fe200078efcff */
[--C-:B------:R-:W-:Y:S01]  /*33b0*/  @!P1 IMAD.IADD R165, R165, 0x1, -R0.reuse ;  /* 0x00000001a5a59824 */ /* 0x100fe200078e0a00 */
[C---:B------:R-:W-:Y:S01]  /*33c0*/  ISETP.GT.U32.AND P1, PT, R0.reuse, R171, PT ;  /* 0x000000ab0000720c */ /* 0x040fe20003f24070 */
[----:B------:R-:W-:Y:S01]  /*33d0*/  @!P3 IMAD.IADD R163, R163, 0x1, -R0 ;  /* 0x00000001a3a3b824 */ /* 0x000fe200078e0a00 */
[----:B------:R-:W-:Y:S01]  /*33e0*/  ISETP.GT.U32.AND P6, PT, R0, R169, PT ;  /* 0x000000a90000720c */ /* 0x000fe20003fc4070 */
[----:B------:R-:W-:Y:S01]  /*33f0*/  IMAD.HI.U32 R8, R2, R177, RZ ;  /* 0x000000b102087227 */ /* 0x000fe200078e00ff */
[----:B------:R-:W-:-:S02]  /*3400*/  ISETP.GE.AND P3, PT, R6, RZ, PT ;  /* 0x000000ff0600720c */ /* 0x000fc40003f66270 */
[----:B------:R-:W-:Y:S01]  /*3410*/  IABS R175, R7 ;  /* 0x0000000700af7213 */ /* 0x000fe20000000000 */
[----:B------:R-:W-:Y:S01]  /*3420*/  IMAD.HI.U32 R6, R2, R173, RZ ;  /* 0x000000ad02067227 */ /* 0x000fe200078e00ff */
[----:B------:R-:W-:Y:S02]  /*3430*/  IABS R183, R10 ;  /* 0x0000000a00b77213 */ /* 0x000fe40000000000 */
[----:B------:R-:W-:Y:S01]  /*3440*/  LOP3.LUT R14, R5, 0x190, RZ, 0xfc, !PT ;  /* 0x00000190050e7812 */ /* 0x000fe200078efcff */
[----:B------:R-:W-:Y:S02]  /*3450*/  IMAD.MOV R6, RZ, RZ, -R6 ;  /* 0x000000ffff067224 */ /* 0x000fe400078e0a06 */
[----:B------:R-:W-:Y:S02]  /*3460*/  IMAD.MOV R8, RZ, RZ, -R8 ;  /* 0x000000ffff087224 */ /* 0x000fe400078e0a08 */
[----:B------:R-:W-:Y:S02]  /*3470*/  @!P1 IMAD.IADD R171, R171, 0x1, -R0 ;  /* 0x00000001abab9824 */ /* 0x000fe400078e0a00 */
[----:B------:R-:W-:-:S02]  /*3480*/  IMAD R173, R0, R6, R173 ;  /* 0x0000000600ad7224 */ /* 0x000fc400078e02ad */
[----:B------:R-:W-:Y:S01]  /*3490*/  @!P6 IMAD.IADD R169, R169, 0x1, -R0 ;  /* 0x00000001a9a9e824 */ /* 0x000fe200078e0a00 */
[C---:B------:R-:W-:Y:S01]  /*34a0*/  ISETP.GT.U32.AND P1, PT, R0.reuse, R171, PT ;  /* 0x000000ab0000720c */ /* 0x040fe20003f24070 */
[C---:B------:R-:W-:Y:S01]  /*34b0*/  IMAD R177, R0.reuse, R8, R177 ;  /* 0x0000000800b17224 */ /* 0x040fe200078e02b1 */
[C---:B------:R-:W-:Y:S01]  /*34c0*/  ISETP.GT.U32.AND P6, PT, R0.reuse, R173, PT ;  /* 0x000000ad0000720c */ /* 0x040fe20003fc4070 */
[----:B------:R-:W-:Y:S01]  /*34d0*/  @!P4 IMAD.MOV R163, RZ, RZ, -R163 ;  /* 0x000000ffffa3c224 */ /* 0x000fe200078e0aa3 */
[----:B------:R-:W-:Y:S01]  /*34e0*/  ISETP.GE.AND P4, PT, R7, RZ, PT ;  /* 0x000000ff0700720c */ /* 0x000fe20003f86270 */
[----:B------:R-:W-:Y:S01]  /*34f0*/  @!P0 IMAD.MOV R169, RZ, RZ, -R169 ;  /* 0x000000ffffa98224 */ /* 0x000fe200078e0aa9 */
[----:B------:R-:W-:Y:S01]  /*3500*/  ISETP.GT.U32.AND P0, PT, R0, R177, PT ;  /* 0x000000b10000720c */ /* 0x000fe20003f04070 */
[----:B------:R-:W-:-:S04]  /*3510*/  IMAD.HI.U32 R7, R2, R175, RZ ;  /* 0x000000af02077227 */ /* 0x000fc800078e00ff */
[----:B------:R-:W-:Y:S02]  /*3520*/  IMAD.MOV R7, RZ, RZ, -R7 ;  /* 0x000000ffff077224 */ /* 0x000fe400078e0a07 */
[--C-:B------:R-:W-:Y:S02]  /*3530*/  @!P1 IMAD.IADD R171, R171, 0x1, -R0.reuse ;  /* 0x00000001abab9824 */ /* 0x100fe400078e0a00 */
[C---:B------:R-:W-:Y:S01]  /*3540*/  IMAD R175, R0.reuse, R7, R175 ;  /* 0x0000000700af7224 */ /* 0x040fe200078e02af */
[----:B------:R-:W-:Y:S01]  /*3550*/  LOP3.LUT R7, R5, 0x100, RZ, 0xfc, !PT ;  /* 0x0000010005077812 */ /* 0x000fe200078efcff */
[--C-:B------:R-:W-:Y:S02]  /*3560*/  @!P6 IMAD.IADD R173, R173, 0x1, -R0.reuse ;  /* 0x00000001adade824 */ /* 0x100fe400078e0a00 */
[----:B------:R-:W-:Y:S01]  /*3570*/  @!P0 IMAD.IADD R177, R177, 0x1, -R0 ;  /* 0x00000001b1b18824 */ /* 0x000fe200078e0a00 */
[----:B------:R-:W-:Y:S01]  /*3580*/  IABS R179, R7 ;  /* 0x0000000700b37213 */ /* 0x000fe20000000000 */
[----:B------:R-:W-:Y:S01]  /*3590*/  @!P2 IMAD.MOV R171, RZ, RZ, -R171 ;  /* 0x000000ffffaba224 */ /* 0x000fe200078e0aab */
[----:B------:R-:W-:Y:S01]  /*35a0*/  ISETP.GT.U32.AND P6, PT, R0, R173, PT ;  /* 0x000000ad0000720c */ /* 0x000fe20003fc4070 */
[----:B------:R-:W-:Y:S01]  /*35b0*/  @!P5 IMAD.MOV R165, RZ, RZ, -R165 ;  /* 0x000000ffffa5d224 */ /* 0x000fe200078e0aa5 */
[----:B------:R-:W-:Y:S01]  /*35c0*/  ISETP.GE.AND P2, PT, R7, RZ, PT ;  /* 0x000000ff0700720c */ /* 0x000fe20003f46270 */
[----:B------:R-:W-:Y:S01]  /*35d0*/  IMAD.HI.U32 R6, R2, R179, RZ ;  /* 0x000000b302067227 */ /* 0x000fe200078e00ff */
[----:B------:R-:W-:-:S02]  /*35e0*/  ISETP.GT.U32.AND P0, PT, R0, R177, PT ;  /* 0x000000b10000720c */ /* 0x000fc40003f04070 */
[----:B------:R-:W-:Y:S01]  /*35f0*/  ISETP.GE.AND P5, PT, R9, RZ, PT ;  /* 0x000000ff0900720c */ /* 0x000fe20003fa6270 */
[----:B------:R-:W-:Y:S01]  /*3600*/  IMAD.HI.U32 R7, R2, R183, RZ ;  /* 0x000000b702077227 */ /* 0x000fe200078e00ff */
[----:B------:R-:W-:Y:S02]  /*3610*/  LOP3.LUT R9, R5, 0x104, RZ, 0xfc, !PT ;  /* 0x0000010405097812 */ /* 0x000fe400078efcff */
[----:B------:R-:W-:Y:S01]  /*3620*/  ISETP.GT.U32.AND P1, PT, R0, R175, PT ;  /* 0x000000af0000720c */ /* 0x000fe20003f24070 */
[----:B------:R-:W-:Y:S01]  /*3630*/  IMAD.MOV R6, RZ, RZ, -R6 ;  /* 0x000000ffff067224 */ /* 0x000fe200078e0a06 */
[----:B------:R-:W-:Y:S01]  /*3640*/  IABS R181, R9 ;  /* 0x0000000900b57213 */ /* 0x000fe20000000000 */
[----:B------:R-:W-:-:S04]  /*3650*/  IMAD.HI.U32 R8, R2, R185, RZ ;  /* 0x000000b902087227 */ /* 0x000fc800078e00ff */
[----:B------:R-:W-:Y:S02]  /*3660*/  IMAD.MOV R7, RZ, RZ, -R7 ;  /* 0x000000ffff077224 */ /* 0x000fe400078e0a07 */
[C---:B------:R-:W-:Y:S02]  /*3670*/  IMAD R179, R0.reuse, R6, R179 ;  /* 0x0000000600b37224 */ /* 0x040fe400078e02b3 */
[----:B------:R-:W-:Y:S02]  /*3680*/  IMAD.MOV R8, RZ, RZ, -R8 ;  /* 0x000000ffff087224 */ /* 0x000fe400078e0a08 */
[C---:B------:R-:W-:Y:S01]  /*3690*/  IMAD R183, R0.reuse, R7, R183 ;  /* 0x0000000700b77224 */ /* 0x040fe200078e02b7 */
[----:B------:R-:W-:Y:S01]  /*36a0*/  LOP3.LUT R7, R5, 0x110, RZ, 0xfc, !PT ;  /* 0x0000011005077812 */ /* 0x000fe200078efcff */
[--C-:B------:R-:W-:Y:S01]  /*36b0*/  @!P6 IMAD.IADD R173, R173, 0x1, -R0.reuse ;  /* 0x00000001adade824 */ /* 0x100fe200078e0a00 */
[C---:B------:R-:W-:Y:S01]  /*36c0*/  ISETP.GT.U32.AND P6, PT, R0.reuse, R179, PT ;  /* 0x000000b30000720c */ /* 0x040fe20003fc4070 */
[C---:B------:R-:W-:Y:S01]  /*36d0*/  IMAD R185, R0.reuse, R8, R185 ;  /* 0x0000000800b97224 */ /* 0x040fe200078e02b9 */
[----:B------:R-:W-:Y:S01]  /*36e0*/  IABS R187, R7 ;  /* 0x0000000700bb7213 */ /* 0x000fe20000000000 */
[----:B------:R-:W-:Y:S01]  /*36f0*/  @!P0 IMAD.IADD R177, R177, 0x1, -R0 ;  /* 0x00000001b1b18824 */ /* 0x000fe200078e0a00 */
[----:B------:R-:W-:Y:S01]  /*3700*/  ISETP.GT.U32.AND P0, PT, R0, R183, PT ;  /* 0x000000b70000720c */ /* 0x000fe20003f04070 */
[----:B------:R-:W-:Y:S01]  /*3710*/  IMAD.HI.U32 R6, R2, R181, RZ ;  /* 0x000000b502067227 */ /* 0x000fe200078e00ff */
[----:B------:R-:W-:-:S03]  /*3720*/  LOP3.LUT R8, R5, 0x114, RZ, 0xfc, !PT ;  /* 0x0000011405087812 */ /* 0x000fc600078efcff */
[----:B------:R-:W-:Y:S01]  /*3730*/  @!P5 IMAD.MOV R177, RZ, RZ, -R177 ;  /* 0x000000ffffb1d224 */ /* 0x000fe200078e0ab1 */
[C---:B------:R-:W-:Y:S01]  /*3740*/  ISETP.GT.U32.AND P5, PT, R0.reuse, R185, PT ;  /* 0x000000b90000720c */ /* 0x040fe20003fa4070 */
[----:B------:R-:W-:Y:S01]  /*3750*/  IMAD.MOV R6, RZ, RZ, -R6 ;  /* 0x000000ffff067224 */ /* 0x000fe200078e0a06 */
[----:B------:R-:W-:Y:S01]  /*3760*/  IABS R189, R8 ;  /* 0x0000000800bd7213 */ /* 0x000fe20000000000 */
[----:B------:R-:W-:Y:S02]  /*3770*/  @!P6 IMAD.IADD R179, R179, 0x1, -R0 ;  /* 0x00000001b3b3e824 */ /* 0x000fe400078e0a00 */
[----:B------:R-:W-:Y:S02]  /*3780*/  IMAD R181, R0, R6, R181 ;  /* 0x0000000600b57224 */ /* 0x000fe400078e02b5 */
[----:B------:R-:W-:Y:S01]  /*3790*/  IMAD.HI.U32 R6, R2, R187, RZ ;  /* 0x000000bb02067227 */ /* 0x000fe200078e00ff */
[----:B------:R-:W-:-:S03]  /*37a0*/  ISETP.GT.U32.AND P6, PT, R0, R179, PT ;  /* 0x000000b30000720c */ /* 0x000fc60003fc4070 */
[--C-:B------:R-:W-:Y:S02]  /*37b0*/  @!P0 IMAD.IADD R183, R183, 0x1, -R0.reuse ;  /* 0x00000001b7b78824 */ /* 0x100fe400078e0a00 */
[----:B------:R-:W-:Y:S02]  /*37c0*/  @!P1 IMAD.IADD R175, R175, 0x1, -R0 ;  /* 0x00000001afaf9824 */ /* 0x000fe400078e0a00 */
[----:B------:R-:W-:Y:S02]  /*37d0*/  IMAD.MOV R6, RZ, RZ, -R6 ;  /* 0x000000ffff067224 */ /* 0x000fe400078e0a06 */
[----:B------:R-:W-:Y:S01]  /*37e0*/  @!P5 IMAD.IADD R185, R185, 0x1, -R0 ;  /* 0x00000001b9b9d824 */ /* 0x000fe200078e0a00 */
[C---:B------:R-:W-:Y:S01]  /*37f0*/  ISETP.GT.U32.AND P5, PT, R0.reuse, R183, PT ;  /* 0x000000b70000720c */ /* 0x040fe20003fa4070 */
[C---:B------:R-:W-:Y:S01]  /*3800*/  IMAD R187, R0.reuse, R6, R187 ;  /* 0x0000000600bb7224 */ /* 0x040fe200078e02bb */
[----:B------:R-:W-:Y:S01]  /*3810*/  ISETP.GT.U32.AND P1, PT, R0, R175, PT ;  /* 0x000000af0000720c */ /* 0x000fe20003f24070 */
[----:B------:R-:W-:-:S04]  /*3820*/  IMAD.HI.U32 R6, R2, R189, RZ ;  /* 0x000000bd02067227 */ /* 0x000fc800078e00ff */
[----:B------:R-:W-:Y:S01]  /*3830*/  @!P3 IMAD.MOV R173, RZ, RZ, -R173 ;  /* 0x000000ffffadb224 */ /* 0x000fe200078e0aad */
[C---:B------:R-:W-:Y:S01]  /*3840*/  ISETP.GT.U32.AND P3, PT, R0.reuse, R181, PT ;  /* 0x000000b50000720c */ /* 0x040fe20003f64070 */
[----:B------:R-:W-:Y:S02]  /*3850*/  IMAD.MOV R6, RZ, RZ, -R6 ;  /* 0x000000ffff067224 */ /* 0x000fe400078e0a06 */
[--C-:B------:R-:W-:Y:S01]  /*3860*/  @!P6 IMAD.IADD R179, R179, 0x1, -R0.reuse ;  /* 0x00000001b3b3e824 */ /* 0x100fe200078e0a00 */
[----:B------:R-:W-:Y:S01]  /*3870*/  ISETP.GE.AND P6, PT, R11, RZ, PT ;  /* 0x000000ff0b00720c */ /* 0x000fe20003fc6270 */
[C---:B------:R-:W-:Y:S01]  /*3880*/  IMAD R189, R0.reuse, R6, R189 ;  /* 0x0000000600bd7224 */ /* 0x040fe200078e02bd */
[----:B------:R-:W-:Y:S01]  /*3890*/  LOP3.LUT R11, R5, 0x120, RZ, 0xfc, !PT ;  /* 0x00000120050b7812 */ /* 0x000fe200078efcff */
[--C-:B------:R-:W-:Y:S02]  /*38a0*/  @!P5 IMAD.IADD R183, R183, 0x1, -R0.reuse ;  /* 0x00000001b7b7d824 */ /* 0x100fe400078e0a00 */
[--C-:B------:R-:W-:Y:S01]  /*38b0*/  @!P1 IMAD.IADD R175, R175, 0x1, -R0.reuse ;  /* 0x00000001afaf9824 */ /* 0x100fe200078e0a00 */
[C---:B------:R-:W-:Y:S01]  /*38c0*/  ISETP.GT.U32.AND P5, PT, R0.reuse, R189, PT ;  /* 0x000000bd0000720c */ /* 0x040fe20003fa4070 */
[----:B------:R-:W-:Y:S01]  /*38d0*/  @!P2 IMAD.MOV R179, RZ, RZ, -R179 ;  /* 0x000000ffffb3a224 */ /* 0x000fe200078e0ab3 */
[----:B------:R-:W-:Y:S01]  /*38e0*/  ISETP.GT.U32.AND P2, PT, R0, R185, PT ;  /* 0x000000b90000720c */ /* 0x000fe20003f44070 */
[----:B------:R-:W-:Y:S01]  /*38f0*/  @!P4 IMAD.MOV R175, RZ, RZ, -R175 ;  /* 0x000000ffffafc224 */ /* 0x000fe200078e0aaf */
[----:B------:R-:W-:Y:S01]  /*3900*/  ISETP.GE.AND P4, PT, R10, RZ, PT ;  /* 0x000000ff0a00720c */ /* 0x000fe20003f86270 */
[----:B------:R-:W-:Y:S01]  /*3910*/  @!P3 IMAD.IADD R181, R181, 0x1, -R0 ;  /* 0x00000001b5b5b824 */ /* 0x000fe200078e0a00 */
[----:B------:R-:W-:-:S02]  /*3920*/  LOP3.LUT R10, R5, 0x11c, RZ, 0xfc, !PT ;  /* 0x0000011c050a7812 */ /* 0x000fc400078efcff */
[----:B------:R-:W-:Y:S02]  /*3930*/  ISETP.GE.AND P3, PT, R7, RZ, PT ;  /* 0x000000ff0700720c */ /* 0x000fe40003f66270 */
[----:B------:R-:W-:Y:S02]  /*3940*/  ISETP.GT.U32.AND P0, PT, R0, R181, PT ;  /* 0x000000b50000720c */ /* 0x000fe40003f04070 */
[----:B------:R-:W-:Y:S01]  /*3950*/  IABS R191, R10 ;  /* 0x0000000a00bf7213 */ /* 0x000fe20000000000 */
[--C-:B------:R-:W-:Y:S01]  /*3960*/  @!P5 IMAD.IADD R189, R189, 0x1, -R0.reuse ;  /* 0x00000001bdbdd824 */ /* 0x100fe200078e0a00 */
[----:B------:R-:W-:Y:S01]  /*3970*/  IABS R195, R11 ;  /* 0x0000000b00c37213 */ /* 0x000fe20000000000 */
[----:B------:R-:W-:Y:S01]  /*3980*/  @!P2 IMAD.IADD R185, R185, 0x1, -R0 ;  /* 0x00000001b9b9a824 */ /* 0x000fe200078e0a00 */
[----:B------:R-:W-:Y:S01]  /*3990*/  ISETP.GE.AND P2, PT, R8, RZ, PT ;  /* 0x000000ff0800720c */ /* 0x000fe20003f46270 */
[----:B------:R-:W-:Y:S01]  /*39a0*/  IMAD.HI.U32 R7, R2, R191, RZ ;  /* 0x000000bf02077227 */ /* 0x000fe200078e00ff */
[----:B------:R-:W-:-:S02]  /*39b0*/  ISETP.GT.U32.AND P5, PT, R0, R189, PT ;  /* 0x000000bd0000720c */ /* 0x000fc40003fa4070 */
[----:B------:R-:W-:Y:S01]  /*39c0*/  ISETP.GE.AND P1, PT, R9, RZ, PT ;  /* 0x000000ff0900720c */ /* 0x000fe20003f26270 */
[----:B------:R-:W-:Y:S01]  /*39d0*/  IMAD.HI.U32 R8, R2, R195, RZ ;  /* 0x000000c302087227 */ /* 0x000fe200078e00ff */
[----:B------:R-:W-:-:S03]  /*39e0*/  LOP3.LUT R9, R5, 0x118, RZ, 0xfc, !PT ;  /* 0x0000011805097812 */ /* 0x000fc600078efcff */
[----:B------:R-:W-:Y:S01]  /*39f0*/  IMAD.MOV R7, RZ, RZ, -R7 ;  /* 0x000000ffff077224 */ /* 0x000fe200078e0a07 */
[----:B------:R-:W-:Y:S01]  /*3a00*/  IABS R193, R9 ;  /* 0x0000000900c17213 */ /* 0x000fe20000000000 */
[----:B------:R-:W-:Y:S01]  /*3a10*/  @!P0 IMAD.IADD R181, R181, 0x1, -R0 ;  /* 0x00000001b5b58824 */ /* 0x000fe200078e0a00 */
[C---:B------:R-:W-:Y:S01]  /*3a20*/  ISETP.GT.U32.AND P0, PT, R0.reuse, R187, PT ;  /* 0x000000bb0000720c */ /* 0x040fe20003f04070 */
[----:B------:R-:W-:Y:S02]  /*3a30*/  IMAD.MOV R8, RZ, RZ, -R8 ;  /* 0x000000ffff087224 */ /* 0x000fe400078e0a08 */
[C---:B------:R-:W-:Y:S02]  /*3a40*/  IMAD R191, R0.reuse, R7, R191 ;  /* 0x0000000700bf7224 */ /* 0x040fe400078e02bf */
[C---:B------:R-:W-:Y:S01]  /*3a50*/  IMAD R195, R0.reuse, R8, R195 ;  /* 0x0000000800c37224 */ /* 0x040fe200078e02c3 */
[----:B------:R-:W-:Y:S01]  /*3a60*/  LOP3.LUT R8, R5, 0x124, RZ, 0xfc, !PT ;  /* 0x0000012405087812 */ /* 0x000fe200078efcff */
[----:B------:R-:W-:Y:S01]  /*3a70*/  @!P6 IMAD.MOV R185, RZ, RZ, -R185 ;  /* 0x000000ffffb9e224 */ /* 0x000fe200078e0ab9 */
[C---:B------:R-:W-:Y:S01]  /*3a80*/  ISETP.GT.U32.AND P6, PT, R0.reuse, R191, PT ;  /* 0x000000bf0000720c */ /* 0x040fe20003fc4070 */
[----:B------:R-:W-:Y:S01]  /*3a90*/  @!P5 IMAD.IADD R189, R189, 0x1, -R0 ;  /* 0x00000001bdbdd824 */ /* 0x000fe200078e0a00 */
[----:B------:R-:W-:Y:S01]  /*3aa0*/  ISETP.GT.U32.AND P5, PT, R0, R195, PT ;  /* 0x000000c30000720c */ /* 0x000fe20003fa4070 */
[----:B------:R-:W-:Y:S01]  /*3ab0*/  IMAD.HI.U32 R6, R2, R193, RZ ;  /* 0x000000c102067227 */ /* 0x000fe200078e00ff */
[----:B------:R-:W-:-:S03]  /*3ac0*/  IABS R197, R8 ;  /* 0x0000000800c57213 */ /* 0x000fc60000000000 */
[----:B------:R-:W-:Y:S01]  /*3ad0*/  @!P0 IMAD.IADD R187, R187, 0x1, -R0 ;  /* 0x00000001bbbb8824 */ /* 0x000fe200078e0a00 */
[----:B------:R-:W-:Y:S01]  /*3ae0*/  ISETP.GE.AND P0, PT, R9, RZ, PT ;  /* 0x000000ff0900720c */ /* 0x000fe20003f06270 */
[----:B------:R-:W-:Y:S01]  /*3af0*/  IMAD.MOV R6, RZ, RZ, -R6 ;  /* 0x000000ffff067224 */ /* 0x000fe200078e0a06 */
[----:B------:R-:W-:Y:S01]  /*3b00*/  LOP3.LUT R9, R5, 0x128, RZ, 0xfc, !PT ;  /* 0x0000012805097812 */ /* 0x000fe200078efcff */
[----:B------:R-:W-:Y:S01]  /*3b10*/  @!P1 IMAD.MOV R181, RZ, RZ, -R181 ;  /* 0x000000ffffb59224 */ /* 0x000fe200078e0ab5 */
[C---:B------:R-:W-:Y:S01]  /*3b20*/  ISETP.GT.U32.AND P1, PT, R0.reuse, R187, PT ;  /* 0x000000bb0000720c */ /* 0x040fe20003f24070 */
[----:B------:R-:W-:Y:S01]  /*3b30*/  IMAD R193, R0, R6, R193 ;  /* 0x0000000600c17224 */ /* 0x000fe200078e02c1 */
[----:B------:R-:W-:Y:S01]  /*3b40*/  IABS R199, R9 ;  /* 0x0000000900c77213 */ /* 0x000fe20000000000 */
[----:B------:R-:W-:Y:S02]  /*3b50*/  @!P6 IMAD.IADD R191, R191, 0x1, -R0 ;  /* 0x00000001bfbfe824 */ /* 0x000fe400078e0a00 */
[----:B------:R-:W-:-:S04]  /*3b60*/  IMAD.HI.U32 R6, R2, R197, RZ ;  /* 0x000000c502067227 */ /* 0x000fc800078e00ff */
[----:B------:R-:W-:Y:S01]  /*3b70*/  @!P5 IMAD.IADD R195, R195, 0x1, -R0 ;  /* 0x00000001c3c3d824 */ /* 0x000fe200078e0a00 */
[----:B------:R-:W-:Y:S01]  /*3b80*/  ISETP.GT.U32.AND P5, PT, R0, R191, PT ;  /* 0x000000bf0000720c */ /* 0x000fe20003fa4070 */
[----:B------:R-:W-:Y:S02]  /*3b90*/  IMAD.MOV R7, RZ, RZ, -R6 ;  /* 0x000000ffff077224 */ /* 0x000fe400078e0a06 */
[----:B------:R-:W-:-:S04]  /*3ba0*/  IMAD.HI.U32 R6, R2, R199, RZ ;  /* 0x000000c702067227 */ /* 0x000fc800078e00ff */
[----:B------:R-:W-:Y:S02]  /*3bb0*/  IMAD.MOV R6, RZ, RZ, -R6 ;  /* 0x000000ffff067224 */ /* 0x000fe400078e0a06 */
[----:B------:R-:W-:Y:S01]  /*3bc0*/  @!P4 IMAD.MOV R183, RZ, RZ, -R183 ;  /* 0x000000ffffb7c224 */ /* 0x000fe200078e0ab7 */
[C---:B------:R-:W-:Y:S01]  /*3bd0*/  ISETP.GT.U32.AND P4, PT, R0.reuse, R193, PT ;  /* 0x000000c10000720c */ /* 0x040fe20003f84070 */
[C---:B------:R-:W-:Y:S02]  /*3be0*/  IMAD R199, R0.reuse, R6, R199 ;  /* 0x0000000600c77224 */ /* 0x040fe400078e02c7 */
[--C-:B------:R-:W-:Y:S02]  /*3bf0*/  @!P5 IMAD.IADD R191, R191, 0x1, -R0.reuse ;  /* 0x00000001bfbfd824 */ /* 0x100fe400078e0a00 */
[--C-:B------:R-:W-:Y:S01]  /*3c00*/  @!P1 IMAD.IADD R187, R187, 0x1, -R0.reuse ;  /* 0x00000001bbbb9824 */ /* 0x100fe200078e0a00 */
[C---:B------:R-:W-:Y:S01]  /*3c10*/  ISETP.GT.U32.AND P5, PT, R0.reuse, R199, PT ;  /* 0x000000c70000720c */ /* 0x040fe20003fa4070 */
[----:B------:R-:W-:Y:S01]  /*3c20*/  IMAD R197, R0, R7, R197 ;  /* 0x0000000700c57224 */ /* 0x000fe200078e02c5 */
[----:B------:R-:W-:Y:S01]  /*3c30*/  ISETP.GE.AND P1, PT, R10, RZ, PT ;  /* 0x000000ff0a00720c */ /* 0x000fe20003f26270 */
[----:B------:R-:W-:Y:S01]  /*3c40*/  @!P3 IMAD.MOV R187, RZ, RZ, -R187 ;  /* 0x000000ffffbbb224 */ /* 0x000fe200078e0abb */
[----:B------:R-:W-:Y:S01]  /*3c50*/  LOP3.LUT R10, R5, 0x12c, RZ, 0xfc, !PT ;  /* 0x0000012c050a7812 */ /* 0x000fe200078efcff */
[----:B------:R-:W-:Y:S01]  /*3c60*/  @!P2 IMAD.MOV R189, RZ, RZ, -R189 ;  /* 0x000000ffffbda224 */ /* 0x000fe200078e0abd */
[----:B------:R-:W-:Y:S01]  /*3c70*/  ISETP.GT.U32.AND P3, PT, R0, R195, PT ;  /* 0x000000c30000720c */ /* 0x000fe20003f64070 */
[----:B------:R-:W-:Y:S01]  /*3c80*/  @!P4 IMAD.IADD R193, R193, 0x1, -R0 ;  /* 0x00000001c1c1c824 */ /* 0x000fe200078e0a00 */
[----:B------:R-:W-:-:S02]  /*3c90*/  ISETP.GE.AND P4, PT, R11, RZ, PT ;  /* 0x000000ff0b00720c */ /* 0x000fc40003f86270 */
[----:B------:R-:W-:Y:S02]  /*3ca0*/  IABS R201, R10 ;  /* 0x0000000a00c97213 */ /* 0x000fe40000000000 */
[----:B------:R-:W-:Y:S01]  /*3cb0*/  LOP3.LUT R11, R5, 0x130, RZ, 0xfc, !PT ;  /* 0x00000130050b7812 */ /* 0x000fe200078efcff */
[----:B------:R-:W-:Y:S01]  /*3cc0*/  @!P5 IMAD.IADD R199, R199, 0x1, -R0 ;  /* 0x00000001c7c7d824 */ /* 0x000fe200078e0a00 */
[----:B------:R-:W-:Y:S01]  /*3cd0*/  ISETP.GT.U32.AND P6, PT, R0, R193, PT ;  /* 0x000000c10000720c */ /* 0x000fe20003fc4070 */
[----:B------:R-:W-:Y:S01]  /*3ce0*/  IMAD.HI.U32 R6, R2, R201, RZ ;  /* 0x000000c902067227 */ /* 0x000fe200078e00ff */
[----:B------:R-:W-:Y:S02]  /*3cf0*/  IABS R203, R11 ;  /* 0x0000000b00cb7213 */ /* 0x000fe40000000000 */
[----:B------:R-:W-:Y:S01]  /*3d00*/  ISETP.GT.U32.AND P5, PT, R0, R199, PT ;  /* 0x000000c70000720c */ /* 0x000fe20003fa4070 */
[----:B------:R-:W-:Y:S02]  /*3d10*/  IMAD.MOV R7, RZ, RZ, -R6 ;  /* 0x000000ffff077224 */ /* 0x000fe400078e0a06 */
[----:B------:R-:W-:-:S04]  /*3d20*/  IMAD.HI.U32 R6, R2, R203, RZ ;  /* 0x000000cb02067227 */ /* 0x000fc800078e00ff */
[C---:B------:R-:W-:Y:S02]  /*3d30*/  IMAD R201, R0.reuse, R7, R201 ;  /* 0x0000000700c97224 */ /* 0x040fe400078e02c9 */
[----:B------:R-:W-:Y:S02]  /*3d40*/  IMAD.MOV R7, RZ, RZ, -R6 ;  /* 0x000000ffff077224 */ /* 0x000fe400078e0a06 */
[--C-:B------:R-:W-:Y:S01]  /*3d50*/  @!P6 IMAD.IADD R193, R193, 0x1, -R0.reuse ;  /* 0x00000001c1c1e824 */ /* 0x100fe200078e0a00 */
[C---:B------:R-:W-:Y:S01]  /*3d60*/  ISETP.GT.U32.AND P6, PT, R0.reuse, R197, PT ;  /* 0x000000c50000720c */ /* 0x040fe20003fc4070 */
[----:B------:R-:W-:Y:S01]  /*3d70*/  IMAD R203, R0, R7, R203 ;  /* 0x0000000700cb7224 */ /* 0x000fe200078e02cb */
[----:B------:R-:W-:Y:S01]  /*3d80*/  LOP3.LUT R7, R5, 0x138, RZ, 0xfc, !PT ;  /* 0x0000013805077812 */ /* 0x000fe200078efcff */
[----:B------:R-:W-:Y:S02]  /*3d90*/  @!P5 IMAD.IADD R199, R199, 0x1, -R0 ;  /* 0x00000001c7c7d824 */ /* 0x000fe400078e0a00 */
[----:B------:R-:W-:Y:S01]  /*3da0*/  IMAD.HI.U32 R6, R2, R205, RZ ;  /* 0x000000cd02067227 */ /* 0x000fe200078e00ff */
[----:B------:R-:W-:-:S02]  /*3db0*/  ISETP.GT.U32.AND P5, PT, R0, R203, PT ;  /* 0x000000cb0000720c */ /* 0x000fc40003fa4070 */
[----:B------:R-:W-:Y:S01]  /*3dc0*/  IABS R207, R7 ;  /* 0x0000000700cf7213 */ /* 0x000fe20000000000 */
[----:B------:R-:W-:Y:S02]  /*3dd0*/  IMAD.MOV R6, RZ, RZ, -R6 ;  /* 0x000000ffff067224 */ /* 0x000fe400078e0a06 */
[--C-:B------:R-:W-:Y:S01]  /*3de0*/  @!P3 IMAD.IADD R195, R195, 0x1, -R0.reuse ;  /* 0x00000001c3c3b824 */ /* 0x100fe200078e0a00 */
[----:B------:R-:W-:Y:S01]  /*3df0*/  ISETP.GE.AND P3, PT, R8, RZ, PT ;  /* 0x000000ff0800720c */ /* 0x000fe20003f66270 */
[----:B------:R-:W-:Y:S01]  /*3e00*/  @!P6 IMAD.IADD R197, R197, 0x1, -R0 ;  /* 0x00000001c5c5e824 */ /* 0x000fe200078e0a00 */
[----:B------:R-:W-:Y:S01]  /*3e10*/  ISETP.GE.AND P6, PT, R9, RZ, PT ;  /* 0x000000ff0900720c */ /* 0x000fe20003fc6270 */
[----:B------:R-:W-:Y:S01]  /*3e20*/  IMAD R205, R0, R6, R205 ;  /* 0x0000000600cd7224 */ /* 0x000fe200078e02cd */
[----:B------:R-:W-:Y:S01]  /*3e30*/  LOP3.LUT R9, R5, 0x144, RZ, 0xfc, !PT ;  /* 0x0000014405097812 */ /* 0x000fe200078efcff */
[----:B------:R-:W-:Y:S01]  /*3e40*/  IMAD.HI.U32 R6, R2, R207, RZ ;  /* 0x000000cf02067227 */ /* 0x000fe200078e00ff */
[----:B------:R-:W-:-:S02]  /*3e50*/  ISETP.GT.U32.AND P2, PT, R0, R197, PT ;  /* 0x000000c50000720c */ /* 0x000fc40003f44070 */
[----:B------:R-:W-:Y:S01]  /*3e60*/  IABS R213, R9 ;  /* 0x0000000900d57213 */ /* 0x000fe20000000000 */
[----:B------:R-:W-:Y:S01]  /*3e70*/  @!P5 IMAD.IADD R203, R203, 0x1, -R0 ;  /* 0x00000001cbcbd824 */ /* 0x000fe200078e0a00 */
[----:B------:R-:W-:Y:S01]  /*3e80*/  LOP3.LUT R8, R5, 0x140, RZ, 0xfc, !PT ;  /* 0x0000014005087812 */ /* 0x000fe200078efcff */
[----:B------:R-:W-:Y:S02]  /*3e90*/  IMAD.MOV R6, RZ, RZ, -R6 ;  /* 0x000000ffff067224 */ /* 0x000fe400078e0a06 */
[----:B------:R-:W-:Y:S01]  /*3ea0*/  @!P0 IMAD.MOV R193, RZ, RZ, -R193 ;  /* 0x000000ffffc18224 */ /* 0x000fe200078e0ac1 */
[C---:B------:R-:W-:Y:S01]  /*3eb0*/  ISETP.GT.U32.AND P5, PT, R0.reuse, R203, PT ;  /* 0x000000cb0000720c */ /* 0x040fe20003fa4070 */
[----:B------:R-:W-:Y:S01]  /*3ec0*/  @!P6 IMAD.MOV R199, RZ, RZ, -R199 ;  /* 0x000000ffffc7e224 */ /* 0x000fe200078e0ac7 */
[C---:B------:R-:W-:Y:S01]  /*3ed0*/  ISETP.GT.U32.AND P6, PT, R0.reuse, R205, PT ;  /* 0x000000cd0000720c */ /* 0x040fe20003fc4070 */
[C---:B------:R-:W-:Y:S01]  /*3ee0*/  IMAD R207, R0.reuse, R6, R207 ;  /* 0x0000000600cf7224 */ /* 0x040fe200078e02cf */
[C---:B------:R-:W-:Y:S01]  /*3ef0*/  ISETP.GT.U32.AND P0, PT, R0.reuse, R201, PT ;  /* 0x000000c90000720c */ /* 0x040fe20003f04070 */
[--C-:B------:R-:W-:Y:S01]  /*3f00*/  @!P2 IMAD.IADD R197, R197, 0x1, -R0.reuse ;  /* 0x00000001c5c5a824 */ /* 0x100fe200078e0a00 */
[----:B------:R-:W-:Y:S01]  /*3f10*/  IABS R211, R8 ;  /* 0x0000000800d37213 */ /* 0x000fe20000000000 */
[----:B------:R-:W-:Y:S01]  /*3f20*/  @!P4 IMAD.MOV R195, RZ, RZ, -R195 ;  /* 0x000000ffffc3c224 */ /* 0x000fe200078e0ac3 */
[----:B------:R-:W-:Y:S01]  /*3f30*/  ISETP.GE.AND P4, PT, R11, RZ, PT ;  /* 0x000000ff0b00720c */ /* 0x000fe20003f86270 */
[----:B------:R-:W-:Y:S01]  /*3f40*/  @!P3 IMAD.MOV R197, RZ, RZ, -R197 ;  /* 0x000000ffffc5b224 */ /* 0x000fe200078e0ac5 */
[----:B------:R-:W-:Y:S01]  /*3f50*/  ISETP.GE.AND P3, PT, R7, RZ, PT ;  /* 0x000000ff0700720c */ /* 0x000fe20003f66270 */
[----:B------:R-:W-:Y:S01]  /*3f60*/  @!P1 IMAD.MOV R191, RZ, RZ, -R191 ;  /* 0x000000ffffbf9224 */ /* 0x000fe200078e0abf */
[----:B------:R-:W-:Y:S01]  /*3f70*/  LOP3.LUT R7, R5, 0x13c, RZ, 0xfc, !PT ;  /* 0x0000013c05077812 */ /* 0x000fe200078efcff */
[--C-:B------:R-:W-:Y:S01]  /*3f80*/  @!P5 IMAD.IADD R203, R203, 0x1, -R0.reuse ;  /* 0x00000001cbcbd824 */ /* 0x100fe200078e0a00 */
[----:B------:R-:W-:Y:S01]  /*3f90*/  ISETP.GT.U32.AND P5, PT, R0, R207, PT ;  /* 0x000000cf0000720c */ /* 0x000fe20003fa4070 */
[--C-:B------:R-:W-:Y:S01]  /*3fa0*/  @!P6 IMAD.IADD R205, R205, 0x1, -R0.reuse ;  /* 0x00000001cdcde824 */ /* 0x100fe200078e0a00 */
[----:B------:R-:W-:Y:S01]  /*3fb0*/  IABS R209, R7 ;  /* 0x0000000700d17213 */ /* 0x000fe20000000000 */
[----:B------:R-:W-:Y:S01]  /*3fc0*/  @!P0 IMAD.IADD R201, R201, 0x1, -R0 ;  /* 0x00000001c9c98824 */ /* 0x000fe200078e0a00 */
[----:B------:R-:W-:-:S02]  /*3fd0*/  ISETP.GE.AND P1, PT, R10, RZ, PT ;  /* 0x000000ff0a00720c */ /* 0x000fc40003f26270 */
[----:B------:R-:W-:Y:S01]  /*3fe0*/  ISETP.GT.U32.AND P6, PT, R0, R205, PT ;  /* 0x000000cd0000720c */ /* 0x000fe20003fc4070 */
[----:B------:R-:W-:Y:S01]  /*3ff0*/  IMAD.HI.U32 R6, R2, R209, RZ ;  /* 0x000000d102067227 */ /* 0x000fe200078e00ff */
[----:B------:R-:W-:Y:S02]  /*4000*/  ISETP.GT.U32.AND P0, PT, R0, R201, PT ;  /* 0x000000c90000720c */ /* 0x000fe40003f04070 */
[----:B------:R-:W-:Y:S01]  /*4010*/  ISETP.GE.AND P2, PT, R12, RZ, PT ;  /* 0x000000ff0c00720c */ /* 0x000fe20003f46270 */
[----:B------:R-:W-:Y:S01]  /*4020*/  IMAD.MOV R6, RZ, RZ, -R6 ;  /* 0x000000ffff067224 */ /* 0x000fe200078e0a06 */
[----:B------:R-:W-:Y:S01]  /*4030*/  LOP3.LUT R10, R5, 0x150, RZ, 0xfc, !PT ;  /* 0x00000150050a7812 */ /* 0x000fe200078efcff */
[----:B------:R-:W-:Y:S01]  /*4040*/  @!P5 IMAD.IADD R207, R207, 0x1, -R0 ;  /* 0x00000001cfcfd824 */ /* 0x000fe200078e0a00 */
[----:B------:R-:W-:Y:S01]  /*4050*/  LOP3.LUT R11, R5, 0x164, RZ, 0xfc, !PT ;  /* 0x00000164050b7812 */ /* 0x000fe200078efcff */
[----:B------:R-:W-:Y:S01]  /*4060*/  IMAD R209, R0, R6, R209 ;  /* 0x0000000600d17224 */ /* 0x000fe200078e02d1 */
[----:B------:R-:W-:Y:S01]  /*4070*/  IABS R219, R10 ;  /* 0x0000000a00db7213 */ /* 0x000fe20000000000 */
[----:B------:R-:W-:Y:S01]  /*4080*/  IMAD.HI.U32 R6, R2, R213, RZ ;  /* 0x000000d502067227 */ /* 0x000fe200078e00ff */
[----:B------:R-:W-:-:S02]  /*4090*/  ISETP.GT.U32.AND P5, PT, R0, R207, PT ;  /* 0x000000cf0000720c */ /* 0x000fc40003fa4070 */
[----:B------:R-:W-:Y:S01]  /*40a0*/  IABS R229, R11 ;  /* 0x0000000b00e57213 */ /* 0x000fe20000000000 */
[----:B------:R-:W-:Y:S01]  /*40b0*/  @!P6 IMAD.IADD R205, R205, 0x1, -R0 ;  /* 0x00000001cdcde824 */ /* 0x000fe200078e0a00 */
[C---:B------:R-:W-:Y:S01]  /*40c0*/  ISETP.GT.U32.AND P6, PT, R0.reuse, R209, PT ;  /* 0x000000d10000720c */ /* 0x040fe20003fc4070 */
[----:B------:R-:W-:Y:S01]  /*40d0*/  IMAD.MOV R6, RZ, RZ, -R6 ;  /* 0x000000ffff067224 */ /* 0x000fe200078e0a06 */
[----:B------:R-:W-:Y:S01]  /*40e0*/  LOP3.LUT R12, R5, 0x188, RZ, 0xfc, !PT ;  /* 0x00000188050c7812 */ /* 0x000fe200078efcff */
[--C-:B------:R-:W-:Y:S01]  /*40f0*/  @!P0 IMAD.IADD R201, R201, 0x1, -R0.reuse ;  /* 0x00000001c9c98824 */ /* 0x100fe200078e0a00 */
[----:B------:R-:W-:Y:S01]  /*4100*/  ISETP.GE.AND P0, PT, R7, RZ, PT ;  /* 0x000000ff0700720c */ /* 0x000fe20003f06270 */
[C---:B------:R-:W-:Y:S01]  /*4110*/  IMAD R213, R0.reuse, R6, R213 ;  /* 0x0000000600d57224 */ /* 0x040fe200078e02d5 */
[----:B------:R-:W-:Y:S01]  /*4120*/  IABS R249, R12 ;  /* 0x0000000c00f97213 */ /* 0x000fe20000000000 */
[----:B------:R-:W-:Y:S01]  /*4130*/  @!P4 IMAD.MOV R203, RZ, RZ, -R203 ;  /* 0x000000ffffcbc224 */ /* 0x000fe200078e0acb */
[----:B------:R-:W-:Y:S01]  /*4140*/  ISETP.GE.AND P4, PT, R9, RZ, PT ;  /* 0x000000ff0900720c */ /* 0x000fe20003f86270 */
[----:B------:R-:W-:Y:S01]  /*4150*/  @!P5 IMAD.IADD R207, R207, 0x1, -R0 ;  /* 0x00000001cfcfd824 */ /* 0x000fe200078e0a00 */
[----:B------:R-:W-:Y:S01]  /*4160*/  ISETP.GT.U32.AND P5, PT, R0, R213, PT ;  /* 0x000000d50000720c */ /* 0x000fe20003fa4070 */
[----:B------:R-:W-:Y:S01]  /*4170*/  IMAD.HI.U32 R7, R2, R211, RZ ;  /* 0x000000d302077227 */ /* 0x000fe200078e00ff */
[----:B------:R-:W-:-:S03]  /*4180*/  LOP3.LUT R9, R5, 0x14c, RZ, 0xfc, !PT ;  /* 0x0000014c05097812 */ /* 0x000fc600078efcff */
[--C-:B------:R-:W-:Y:S01]  /*4190*/  @!P6 IMAD.IADD R209, R209, 0x1, -R0.reuse ;  /* 0x00000001d1d1e824 */ /* 0x100fe200078e0a00 */
[----:B------:R-:W-:Y:S01]  /*41a0*/  IABS R217, R9 ;  /* 0x0000000900d97213 */ /* 0x000fe20000000000 */
[----:B------:R-:W-:Y:S02]  /*41b0*/  IMAD.MOV R7, RZ, RZ, -R7 ;  /* 0x000000ffff077224 */ /* 0x000fe400078e0a07 */
[----:B------:R-:W-:Y:S01]  /*41c0*/  @!P1 IMAD.MOV R201, RZ, RZ, -R201 ;  /* 0x000000ffffc99224 */ /* 0x000fe200078e0ac9 */
[C---:B------:R-:W-:Y:S01]  /*41d0*/  ISETP.GT.U32.AND P6, PT, R0.reuse, R209, PT ;  /* 0x000000d10000720c */ /* 0x040fe20003fc4070 */
[----:B------:R-:W-:Y:S01]  /*41e0*/  IMAD R211, R0, R7, R211 ;  /* 0x0000000700d37224 */ /* 0x000fe200078e02d3 */
[----:B------:R-:W-:Y:S01]  /*41f0*/  ISETP.GE.AND P1, PT, R8, RZ, PT ;  /* 0x000000ff0800720c */ /* 0x000fe20003f26270 */
[----:B------:R-:W-:Y:S01]  /*4200*/  @!P5 IMAD.IADD R213, R213, 0x1, -R0 ;  /* 0x00000001d5d5d824 */ /* 0x000fe200078e0a00 */
[----:B------:R-:W-:Y:S01]  /*4210*/  LOP3.LUT R8, R5, 0x148, RZ, 0xfc, !PT ;  /* 0x0000014805087812 */ /* 0x000fe200078efcff */
[----:B------:R-:W-:-:S03]  /*4220*/  IMAD.HI.U32 R7, R2, R217, RZ ;  /* 0x000000d902077227 */ /* 0x000fc600078e00ff */
[----:B------:R-:W-:Y:S01]  /*4230*/  IABS R215, R8 ;  /* 0x0000000800d77213 */ /* 0x000fe20000000000 */
[----:B------:R-:W-:Y:S01]  /*4240*/  @!P2 IMAD.MOV R205, RZ, RZ, -R205 ;  /* 0x000000ffffcda224 */ /* 0x000fe200078e0acd */
[----:B------:R-:W-:Y:S01]  /*4250*/  ISETP.GT.U32.AND P2, PT, R0, R211, PT ;  /* 0x000000d30000720c */ /* 0x000fe20003f44070 */
[----:B------:R-:W-:Y:S01]  /*4260*/  @!P3 IMAD.MOV R207, RZ, RZ, -R207 ;  /* 0x000000ffffcfb224 */ /* 0x000fe200078e0acf */
[----:B------:R-:W-:Y:S01]  /*4270*/  ISETP.GE.AND P3, PT, R8, RZ, PT ;  /* 0x000000ff0800720c */ /* 0x000fe20003f66270 */
[----:B------:R-:W-:Y:S01]  /*4280*/  IMAD.HI.U32 R8, R2, R219, RZ ;  /* 0x000000db02087227 */ /* 0x000fe200078e00ff */
[----:B------:R-:W-:-:S03]  /*4290*/  ISETP.GT.U32.AND P5, PT, R0, R213, PT ;  /* 0x000000d50000720c */ /* 0x000fc60003fa4070 */
[----:B------:R-:W-:Y:S02]  /*42a0*/  IMAD.MOV R7, RZ, RZ, -R7 ;  /* 0x000000ffff077224 */ /* 0x000fe400078e0a07 */
[----:B------:R-:W-:Y:S01]  /*42b0*/  @!P6 IMAD.IADD R209, R209, 0x1, -R0 ;  /* 0x00000001d1d1e824 */ /* 0x000fe200078e0a00 */
[----:B------:R-:W-:Y:S01]  /*42c0*/  ISETP.GE.AND P6, PT, R9, RZ, PT ;  /* 0x000000ff0900720c */ /* 0x000fe20003fc6270 */
[----:B------:R-:W-:Y:S01]  /*42d0*/  IMAD.MOV R8, RZ, RZ, -R8 ;  /* 0x000000ffff087224 */ /* 0x000fe200078e0a08 */
[C---:B------:R-:W-:Y:S01]  /*42e0*/  LOP3.LUT R9, R5.reuse, 0x15c, RZ, 0xfc, !PT ;  /* 0x0000015c05097812 */ /* 0x040fe200078efcff */
[C---:B------:R-:W-:Y:S02]  /*42f0*/  IMAD R217, R0.reuse, R7, R217 ;  /* 0x0000000700d97224 */ /* 0x040fe400078e02d9 */
[C---:B------:R-:W-:Y:S01]  /*4300*/  IMAD R219, R0.reuse, R8, R219 ;  /* 0x0000000800db7224 */ /* 0x040fe200078e02db */
[----:B------:R-:W-:Y:S01]  /*4310*/  LOP3.LUT R8, R5, 0x158, RZ, 0xfc, !PT ;  /* 0x0000015805087812 */ /* 0x000fe200078efcff */
[----:B------:R-:W-:Y:S01]  /*4320*/  @!P0 IMAD.MOV R209, RZ, RZ, -R209 ;  /* 0x000000ffffd18224 */ /* 0x000fe200078e0ad1 */
[C---:B------:R-:W-:Y:S01]  /*4330*/  ISETP.GT.U32.AND P0, PT, R0.reuse, R217, PT ;  /* 0x000000d90000720c */ /* 0x040fe20003f04070 */
[--C-:B------:R-:W-:Y:S01]  /*4340*/  @!P2 IMAD.IADD R211, R211, 0x1, -R0.reuse ;  /* 0x00000001d3d3a824 */ /* 0x100fe200078e0a00 */
[----:B------:R-:W-:Y:S01]  /*4350*/  IABS R223, R8 ;  /* 0x0000000800df7213 */ /* 0x000fe20000000000 */
[----:B------:R-:W-:Y:S01]  /*4360*/  @!P5 IMAD.IADD R213, R213, 0x1, -R0 ;  /* 0x00000001d5d5d824 */ /* 0x000fe200078e0a00 */
[----:B------:R-:W-:Y:S01]  /*4370*/  ISETP.GT.U32.AND P5, PT, R0, R219, PT ;  /* 0x000000db0000720c */ /* 0x000fe20003fa4070 */
[----:B------:R-:W-:Y:S01]  /*4380*/  IMAD.HI.U32 R6, R2, R215, RZ ;  /* 0x000000d702067227 */ /* 0x000fe200078e00ff */
[----:B------:R-:W-:-:S02]  /*4390*/  ISETP.GT.U32.AND P2, PT, R0, R211, PT ;  /* 0x000000d30000720c */ /* 0x000fc40003f44070 */
[----:B------:R-:W-:Y:S01]  /*43a0*/  IABS R225, R9 ;  /* 0x0000000900e17213 */ /* 0x000fe20000000000 */
[----:B------:R-:W-:Y:S02]  /*43b0*/  IMAD.MOV R6, RZ, RZ, -R6 ;  /* 0x000000ffff067224 */ /* 0x000fe400078e0a06 */
[----:B------:R-:W-:-:S04]  /*43c0*/  IMAD.HI.U32 R7, R2, R223, RZ ;  /* 0x000000df02077227 */ /* 0x000fc800078e00ff */
[--C-:B------:R-:W-:Y:S02]  /*43d0*/  @!P0 IMAD.IADD R217, R217, 0x1, -R0.reuse ;  /* 0x00000001d9d98824 */ /* 0x100fe400078e0a00 */
[C---:B------:R-:W-:Y:S01]  /*43e0*/  IMAD R215, R0.reuse, R6, R215 ;  /* 0x0000000600d77224 */ /* 0x040fe200078e02d7 */
[----:B------:R-:W-:Y:S01]  /*43f0*/  LOP3.LUT R6, R5, 0x154, RZ, 0xfc, !PT ;  /* 0x0000015405067812 */ /* 0x000fe200078efcff */
[--C-:B------:R-:W-:Y:S01]  /*4400*/  @!P5 IMAD.IADD R219, R219, 0x1, -R0.reuse ;  /* 0x00000001dbdbd824 */ /* 0x100fe200078e0a00 */
[C---:B------:R-:W-:Y:S01]  /*4410*/  ISETP.GT.U32.AND P5, PT, R0.reuse, R217, PT ;  /* 0x000000d90000720c */ /* 0x040fe20003fa4070 */
[----:B------:R-:W-:Y:S01]  /*4420*/  @!P2 IMAD.IADD R211, R211, 0x1, -R0 ;  /* 0x00000001d3d3a824 */ /* 0x000fe200078e0a00 */
[----:B------:R-:W-:Y:S01]  /*4430*/  ISETP.GT.U32.AND P2, PT, R0, R215, PT ;  /* 0x000000d70000720c */ /* 0x000fe20003f44070 */
[----:B------:R-:W-:Y:S01]  /*4440*/  IMAD.MOV R7, RZ, RZ, -R7 ;  /* 0x000000ffff077224 */ /* 0x000fe200078e0a07 */
[----:B------:R-:W-:Y:S01]  /*4450*/  IABS R221, R6 ;  /* 0x0000000600dd7213 */ /* 0x000fe20000000000 */
[----:B------:R-:W-:Y:S01]  /*4460*/  @!P1 IMAD.MOV R211, RZ, RZ, -R211 ;  /* 0x000000ffffd39224 */ /* 0x000fe200078e0ad3 */
[----:B------:R-:W-:Y:S01]  /*4470*/  ISETP.GE.AND P1, PT, R10, RZ, PT ;  /* 0x000000ff0a00720c */ /* 0x000fe20003f26270 */
[C---:B------:R-:W-:Y:S01]  /*4480*/  IMAD R223, R0.reuse, R7, R223 ;  /* 0x0000000700df7224 */ /* 0x040fe200078e02df */
[----:B------:R-:W-:Y:S01]  /*4490*/  LOP3.LUT R10, R5, 0x160, RZ, 0xfc, !PT ;  /* 0x00000160050a7812 */ /* 0x000fe200078efcff */
[----:B------:R-:W-:Y:S01]  /*44a0*/  @!P4 IMAD.MOV R213, RZ, RZ, -R213 ;  /* 0x000000ffffd5c224 */ /* 0x000fe200078e0ad5 */
[----:B------:R-:W-:-:S02]  /*44b0*/  ISETP.GT.U32.AND P4, PT, R0, R219, PT ;  /* 0x000000db0000720c */ /* 0x000fc40003f84070 */
[----:B------:R-:W-:Y:S01]  /*44c0*/  IABS R227, R10 ;  /* 0x0000000a00e37213 */ /* 0x000fe20000000000 */
[--C-:B------:R-:W-:Y:S01]  /*44d0*/  @!P5 IMAD.IADD R217, R217, 0x1, -R0.reuse ;  /* 0x00000001d9d9d824 */ /* 0x100fe200078e0a00 */
[----:B------:R-:W-:Y:S01]  /*44e0*/  ISETP.GT.U32.AND P5, PT, R0, R223, PT ;  /* 0x000000df0000720c */ /* 0x000fe20003fa4070 */
[----:B------:R-:W-:Y:S01]  /*44f0*/  @!P2 IMAD.IADD R215, R215, 0x1, -R0 ;  /* 0x00000001d7d7a824 */ /* 0x000fe200078e0a00 */
[----:B------:R-:W-:Y:S01]  /*4500*/  ISETP.GE.AND P2, PT, R6, RZ, PT ;  /* 0x000000ff0600720c */ /* 0x000fe20003f46270 */
[----:B------:R-:W-:-:S03]  /*4510*/  IMAD.HI.U32 R6, R2, R221, RZ ;  /* 0x000000dd02067227 */ /* 0x000fc600078e00ff */
[----:B------:R-:W-:Y:S01]  /*4520*/  ISETP.GT.U32.AND P0, PT, R0, R215, PT ;  /* 0x000000d70000720c */ /* 0x000fe20003f04070 */
[----:B------:R-:W-:Y:S02]  /*4530*/  IMAD.MOV R6, RZ, RZ, -R6 ;  /* 0x000000ffff067224 */ /* 0x000fe400078e0a06 */
[--C-:B------:R-:W-:Y:S01]  /*4540*/  @!P4 IMAD.IADD R219, R219, 0x1, -R0.reuse ;  /* 0x00000001dbdbc824 */ /* 0x100fe200078e0a00 */
[----:B------:R-:W-:Y:S01]  /*4550*/  ISETP.GE.AND P4, PT, R8, RZ, PT ;  /* 0x000000ff0800720c */ /* 0x000fe20003f86270 */
[----:B------:R-:W-:Y:S01]  /*4560*/  IMAD R221, R0, R6, R221 ;  /* 0x0000000600dd7224 */ /* 0x000fe200078e02dd */
[----:B------:R-:W-:Y:S01]  /*4570*/  LOP3.LUT R8, R5, 0x168, RZ, 0xfc, !PT ;  /* 0x0000016805087812 */ /* 0x000fe200078efcff */
[----:B------:R-:W-:Y:S02]  /*4580*/  @!P5 IMAD.IADD R223, R223, 0x1, -R0 ;  /* 0x00000001dfdfd824 */ /* 0x000fe400078e0a00 */
[----:B------:R-:W-:Y:S01]  /*4590*/  IMAD.HI.U32 R6, R2, R225, RZ ;  /* 0x000000e102067227 */ /* 0x000fe200078e00ff */
[----:B------:R-:W-:-:S02]  /*45a0*/  IABS R233, R8 ;  /* 0x0000000800e97213 */ /* 0x000fc40000000000 */
[----:B------:R-:W-:Y:S01]  /*45b0*/  ISETP.GT.U32.AND P5, PT, R0, R223, PT ;  /* 0x000000df0000720c */ /* 0x000fe20003fa4070 */
[----:B------:R-:W-:Y:S02]  /*45c0*/  IMAD.MOV R7, RZ, RZ, -R6 ;  /* 0x000000ffff077224 */ /* 0x000fe400078e0a06 */
[----:B------:R-:W-:-:S04]  /*45d0*/  IMAD.HI.U32 R6, R2, R227, RZ ;  /* 0x000000e302067227 */ /* 0x000fc800078e00ff */
[----:B------:R-:W-:Y:S02]  /*45e0*/  IMAD.MOV R6, RZ, RZ, -R6 ;  /* 0x000000ffff067224 */ /* 0x000fe400078e0a06 */
[C---:B------:R-:W-:Y:S02]  /*45f0*/  IMAD R225, R0.reuse, R7, R225 ;  /* 0x0000000700e17224 */ /* 0x040fe400078e02e1 */
[C---:B------:R-:W-:Y:S02]  /*4600*/  IMAD R227, R0.reuse, R6, R227 ;  /* 0x0000000600e37224 */ /* 0x040fe400078e02e3 */
[--C-:B------:R-:W-:Y:S02]  /*4610*/  @!P5 IMAD.IADD R223, R223, 0x1, -R0.reuse ;  /* 0x00000001dfdfd824 */ /* 0x100fe400078e0a00 */
[----:B------:R-:W-:Y:S01]  /*4620*/  @!P0 IMAD.IADD R215, R215, 0x1, -R0 ;  /* 0x00000001d7d78824 */ /* 0x000fe200078e0a00 */
[C---:B------:R-:W-:Y:S01]  /*4630*/  ISETP.GT.U32.AND P5, PT, R0.reuse, R227, PT ;  /* 0x000000e30000720c */ /* 0x040fe20003fa4070 */
[----:B------:R-:W-:Y:S01]  /*4640*/  @!P6 IMAD.MOV R217, RZ, RZ, -R217 ;  /* 0x000000ffffd9e224 */ /* 0x000fe200078e0ad9 */
[----:B------:R-:W-:Y:S01]  /*4650*/  ISETP.GT.U32.AND P0, PT, R0, R221, PT ;  /* 0x000000dd0000720c */ /* 0x000fe20003f04070 */
[----:B------:R-:W-:Y:S01]  /*4660*/  IMAD.HI.U32 R6, R2, R233, RZ ;  /* 0x000000e902067227 */ /* 0x000fe200078e00ff */
[----:B------:R-:W-:-:S03]  /*4670*/  ISETP.GT.U32.AND P6, PT, R0, R225, PT ;  /* 0x000000e10000720c */ /* 0x000fc60003fc4070 */
[----:B------:R-:W-:Y:S01]  /*4680*/  @!P3 IMAD.MOV R215, RZ, RZ, -R215 ;  /* 0x000000ffffd7b224 */ /* 0x000fe200078e0ad7 */
[----:B------:R-:W-:Y:S01]  /*4690*/  ISETP.GE.AND P3, PT, R9, RZ, PT ;  /* 0x000000ff0900720c */ /* 0x000fe20003f66270 */
[----:B------:R-:W-:Y:S01]  /*46a0*/  IMAD.MOV R6, RZ, RZ, -R6 ;  /* 0x000000ffff067224 */ /* 0x000fe200078e0a06 */
[----:B------:R-:W-:Y:S01]  /*46b0*/  LOP3.LUT R9, R5, 0x16c, RZ, 0xfc, !PT ;  /* 0x0000016c05097812 */ /* 0x000fe200078efcff */
[----:B------:R-:W-:-:S03]  /*46c0*/  IMAD.HI.U32 R7, R2, R229, RZ ;  /* 0x000000e502077227 */ /* 0x000fc600078e00ff */
[----:B------:R-:W-:Y:S01]  /*46d0*/  IABS R235, R9 ;  /* 0x0000000900eb7213 */ /* 0x000fe20000000000 */
[--C-:B------:R-:W-:Y:S02]  /*46e0*/  @!P5 IMAD.IADD R227, R227, 0x1, -R0.reuse ;  /* 0x00000001e3e3d824 */ /* 0x100fe400078e0a00 */
[--C-:B------:R-:W-:Y:S02]  /*46f0*/  @!P0 IMAD.IADD R221, R221, 0x1, -R0.reuse ;  /* 0x00000001dddd8824 */ /* 0x100fe400078e0a00 */
[----:B------:R-:W-:Y:S01]  /*4700*/  @!P6 IMAD.IADD R225, R225, 0x1, -R0 ;  /* 0x00000001e1e1e824 */ /* 0x000fe200078e0a00 */
[C---:B------:R-:W-:Y:S01]  /*4710*/  ISETP.GT.U32.AND P5, PT, R0.reuse, R227, PT ;  /* 0x000000e30000720c */ /* 0x040fe20003fa4070 */
[C---:B------:R-:W-:Y:S01]  /*4720*/  IMAD R233, R0.reuse, R6, R233 ;  /* 0x0000000600e97224 */ /* 0x040fe200078e02e9 */
[C---:B------:R-:W-:Y:S01]  /*4730*/  ISETP.GT.U32.AND P0, PT, R0.reuse, R221, PT ;  /* 0x000000dd0000720c */ /* 0x040fe20003f04070 */
[----:B------:R-:W-:Y:S01]  /*4740*/  IMAD.MOV R7, RZ, RZ, -R7 ;  /* 0x000000ffff077224 */ /* 0x000fe200078e0a07 */
[----:B------:R-:W-:Y:S01]  /*4750*/  ISETP.GT.U32.AND P6, PT, R0, R225, PT ;  /* 0x000000e10000720c */ /* 0x000fe20003fc4070 */
[----:B------:R-:W-:Y:S01]  /*4760*/  @!P1 IMAD.MOV R219, RZ, RZ, -R219 ;  /* 0x000000ffffdb9224 */ /* 0x000fe200078e0adb */
[----:B------:R-:W-:Y:S01]  /*4770*/  ISETP.GE.AND P1, PT, R10, RZ, PT ;  /* 0x000000ff0a00720c */ /* 0x000fe20003f26270 */
[----:B------:R-:W-:Y:S01]  /*4780*/  IMAD R229, R0, R7, R229 ;  /* 0x0000000700e57224 */ /* 0x000fe200078e02e5 */
[----:B------:R-:W-:Y:S01]  /*4790*/  LOP3.LUT R10, R5, 0x170, RZ, 0xfc, !PT ;  /* 0x00000170050a7812 */ /* 0x000fe200078efcff */
[----:B------:R-:W-:-:S03]  /*47a0*/  IMAD.HI.U32 R7, R2, R235, RZ ;  /* 0x000000eb02077227 */ /* 0x000fc600078e00ff */
[----:B------:R-:W-:Y:S01]  /*47b0*/  IABS R237, R10 ;  /* 0x0000000a00ed7213 */ /* 0x000fe20000000000 */
[--C-:B------:R-:W-:Y:S01]  /*47c0*/  @!P5 IMAD.IADD R227, R227, 0x1, -R0.reuse ;  /* 0x00000001e3e3d824 */ /* 0x100fe200078e0a00 */
[C---:B------:R-:W-:Y:S01]  /*47d0*/  ISETP.GT.U32.AND P5, PT, R0.reuse, R233, PT ;  /* 0x000000e90000720c */ /* 0x040fe20003fa4070 */
[----:B------:R-:W-:Y:S02]  /*47e0*/  IMAD.MOV R7, RZ, RZ, -R7 ;  /* 0x000000ffff077224 */ /* 0x000fe400078e0a07 */
[--C-:B------:R-:W-:Y:S01]  /*47f0*/  @!P0 IMAD.IADD R221, R221, 0x1, -R0.reuse ;  /* 0x00000001dddd8824 */ /* 0x100fe200078e0a00 */
[----:B------:R-:W-:Y:S01]  /*4800*/  ISETP.GE.AND P0, PT, R11, RZ, PT ;  /* 0x000000ff0b00720c */ /* 0x000fe20003f06270 */
[--C-:B------:R-:W-:Y:S01]  /*4810*/  @!P6 IMAD.IADD R225, R225, 0x1, -R0.reuse ;  /* 0x00000001e1e1e824 */ /* 0x100fe200078e0a00 */
[----:B------:R-:W-:Y:S01]  /*4820*/  ISETP.GE.AND P6, PT, R9, RZ, PT ;  /* 0x000000ff0900720c */ /* 0x000fe20003fc6270 */
[C---:B------:R-:W-:Y:S01]  /*4830*/  IMAD R235, R0.reuse, R7, R235 ;  /* 0x0000000700eb7224 */ /* 0x040fe200078e02eb */
[----:B------:R-:W-:Y:S01]  /*4840*/  LOP3.LUT R7, R5, 0x174, RZ, 0xfc, !PT ;  /* 0x0000017405077812 */ /* 0x000fe200078efcff */
[----:B------:R-:W-:Y:S01]  /*4850*/  @!P2 IMAD.MOV R221, RZ, RZ, -R221 ;  /* 0x000000ffffdda224 */ /* 0x000fe200078e0add */
[C---:B------:R-:W-:Y:S01]  /*4860*/  ISETP.GT.U32.AND P2, PT, R0.reuse, R229, PT ;  /* 0x000000e50000720c */ /* 0x040fe20003f44070 */
[----:B------:R-:W-:Y:S01]  /*4870*/  @!P3 IMAD.MOV R225, RZ, RZ, -R225 ;  /* 0x000000ffffe1b224 */ /* 0x000fe200078e0ae1 */
[----:B------:R-:W-:Y:S01]  /*4880*/  ISETP.GT.U32.AND P3, PT, R0, R235, PT ;  /* 0x000000eb0000720c */ /* 0x000fe20003f64070 */
[----:B------:R-:W-:Y:S01]  /*4890*/  @!P5 IMAD.IADD R233, R233, 0x1, -R0 ;  /* 0x00000001e9e9d824 */ /* 0x000fe200078e0a00 */
[----:B------:R-:W-:Y:S01]  /*48a0*/  IABS R239, R7 ;  /* 0x0000000700ef7213 */ /* 0x000fe20000000000 */
[----:B------:R-:W-:Y:S01]  /*48b0*/  IMAD.HI.U32 R6, R2, R237, RZ ;  /* 0x000000ed02067227 */ /* 0x000fe200078e00ff */
[----:B------:R-:W-:-:S02]  /*48c0*/  LOP3.LUT R9, R5, 0x17c, RZ, 0xfc, !PT ;  /* 0x0000017c05097812 */ /* 0x000fc400078efcff */
[----:B------:R-:W-:Y:S01]  /*48d0*/  ISETP.GT.U32.AND P5, PT, R0, R233, PT ;  /* 0x000000e90000720c */ /* 0x000fe20003fa4070 */
[----:B------:R-:W-:Y:S01]  /*48e0*/  IMAD.MOV R6, RZ, RZ, -R6 ;  /* 0x000000ffff067224 */ /* 0x000fe200078e0a06 */
[----:B------:R-:W-:Y:S01]  /*48f0*/  IABS R243, R9 ;  /* 0x0000000900f37213 */ /* 0x000fe20000000000 */
[----:B------:R-:W-:Y:S01]  /*4900*/  @!P4 IMAD.MOV R223, RZ, RZ, -R223 ;  /* 0x000000ffffdfc224 */ /* 0x000fe200078e0adf */
[----:B------:R-:W-:Y:S01]  /*4910*/  ISETP.GE.AND P4, PT, R8, RZ, PT ;  /* 0x000000ff0800720c */ /* 0x000fe20003f86270 */
[----:B------:R-:W-:Y:S01]  /*4920*/  IMAD R237, R0, R6, R237 ;  /* 0x0000000600ed7224 */ /* 0x000fe200078e02ed */
[C---:B------:R-:W-:Y:S01]  /*4930*/  LOP3.LUT R8, R5.reuse, 0x178, RZ, 0xfc, !PT ;  /* 0x0000017805087812 */ /* 0x040fe200078efcff */
[----:B------:R-:W-:Y:S01]  /*4940*/  IMAD.HI.U32 R6, R2, R239, RZ ;  /* 0x000000ef02067227 */ /* 0x000fe200078e00ff */
[----:B------:R-:W-:Y:S02]  /*4950*/  LOP3.LUT R11, R5, 0x184, RZ, 0xfc, !PT ;  /* 0x00000184050b7812 */ /* 0x000fe400078efcff */
[----:B------:R-:W-:Y:S01]  /*4960*/  IABS R241, R8 ;  /* 0x0000000800f17213 */ /* 0x000fe20000000000 */
[--C-:B------:R-:W-:Y:S01]  /*4970*/  @!P2 IMAD.IADD R229, R229, 0x1, -R0.reuse ;  /* 0x00000001e5e5a824 */ /* 0x100fe200078e0a00 */
[----:B------:R-:W-:Y:S01]  /*4980*/  IABS R247, R11 ;  /* 0x0000000b00f77213 */ /* 0x000fe20000000000 */
[----:B------:R-:W-:-:S02]  /*4990*/  @!P3 IMAD.IADD R235, R235, 0x1, -R0 ;  /* 0x00000001ebebb824 */ /* 0x000fc400078e0a00 */
[----:B------:R-:W-:Y:S01]  /*49a0*/  IMAD.MOV R6, RZ, RZ, -R6 ;  /* 0x000000ffff067224 */ /* 0x000fe200078e0a06 */
[C---:B------:R-:W-:Y:S01]  /*49b0*/  ISETP.GT.U32.AND P2, PT, R0.reuse, R229, PT ;  /* 0x000000e50000720c */ /* 0x040fe20003f44070 */
[----:B------:R-:W-:Y:S01]  /*49c0*/  @!P5 IMAD.IADD R233, R233, 0x1, -R0 ;  /* 0x00000001e9e9d824 */ /* 0x000fe200078e0a00 */
[C---:B------:R-:W-:Y:S01]  /*49d0*/  ISETP.GT.U32.AND P3, PT, R0.reuse, R235, PT ;  /* 0x000000eb0000720c */ /* 0x040fe20003f64070 */
[C---:B------:R-:W-:Y:S01]  /*49e0*/  IMAD R239, R0.reuse, R6, R239 ;  /* 0x0000000600ef7224 */ /* 0x040fe200078e02ef */
[----:B------:R-:W-:Y:S01]  /*49f0*/  ISETP.GT.U32.AND P5, PT, R0, R237, PT ;  /* 0x000000ed0000720c */ /* 0x000fe20003fa4070 */
[----:B------:R-:W-:-:S04]  /*4a00*/  IMAD.HI.U32 R6, R2, R241, RZ ;  /* 0x000000f102067227 */ /* 0x000fc800078e00ff */
[----:B------:R-:W-:Y:S02]  /*4a10*/  IMAD.MOV R6, RZ, RZ, -R6 ;  /* 0x000000ffff067224 */ /* 0x000fe400078e0a06 */
[----:B------:R-:W-:Y:S01]  /*4a20*/  @!P1 IMAD.MOV R227, RZ, RZ, -R227 ;  /* 0x000000ffffe39224 */ /* 0x000fe200078e0ae3 */
[----:B------:R-:W-:Y:S01]  /*4a30*/  ISETP.GE.AND P1, PT, R10, RZ, PT ;  /* 0x000000ff0a00720c */ /* 0x000fe20003f26270 */
[C---:B------:R-:W-:Y:S01]  /*4a40*/  IMAD R241, R0.reuse, R6, R241 ;  /* 0x0000000600f17224 */ /* 0x040fe200078e02f1 */
[----:B------:R-:W-:Y:S01]  /*4a50*/  LOP3.LUT R10, R5, 0x180, RZ, 0xfc, !PT ;  /* 0x00000180050a7812 */ /* 0x000fe200078efcff */
[--C-:B------:R-:W-:Y:S01]  /*4a60*/  @!P2 IMAD.IADD R229, R229, 0x1, -R0.reuse ;  /* 0x00000001e5e5a824 */ /* 0x100fe200078e0a00 */
[----:B------:R-:W-:Y:S01]  /*4a70*/  ISETP.GE.AND P2, PT, R7, RZ, PT ;  /* 0x000000ff0700720c */ /* 0x000fe20003f46270 */
[--C-:B------:R-:W-:Y:S01]  /*4a80*/  @!P3 IMAD.IADD R235, R235, 0x1, -R0.reuse ;  /* 0x00000001ebebb824 */ /* 0x100fe200078e0a00 */
[C---:B------:R-:W-:Y:S01]  /*4a90*/  ISETP.GT.U32.AND P3, PT, R0.reuse, R239, PT ;  /* 0x000000ef0000720c */ /* 0x040fe20003f64070 */
[----:B------:R-:W-:Y:S01]  /*4aa0*/  @!P5 IMAD.IADD R237, R237, 0x1, -R0 ;  /* 0x00000001ededd824 */ /* 0x000fe200078e0a00 */
[----:B------:R-:W-:Y:S01]  /*4ab0*/  ISETP.GT.U32.AND P5, PT, R0, R241, PT ;  /* 0x000000f10000720c */ /* 0x000fe20003fa4070 */
[----:B------:R-:W-:Y:S01]  /*4ac0*/  IMAD.HI.U32 R7, R2, R243, RZ ;  /* 0x000000f302077227 */ /* 0x000fe200078e00ff */
[----:B------:R-:W-:-:S03]  /*4ad0*/  IABS R245, R10 ;  /* 0x0000000a00f57213 */ /* 0x000fc60000000000 */
[----:B------:R-:W-:Y:S02]  /*4ae0*/  IMAD.MOV R7, RZ, RZ, -R7 ;  /* 0x000000ffff077224 */ /* 0x000fe400078e0a07 */
[----:B------:R-:W-:-:S04]  /*4af0*/  IMAD.HI.U32 R6, R2, R245, RZ ;  /* 0x000000f502067227 */ /* 0x000fc800078e00ff */
[C---:B------:R-:W-:Y:S02]  /*4b00*/  IMAD R243, R0.reuse, R7, R243 ;  /* 0x0000000700f37224 */ /* 0x040fe400078e02f3 */
[--C-:B------:R-:W-:Y:S02]  /*4b10*/  @!P3 IMAD.IADD R239, R239, 0x1, -R0.reuse ;  /* 0x00000001efefb824 */ /* 0x100fe400078e0a00 */
[----:B------:R-:W-:Y:S01]  /*4b20*/  @!P5 IMAD.IADD R241, R241, 0x1, -R0 ;  /* 0x00000001f1f1d824 */ /* 0x000fe200078e0a00 */
[C---:B------:R-:W-:Y:S01]  /*4b30*/  ISETP.GT.U32.AND P3, PT, R0.reuse, R243, PT ;  /* 0x000000f30000720c */ /* 0x040fe20003f64070 */
[----:B------:R-:W-:Y:S01]  /*4b40*/  IMAD.MOV R6, RZ, RZ, -R6 ;  /* 0x000000ffff067224 */ /* 0x000fe200078e0a06 */
[C---:B------:R-:W-:Y:S01]  /*4b50*/  ISETP.GT.U32.AND P5, PT, R0.reuse, R237, PT ;  /* 0x000000ed0000720c */ /* 0x040fe20003fa4070 */
[----:B------:R-:W-:Y:S01]  /*4b60*/  @!P4 IMAD.MOV R233, RZ, RZ, -R233 ;  /* 0x000000ffffe9c224 */ /* 0x000fe200078e0ae9 */
[C---:B------:R-:W-:Y:S01]  /*4b70*/  ISETP.GT.U32.AND P4, PT, R0.reuse, R241, PT ;  /* 0x000000f10000720c */ /* 0x040fe20003f84070 */
[----:B------:R-:W-:-:S02]  /*4b80*/  IMAD R245, R0, R6, R245 ;  /* 0x0000000600f57224 */ /* 0x000fc400078e02f5 */
[----:B------:R-:W-:-:S04]  /*4b90*/  IMAD.HI.U32 R6, R2, R249, RZ ;  /* 0x000000f902067227 */ /* 0x000fc800078e00ff */
[----:B------:R-:W-:Y:S02]  /*4ba0*/  IMAD.MOV R6, RZ, RZ, -R6 ;  /* 0x000000ffff067224 */ /* 0x000fe400078e0a06 */
[----:B------:R-:W-:Y:S02]  /*4bb0*/  @!P3 IMAD.IADD R243, R243, 0x1, -R0 ;  /* 0x00000001f3f3b824 */ /* 0x000fe400078e0a00 */
[----:B------:R-:W-:Y:S02]  /*4bc0*/  IMAD R249, R0, R6, R249 ;  /* 0x0000000600f97224 */ /* 0x000fe400078e02f9 */
[----:B------:R-:W-:Y:S01]  /*4bd0*/  IMAD.HI.U32 R7, R2, R247, RZ ;  /* 0x000000f702077227 */ /* 0x000fe200078e00ff */
[----:B------:R-:W-:-:S03]  /*4be0*/  ISETP.GT.U32.AND P3, PT, R0, R243, PT ;  /* 0x000000f30000720c */ /* 0x000fc60003f64070 */
[--C-:B------:R-:W-:Y:S01]  /*4bf0*/  @!P4 IMAD.IADD R241, R241, 0x1, -R0.reuse ;  /* 0x00000001f1f1c824 */ /* 0x100fe200078e0a00 */
[C---:B------:R-:W-:Y:S01]  /*4c00*/  ISETP.GT.U32.AND P4, PT, R0.reuse, R249, PT ;  /* 0x000000f90000720c */ /* 0x040fe20003f84070 */
[----:B------:R-:W-:Y:S02]  /*4c10*/  IMAD.MOV R7, RZ, RZ, -R7 ;  /* 0x000000ffff077224 */ /* 0x000fe400078e0a07 */
[----:B------:R-:W-:Y:S01]  /*4c20*/  @!P0 IMAD.MOV R229, RZ, RZ, -R229 ;  /* 0x000000ffffe58224 */ /* 0x000fe200078e0ae5 */
[C---:B------:R-:W-:Y:S01]  /*4c30*/  ISETP.GT.U32.AND P0, PT, R0.reuse, R239, PT ;  /* 0x000000ef0000720c */ /* 0x040fe20003f04070 */
[C---:B------:R-:W-:Y:S01]  /*4c40*/  IMAD R247, R0.reuse, R7, R247 ;  /* 0x0000000700f77224 */ /* 0x040fe200078e02f7 */
[----:B------:R-:W-:Y:S01]  /*4c50*/  IABS R7, R14 ;  /* 0x0000000e00077213 */ /* 0x000fe20000000000 */
[----:B------:R-:W-:Y:S02]  /*4c60*/  @!P5 IMAD.IADD R237, R237, 0x1, -R0 ;  /* 0x00000001ededd824 */ /* 0x000fe400078e0a00 */
[----:B------:R-:W-:Y:S01]  /*4c70*/  @!P6 IMAD.MOV R235, RZ, RZ, -R235 ;  /* 0x000000ffffebe224 */ /* 0x000fe200078e0aeb */
[----:B------:R-:W-:Y:S01]  /*4c80*/  ISETP.GT.U32.AND P5, PT, R0, R247, PT ;  /* 0x000000f70000720c */ /* 0x000fe20003fa4070 */
[----:B------:R-:W-:Y:S01]  /*4c90*/  IMAD.HI.U32 R6, R2, R251, RZ ;  /* 0x000000fb02067227 */ /* 0x000fe200078e00ff */
[----:B------:R-:W-:-:S03]  /*4ca0*/  ISETP.GT.U32.AND P6, PT, R0, R245, PT ;  /* 0x000000f50000720c */ /* 0x000fc60003fc4070 */
[--C-:B------:R-:W-:Y:S01]  /*4cb0*/  @!P3 IMAD.IADD R243, R243, 0x1, -R0.reuse ;  /* 0x00000001f3f3b824 */ /* 0x100fe200078e0a00 */
[----:B------:R-:W-:Y:S01]  /*4cc0*/  ISETP.GE.AND P3, PT, R9, RZ, PT ;  /* 0x000000ff0900720c */ /* 0x000fe20003f66270 */
[----:B------:R-:W-:Y:S02]  /*4cd0*/  @!P4 IMAD.IADD R249, R249, 0x1, -R0 ;  /* 0x00000001f9f9c824 */ /* 0x000fe400078e0a00 */
[----:B------:R-:W-:Y:S02]  /*4ce0*/  IMAD.MOV R6, RZ, RZ, -R6 ;  /* 0x000000ffff067224 */ /* 0x000fe400078e0a06 */
[----:B------:R-:W-:Y:S01]  /*4cf0*/  @!P0 IMAD.IADD R239, R239, 0x1, -R0 ;  /* 0x00000001efef8824 */ /* 0x000fe200078e0a00 */
[C---:B------:R-:W-:Y:S01]  /*4d00*/  ISETP.GT.U32.AND P4, PT, R0.reuse, R249, PT ;  /* 0x000000f90000720c */ /* 0x040fe20003f84070 */
[----:B------:R-:W-:Y:S01]  /*4d10*/  IMAD R251, R0, R6, R251 ;  /* 0x0000000600fb7224 */ /* 0x000fe200078e02fb */
[----:B------:R-:W-:Y:S01]  /*4d20*/  ISETP.GE.AND P0, PT, R8, RZ, PT ;  /* 0x000000ff0800720c */ /* 0x000fe20003f06270 */
[----:B------:R-:W-:-:S04]  /*4d30*/  IMAD.HI.U32 R6, R2, R7, RZ ;  /* 0x0000000702067227 */ /* 0x000fc800078e00ff */
[--C-:B------:R-:W-:Y:S01]  /*4d40*/  @!P5 IMAD.IADD R247, R247, 0x1, -R0.reuse ;  /* 0x00000001f7f7d824 */ /* 0x100fe200078e0a00 */
[----:B------:R-:W-:Y:S01]  /*4d50*/  ISETP.GE.AND P5, PT, R11, RZ, PT ;  /* 0x000000ff0b00720c */ /* 0x000fe20003fa6270 */
[----:B------:R-:W-:Y:S01]  /*4d60*/  @!P6 IMAD.IADD R245, R245, 0x1, -R0 ;  /* 0x00000001f5f5e824 */ /* 0x000fe200078e0a00 */
[----:B------:R-:W-:Y:S01]  /*4d70*/  ISETP.GE.AND P6, PT, R10, RZ, PT ;  /* 0x000000ff0a00720c */ /* 0x000fe20003fc6270 */
[----:B------:R-:W-:Y:S01]  /*4d80*/  IMAD.MOV R6, RZ, RZ, -R6 ;  /* 0x000000ffff067224 */ /* 0x000fe200078e0a06 */
[----:B------:R-:W-:Y:S01]  /*4d90*/  LOP3.LUT R10, R5, 0x194, RZ, 0xfc, !PT ;  /* 0x00000194050a7812 */ /* 0x000fe200078efcff */
[----:B------:R-:W-:Y:S01]  /*4da0*/  @!P2 IMAD.MOV R239, RZ, RZ, -R239 ;  /* 0x000000ffffefa224 */ /* 0x000fe200078e0aef */
[C---:B------:R-:W-:Y:S01]  /*4db0*/  ISETP.GT.U32.AND P2, PT, R0.reuse, R247, PT ;  /* 0x000000f70000720c */ /* 0x040fe20003f44070 */
[----:B------:R-:W-:Y:S01]  /*4dc0*/  @!P1 IMAD.MOV R237, RZ, RZ, -R237 ;  /* 0x000000ffffed9224 */ /* 0x000fe200078e0aed */
[C---:B------:R-:W-:Y:S01]  /*4dd0*/  ISETP.GT.U32.AND P1, PT, R0.reuse, R245, PT ;  /* 0x000000f50000720c */ /* 0x040fe20003f24070 */
[----:B------:R-:W-:Y:S01]  /*4de0*/  @!P3 IMAD.MOV R243, RZ, RZ, -R243 ;  /* 0x000000fffff3b224 */ /* 0x000fe200078e0af3 */
[C---:B------:R-:W-:Y:S01]  /*4df0*/  ISETP.GT.U32.AND P3, PT, R0.reuse, R251, PT ;  /* 0x000000fb0000720c */ /* 0x040fe20003f64070 */
[----:B------:R-:W-:Y:S01]  /*4e00*/  IMAD R8, R0, R6, R7 ;  /* 0x0000000600087224 */ /* 0x000fe200078e0207 */
[----:B------:R-:W-:Y:S01]  /*4e10*/  IABS R9, R10 ;  /* 0x0000000a00097213 */ /* 0x000fe20000000000 */
[----:B------:R-:W-:-:S02]  /*4e20*/  @!P4 IMAD.IADD R249, R249, 0x1, -R0 ;  /* 0x00000001f9f9c824 */ /* 0x000fc400078e0a00 */
[----:B------:R-:W-:Y:S01]  /*4e30*/  @!P0 IMAD.MOV R241, RZ, RZ, -R241 ;  /* 0x000000fffff18224 */ /* 0x000fe200078e0af1 */
[----:B------:R-:W-:Y:S01]  /*4e40*/  ISETP.GT.U32.AND P4, PT, R0, R8, PT ;  /* 0x000000080000720c */ /* 0x000fe20003f84070 */
[----:B------:R-:W-:Y:S01]  /*4e50*/  IMAD.HI.U32 R6, R2, R9, RZ ;  /* 0x0000000902067227 */ /* 0x000fe200078e00ff */
[----:B------:R-:W-:-:S03]  /*4e60*/  ISETP.GE.AND P0, PT, R12, RZ, PT ;  /* 0x000000ff0c00720c */ /* 0x000fc60003f06270 */
[--C-:B------:R-:W-:Y:S01]  /*4e70*/  @!P2 IMAD.IADD R247, R247, 0x1, -R0.reuse ;  /* 0x00000001f7f7a824 */ /* 0x100fe200078e0a00 */
[----:B------:R-:W-:Y:S01]  /*4e80*/  ISETP.GE.AND P2, PT, R14, RZ, PT ;  /* 0x000000ff0e00720c */ /* 0x000fe20003f46270 */
[--C-:B------:R-:W-:Y:S01]  /*4e90*/  @!P1 IMAD.IADD R245, R245, 0x1, -R0.reuse ;  /* 0x00000001f5f59824 */ /* 0x100fe200078e0a00 */
[----:B------:R-:W-:Y:S01]  /*4ea0*/  LOP3.LUT R14, R5, 0x198, RZ, 0xfc, !PT ;  /* 0x00000198050e7812 */ /* 0x000fe200078efcff */
[--C-:B------:R-:W-:Y:S01]  /*4eb0*/  @!P3 IMAD.IADD R251, R251, 0x1, -R0.reuse ;  /* 0x00000001fbfbb824 */ /* 0x100fe200078e0a00 */
[----:B------:R-:W-:Y:S01]  /*4ec0*/  ISETP.GE.AND P3, PT, R10, RZ, PT ;  /* 0x000000ff0a00720c */ /* 0x000fe20003f66270 */
[----:B------:R-:W-:Y:S01]  /*4ed0*/  @!P6 IMAD.MOV R245, RZ, RZ, -R245 ;  /* 0x000000fffff5e224 */ /* 0x000fe200078e0af5 */
[----:B------:R-:W-:Y:S01]  /*4ee0*/  IABS R7, R14 ;  /* 0x0000000e00077213 */ /* 0x000fe20000000000 */
[----:B------:R-:W-:Y:S01]  /*4ef0*/  @!P4 IMAD.IADD R8, R8, 0x1, -R0 ;  /* 0x000000010808c824 */ /* 0x000fe200078e0a00 */
[C---:B------:R-:W-:Y:S01]  /*4f00*/  ISETP.GT.U32.AND P6, PT, R0.reuse, R251, PT ;  /* 0x000000fb0000720c */ /* 0x040fe20003fc4070 */
[----:B------:R-:W-:Y:S01]  /*4f10*/  IMAD.MOV R6, RZ, RZ, -R6 ;  /* 0x000000ffff067224 */ /* 0x000fe200078e0a06 */
[----:B------:R-:W-:Y:S01]  /*4f20*/  LOP3.LUT R10, R5, 0x19c, RZ, 0xfc, !PT ;  /* 0x0000019c050a7812 */ /* 0x000fe200078efcff */
[----:B------:R-:W-:Y:S01]  /*4f30*/  @!P0 IMAD.MOV R249, RZ, RZ, -R249 ;  /* 0x000000fffff98224 */ /* 0x000fe200078e0af9 */
[C---:B------:R-:W-:Y:S01]  /*4f40*/  ISETP.GT.U32.AND P4, PT, R0.reuse, R8, PT ;  /* 0x000000080000720c */ /* 0x040fe20003f84070 */
[----:B------:R-:W-:Y:S01]  /*4f50*/  IMAD R36, R0, R6, R9 ;  /* 0x0000000600247224 */ /* 0x000fe200078e0209 */
[----:B------:R-:W-:Y:S01]  /*4f60*/  IABS R11, R10 ;  /* 0x0000000a000b7213 */ /* 0x000fe20000000000 */
[----:B------:R-:W-:Y:S01]  /*4f70*/  IMAD.HI.U32 R6, R2, R7, RZ ;  /* 0x0000000702067227 */ /* 0x000fe200078e00ff */
[----:B------:R-:W-:-:S02]  /*4f80*/  ISETP.GE.AND P1, PT, R13, RZ, PT ;  /* 0x000000ff0d00720c */ /* 0x000fc40003f26270 */
[----:B------:R-:W-:Y:S01]  /*4f90*/  IABS R13, R15 ;  /* 0x0000000f000d7213 */ /* 0x000fe20000000000 */
[----:B------:R-:W-:Y:S02]  /*4fa0*/  IMAD.MOV R6, RZ, RZ, -R6 ;  /* 0x000000ffff067224 */ /* 0x000fe400078e0a06 */
[--C-:B------:R-:W-:Y:S01]  /*4fb0*/  @!P6 IMAD.IADD R251, R251, 0x1, -R0.reuse ;  /* 0x00000001fbfbe824 */ /* 0x100fe200078e0a00 */
[C---:B------:R-:W-:Y:S01]  /*4fc0*/  ISETP.GT.U32.AND P6, PT, R0.reuse, R36, PT ;  /* 0x000000240000720c */ /* 0x040fe20003fc4070 */
[----:B------:R-:W-:Y:S02]  /*4fd0*/  IMAD R12, R0, R6, R7 ;  /* 0x00000006000c7224 */ /* 0x000fe400078e0207 */
[----:B------:R-:W-:Y:S02]  /*4fe0*/  @!P4 IMAD.IADD R8, R8, 0x1, -R0 ;  /* 0x000000010808c824 */ /* 0x000fe400078e0a00 */
[----:B------:R-:W-:Y:S01]  /*4ff0*/  IMAD.HI.U32 R6, R2, R11, RZ ;  /* 0x0000000b02067227 */ /* 0x000fe200078e00ff */
[----:B------:R-:W-:-:S03]  /*5000*/  ISETP.GT.U32.AND P4, PT, R0, R12, PT ;  /* 0x0000000c0000720c */ /* 0x000fc60003f84070 */
[----:B------:R-:W-:-:S04]  /*5010*/  IMAD.HI.U32 R7, R2, R13, RZ ;  /* 0x0000000d02077227 */ /* 0x000fc800078e00ff */
[----:B------:R-:W-:Y:S01]  /*5020*/  @!P6 IMAD.IADD R36, R36, 0x1, -R0 ;  /* 0x000000012424e824 */ /* 0x000fe200078e0a00 */
[----:B------:R-:W-:Y:S01]  /*5030*/  ISETP.GE.AND P6, PT, R14, RZ, PT ;  /* 0x000000ff0e00720c */ /* 0x000fe20003fc6270 */
[----:B------:R-:W-:Y:S02]  /*5040*/  IMAD.MOV R6, RZ, RZ, -R6 ;  /* 0x000000ffff067224 */ /* 0x000fe400078e0a06 */
[----:B------:R-:W-:-:S04]  /*5050*/  IMAD.HI.U32 R9, R2, R155, RZ ;  /* 0x0000009b02097227 */ /* 0x000fc800078e00ff */
[--C-:B------:R-:W-:Y:S01]  /*5060*/  @!P4 IMAD.IADD R12, R12, 0x1, -R0.reuse ;  /* 0x000000010c0cc824 */ /* 0x100fe200078e0a00 */
[C---:B------:R-:W-:Y:S01]  /*5070*/  ISETP.GT.U32.AND P4, PT, R0.reuse, R36, PT ;  /* 0x000000240000720c */ /* 0x040fe20003f84070 */
[----:B------:R-:W-:Y:S02]  /*5080*/  IMAD.MOV R7, RZ, RZ, -R7 ;  /* 0x000000ffff077224 */ /* 0x000fe400078e0a07 */
[C---:B------:R-:W-:Y:S01]  /*5090*/  IMAD R34, R0.reuse, R6, R11 ;  /* 0x0000000600227224 */ /* 0x040fe200078e020b */
[C---:B------:R-:W-:Y:S01]  /*50a0*/  LOP3.LUT R11, R5.reuse, 0x1b4, RZ, 0xfc, !PT ;  /* 0x000001b4050b7812 */ /* 0x040fe200078efcff */
[----:B------:R-:W-:Y:S02]  /*50b0*/  IMAD.MOV R9, RZ, RZ, -R9 ;  /* 0x000000ffff097224 */ /* 0x000fe400078e0a09 */
[C---:B------:R-:W-:Y:S01]  /*50c0*/  IMAD R14, R0.reuse, R7, R13 ;  /* 0x00000007000e7224 */ /* 0x040fe200078e020d */
[C---:B------:R-:W-:Y:S01]  /*50d0*/  ISETP.GT.U32.AND P0, PT, R0.reuse, R34, PT ;  /* 0x000000220000720c */ /* 0x040fe20003f04070 */
[C---:B------:R-:W-:Y:S01]  /*50e0*/  IMAD R155, R0.reuse, R9, R155 ;  /* 0x00000009009b7224 */ /* 0x040fe200078e029b */
[----:B------:R-:W-:Y:S01]  /*50f0*/  LOP3.LUT R9, R5, 0x1ac, RZ, 0xfc, !PT ;  /* 0x000001ac05097812 */ /* 0x000fe200078efcff */
[----:B------:R-:W-:Y:S01]  /*5100*/  @!P1 IMAD.MOV R251, RZ, RZ, -R251 ;  /* 0x000000fffffb9224 */ /* 0x000fe200078e0afb */
[----:B------:R-:W-:Y:S01]  /*5110*/  ISETP.GT.U32.AND P1, PT, R0, R14, PT ;  /* 0x0000000e0000720c */ /* 0x000fe20003f24070 */
[----:B------:R-:W-:Y:S01]  /*5120*/  @!P4 IMAD.IADD R36, R36, 0x1, -R0 ;  /* 0x000000012424c824 */ /* 0x000fe200078e0a00 */
[----:B------:R-:W-:Y:S01]  /*5130*/  ISETP.GT.U32.AND P4, PT, R0, R155, PT ;  /* 0x0000009b0000720c */ /* 0x000fe20003f84070 */
[----:B------:R-:W-:Y:S01]  /*5140*/  IMAD.HI.U32 R6, R2, R31, RZ ;  /* 0x0000001f02067227 */ /* 0x000fe200078e00ff */
[----:B------:R-:W-:-:S02]  /*5150*/  IABS R153, R9 ;  /* 0x0000000900997213 */ /* 0x000fc40000000000 */
[----:B------:R-:W-:Y:S01]  /*5160*/  IABS R151, R11 ;  /* 0x0000000b00977213 */ /* 0x000fe20000000000 */
[----:B------:R-:W-:Y:S01]  /*5170*/  IMAD.MOV R6, RZ, RZ, -R6 ;  /* 0x000000ffff067224 */ /* 0x000fe200078e0a06 */
[----:B------:R-:W-:Y:S01]  /*5180*/  LOP3.LUT R13, R5, 0x1b8, RZ, 0xfc, !PT ;  /* 0x000001b8050d7812 */ /* 0x000fe200078efcff */
[--C-:B------:R-:W-:Y:S01]  /*5190*/  @!P0 IMAD.IADD R34, R34, 0x1, -R0.reuse ;  /* 0x0000000122228824 */ /* 0x100fe200078e0a00 */
[----:B------:R-:W-:Y:S01]  /*51a0*/  ISETP.GE.AND P0, PT, R16, RZ, PT ;  /* 0x000000ff1000720c */ /* 0x000fe20003f06270 */
[----:B------:R-:W-:Y:S01]  /*51b0*/  IMAD R31, R0, R6, R31 ;  /* 0x00000006001f7224 */ /* 0x000fe200078e021f */
[----:B------:R-:W-:Y:S01]  /*51c0*/  IABS R27, R13 ;  /* 0x0000000d001b7213 */ /* 0x000fe20000000000 */
[--C-:B------:R-:W-:Y:S01]  /*51d0*/  @!P1 IMAD.IADD R14, R14, 0x1, -R0.reuse ;  /* 0x000000010e0e9824 */ /* 0x100fe200078e0a00 */
[----:B------:R-:W-:Y:S01]  /*51e0*/  ISETP.GT.U32.AND P1, PT, R0, R34, PT ;  /* 0x000000220000720c */ /* 0x000fe20003f24070 */
[----:B------:R-:W-:Y:S01]  /*51f0*/  @!P4 IMAD.IADD R155, R155, 0x1, -R0 ;  /* 0x000000019b9bc824 */ /* 0x000fe200078e0a00 */
[----:B------:R-:W-:Y:S01]  /*5200*/  LOP3.LUT R16, R5, 0x1d8, RZ, 0xfc, !PT ;  /* 0x000001d805107812 */ /* 0x000fe200078efcff */
[----:B------:R-:W-:Y:S01]  /*5210*/  IMAD.HI.U32 R6, R2, R153, RZ ;  /* 0x0000009902067227 */ /* 0x000fe200078e00ff */
[----:B------:R-:W-:-:S02]  /*5220*/  ISETP.GT.U32.AND P4, PT, R0, R14, PT ;  /* 0x0000000e0000720c */ /* 0x000fc40003f84070 */
[----:B------:R-:W-:Y:S01]  /*5230*/  IABS R19, R16 ;  /* 0x0000001000137213 */ /* 0x000fe20000000000 */
[----:B------:R-:W-:Y:S02]  /*5240*/  IMAD.MOV R6, RZ, RZ, -R6 ;  /* 0x000000ffff067224 */ /* 0x000fe400078e0a06 */
[----:B------:R-:W-:Y:S01]  /*5250*/  @!P2 IMAD.MOV R8, RZ, RZ, -R8 ;  /* 0x000000ffff08a224 */ /* 0x000fe200078e0a08 */
[----:B------:R-:W-:Y:S01]  /*5260*/  ISETP.GE.AND P2, PT, R10, RZ, PT ;  /* 0x000000ff0a00720c */ /* 0x000fe20003f46270 */
[----:B------:R-:W-:Y:S01]  /*5270*/  IMAD R153, R0, R6, R153 ;  /* 0x0000000600997224 */ /* 0x000fe200078e0299 */
[----:B------:R-:W-:Y:S01]  /*5280*/  LOP3.LUT R10, R5, 0x1b0, RZ, 0xfc, !PT ;  /* 0x000001b0050a7812 */ /* 0x000fe200078efcff */
[--C-:B------:R-:W-:Y:S01]  /*5290*/  @!P1 IMAD.IADD R34, R34, 0x1, -R0.reuse ;  /* 0x0000000122229824 */ /* 0x100fe200078e0a00 */
[----:B------:R-:W-:Y:S01]  /*52a0*/  ISETP.GT.U32.AND P1, PT, R0, R31, PT ;  /* 0x0000001f0000720c */ /* 0x000fe20003f24070 */
[----:B------:R-:W-:Y:S01]  /*52b0*/  @!P5 IMAD.MOV R247, RZ, RZ, -R247 ;  /* 0x000000fffff7d224 */ /* 0x000fe200078e0af7 */
[----:B------:R-:W-:Y:S01]  /*52c0*/  IABS R29, R10 ;  /* 0x0000000a001d7213 */ /* 0x000fe20000000000 */
[----:B------:R-:W-:Y:S01]  /*52d0*/  @!P4 IMAD.IADD R14, R14, 0x1, -R0 ;  /* 0x000000010e0ec824 */ /* 0x000fe200078e0a00 */
[C---:B------:R-:W-:Y:S01]  /*52e0*/  ISETP.GT.U32.AND P4, PT, R0.reuse, R153, PT ;  /* 0x000000990000720c */ /* 0x040fe20003f84070 */
[----:B------:R-:W-:Y:S01]  /*52f0*/  @!P3 IMAD.MOV R36, RZ, RZ, -R36 ;  /* 0x000000ffff24b224 */ /* 0x000fe200078e0a24 */
[----:B------:R-:W-:Y:S01]  /*5300*/  ISETP.GT.U32.AND P5, PT, R0, R12, PT ;  /* 0x0000000c0000720c */ /* 0x000fe20003fa4070 */
[----:B------:R-:W-:Y:S01]  /*5310*/  IMAD.HI.U32 R6, R2, R29, RZ ;  /* 0x0000001d02067227 */ /* 0x000fe200078e00ff */
[----:B------:R-:W-:-:S03]  /*5320*/  ISETP.GT.U32.AND P3, PT, R0, R155, PT ;  /* 0x0000009b0000720c */ /* 0x000fc60003f64070 */
[----:B------:R-:W-:Y:S02]  /*5330*/  IMAD.MOV R7, RZ, RZ, -R6 ;  /* 0x000000ffff077224 */ /* 0x000fe400078e0a06 */
[----:B------:R-:W-:Y:S01]  /*5340*/  @!P1 IMAD.IADD R31, R31, 0x1, -R0 ;  /* 0x000000011f1f9824 */ /* 0x000fe200078e0a00 */
[----:B------:R-:W-:Y:S01]  /*5350*/  ISETP.GE.AND P1, PT, R9, RZ, PT ;  /* 0x000000ff0900720c */ /* 0x000fe20003f26270 */
[----:B------:R-:W-:Y:S01]  /*5360*/  IMAD.HI.U32 R6, R2, R151, RZ ;  /* 0x0000009702067227 */ /* 0x000fe200078e00ff */
[----:B------:R-:W-:-:S03]  /*5370*/  LOP3.LUT R9, R5, 0x1bc, RZ, 0xfc, !PT ;  /* 0x000001bc05097812 */ /* 0x000fc600078efcff */
[--C-:B------:R-:W-:Y:S01]  /*5380*/  @!P4 IMAD.IADD R153, R153, 0x1, -R0.reuse ;  /* 0x000000019999c824 */ /* 0x100fe200078e0a00 */
[----:B------:R-:W-:Y:S01]  /*5390*/  ISETP.GT.U32.AND P4, PT, R0, R31, PT ;  /* 0x0000001f0000720c */ /* 0x000fe20003f84070 */
[----:B------:R-:W-:Y:S01]  /*53a0*/  @!P5 IMAD.IADD R12, R12, 0x1, -R0 ;  /* 0x000000010c0cd824 */ /* 0x000fe200078e0a00 */
[----:B------:R-:W-:Y:S01]  /*53b0*/  IABS R149, R9 ;  /* 0x0000000900957213 */ /* 0x000fe20000000000 */
[C---:B------:R-:W-:Y:S01]  /*53c0*/  IMAD R29, R0.reuse, R7, R29 ;  /* 0x00000007001d7224 */ /* 0x040fe200078e021d */
[----:B------:R-:W-:Y:S01]  /*53d0*/  ISETP.GE.AND P5, PT, R15, RZ, PT ;  /* 0x000000ff0f00720c */ /* 0x000fe20003fa6270 */
[----:B------:R-:W-:Y:S01]  /*53e0*/  IMAD.MOV R6, RZ, RZ, -R6 ;  /* 0x000000ffff067224 */ /* 0x000fe200078e0a06 */
[----:B------:R-:W-:Y:S01]  /*53f0*/  IABS R15, R22 ;  /* 0x00000016000f7213 */ /* 0x000fe20000000000 */
[----:B------:R-:W-:Y:S01]  /*5400*/  @!P6 IMAD.MOV R12, RZ, RZ, -R12 ;  /* 0x000000ffff0ce224 */ /* 0x000fe200078e0a0c */
[C---:B------:R-:W-:Y:S01]  /*5410*/  ISETP.GT.U32.AND P6, PT, R0.reuse, R29, PT ;  /* 0x0000001d0000720c */ /* 0x040fe20003fc4070 */
[----:B------:R-:W-:-:S02]  /*5420*/  IMAD R151, R0, R6, R151 ;  /* 0x0000000600977224 */ /* 0x000fc400078e0297 */
[----:B------:R-:W-:-:S04]  /*5430*/  IMAD.HI.U32 R6, R2, R149, RZ ;  /* 0x0000009502067227 */ /* 0x000fc800078e00ff */
[----:B------:R-:W-:Y:S01]  /*5440*/  @!P4 IMAD.IADD R31, R31, 0x1, -R0 ;  /* 0x000000011f1fc824 */ /* 0x000fe200078e0a00 */
[C---:B------:R-:W-:Y:S01]  /*5450*/  ISETP.GT.U32.AND P4, PT, R0.reuse, R151, PT ;  /* 0x000000970000720c */ /* 0x040fe20003f84070 */
[----:B------:R-:W-:Y:S02]  /*5460*/  IMAD.MOV R6, RZ, RZ, -R6 ;  /* 0x000000ffff067224 */ /* 0x000fe400078e0a06 */
[--C-:B------:R-:W-:Y:S01]  /*5470*/  @!P3 IMAD.IADD R155, R155, 0x1, -R0.reuse ;  /* 0x000000019b9bb824 */ /* 0x100fe200078e0a00 */
[----:B------:R-:W-:Y:S01]  /*5480*/  ISETP.GE.AND P3, PT, R17, RZ, PT ;  /* 0x000000ff1100720c */ /* 0x000fe20003f66270 */
[----:B------:R-:W-:Y:S01]  /*5490*/  @!P6 IMAD.IADD R29, R29, 0x1, -R0 ;  /* 0x000000011d1de824 */ /* 0x000fe200078e0a00 */
[----:B------:R-:W-:Y:S01]  /*54a0*/  IABS R17, R20 ;  /* 0x0000001400117213 */ /* 0x000fe20000000000 */
[C---:B------:R-:W-:Y:S02]  /*54b0*/  IMAD R149, R0.reuse, R6, R149 ;  /* 0x0000000600957224 */ /* 0x040fe400078e0295 */
[----:B------:R-:W-:Y:S01]  /*54c0*/  @!P2 IMAD.MOV R34, RZ, RZ, -R34 ;  /* 0x000000ffff22a224 */ /* 0x000fe200078e0a22 */
[----:B------:R-:W-:Y:S01]  /*54d0*/  ISETP.GT.U32.AND P2, PT, R0, R153, PT ;  /* 0x000000990000720c */ /* 0x000fe20003f44070 */
[----:B------:R-:W-:Y:S01]  /*54e0*/  @!P5 IMAD.MOV R14, RZ, RZ, -R14 ;  /* 0x000000ffff0ed224 */ /* 0x000fe200078e0a0e */
[----:B------:R-:W-:Y:S01]  /*54f0*/  ISETP.GE.AND P5, PT, R10, RZ, PT ;  /* 0x000000ff0a00720c */ /* 0x000fe20003fa6270 */
[----:B------:R-:W-:Y:S01]  /*5500*/  @!P4 IMAD.IADD R151, R151, 0x1, -R0 ;  /* 0x000000019797c824 */ /* 0x000fe200078e0a00 */
[C---:B------:R-:W-:Y:S01]  /*5510*/  ISETP.GT.U32.AND P4, PT, R0.reuse, R29, PT ;  /* 0x0000001d0000720c */ /* 0x040fe20003f84070 */
[----:B------:R-:W-:Y:S01]  /*5520*/  @!P0 IMAD.MOV R155, RZ, RZ, -R155 ;  /* 0x000000ffff9b8224 */ /* 0x000fe200078e0a9b */
[----:B------:R-:W-:Y:S01]  /*5530*/  LOP3.LUT R10, R5, 0x1c0, RZ, 0xfc, !PT ;  /* 0x000001c0050a7812 */ /* 0x000fe200078efcff */
[----:B------:R-:W-:Y:S01]  /*5540*/  @!P3 IMAD.MOV R31, RZ, RZ, -R31 ;  /* 0x000000ffff1fb224 */ /* 0x000fe200078e0a1f */
[----:B------:R-:W-:Y:S01]  /*5550*/  ISETP.GT.U32.AND P3, PT, R0, R151, PT ;  /* 0x000000970000720c */ /* 0x000fe20003f64070 */
[----:B------:R-:W-:Y:S01]  /*5560*/  IMAD.HI.U32 R7, R2, R27, RZ ;  /* 0x0000001b02077227 */ /* 0x000fe200078e00ff */
[----:B------:R-:W-:-:S02]  /*5570*/  IABS R25, R10 ;  /* 0x0000000a00197213 */ /* 0x000fc40000000000 */
[----:B------:R-:W-:Y:S01]  /*5580*/  ISETP.GE.AND P0, PT, R11, RZ, PT ;  /* 0x000000ff0b00720c */ /* 0x000fe20003f06270 */
[--C-:B------:R-:W-:Y:S01]  /*5590*/  @!P2 IMAD.IADD R153, R153, 0x1, -R0.reuse ;  /* 0x000000019999a824 */ /* 0x100fe200078e0a00 */
[----:B------:R-:W-:Y:S01]  /*55a0*/  ISETP.GE.AND P2, PT, R13, RZ, PT ;  /* 0x000000ff0d00720c */ /* 0x000fe20003f46270 */
[----:B------:R-:W-:Y:S01]  /*55b0*/  IMAD.HI.U32 R6, R2, R25, RZ ;  /* 0x0000001902067227 */ /* 0x000fe200078e00ff */
[C---:B------:R-:W-:Y:S02]  /*55c0*/  LOP3.LUT R13, R5.reuse, 0x1c8, RZ, 0xfc, !PT ;  /* 0x000001c8050d7812 */ /* 0x040fe400078efcff */
[----:B------:R-:W-:Y:S01]  /*55d0*/  LOP3.LUT R11, R5, 0x1c4, RZ, 0xfc, !PT ;  /* 0x000001c4050b7812 */ /* 0x000fe200078efcff */
[--C-:B------:R-:W-:Y:S01]  /*55e0*/  @!P4 IMAD.IADD R29, R29, 0x1, -R0.reuse ;  /* 0x000000011d1dc824 */ /* 0x100fe200078e0a00 */
[----:B------:R-:W-:Y:S01]  /*55f0*/  ISETP.GT.U32.AND P4, PT, R0, R149, PT ;  /* 0x000000950000720c */ /* 0x000fe20003f84070 */
[----:B------:R-:W-:Y:S01]  /*5600*/  @!P3 IMAD.IADD R151, R151, 0x1, -R0 ;  /* 0x000000019797b824 */ /* 0x000fe200078e0a00 */
[----:B------:R-:W-:Y:S01]  /*5610*/  IABS R23, R13 ;  /* 0x0000000d00177213 */ /* 0x000fe20000000000 */
[----:B------:R-:W-:Y:S01]  /*5620*/  @!P1 IMAD.MOV R153, RZ, RZ, -R153 ;  /* 0x000000ffff999224 */ /* 0x000fe200078e0a99 */
[----:B------:R-:W-:Y:S01]  /*5630*/  ISETP.GE.AND P3, PT, R9, RZ, PT ;  /* 0x000000ff0900720c */ /* 0x000fe20003f66270 */
[----:B------:R-:W-:Y:S01]  /*5640*/  IMAD.MOV R9, RZ, RZ, -R6 ;  /* 0x000000ffff097224 */ /* 0x000fe200078e0a06 */
[----:B------:R-:W-:Y:S01]  /*5650*/  IABS R145, R11 ;  /* 0x0000000b00917213 */ /* 0x000fe20000000000 */
[----:B------:R-:W-:-:S04]  /*5660*/  IMAD.HI.U32 R6, R2, R23, RZ ;  /* 0x0000001702067227 */ /* 0x000fc800078e00ff */
[----:B------:R-:W-:Y:S02]  /*5670*/  IMAD.MOV R6, RZ, RZ, -R6 ;  /* 0x000000ffff067224 */ /* 0x000fe400078e0a06 */
[----:B------:R-:W-:Y:S02]  /*5680*/  @!P4 IMAD.IADD R149, R149, 0x1, -R0 ;  /* 0x000000019595c824 */ /* 0x000fe400078e0a00 */
[C---:B------:R-:W-:Y:S01]  /*5690*/  IMAD R25, R0.reuse, R9, R25 ;  /* 0x0000000900197224 */ /* 0x040fe200078e0219 */
[C---:B------:R-:W-:Y:S01]  /*56a0*/  LOP3.LUT R9, R5.reuse, 0x1d4, RZ, 0xfc, !PT ;  /* 0x000001d405097812 */ /* 0x040fe200078efcff */
[C---:B------:R-:W-:Y:S01]  /*56b0*/  IMAD R23, R0.reuse, R6, R23 ;  /* 0x0000000600177224 */ /* 0x040fe200078e0217 */
[C---:B------:R-:W-:Y:S01]  /*56c0*/  ISETP.GT.U32.AND P4, PT, R0.reuse, R149, PT ;  /* 0x000000950000720c */ /* 0x040fe20003f84070 */
[----:B------:R-:W-:Y:S01]  /*56d0*/  IMAD.MOV R7, RZ, RZ, -R7 ;  /* 0x000000ffff077224 */ /* 0x000fe200078e0a07 */
[C---:B------:R-:W-:Y:S01]  /*56e0*/  ISETP.GT.U32.AND P1, PT, R0.reuse, R25, PT ;  /* 0x000000190000720c */ /* 0x040fe20003f24070 */
[----:B------:R-:W-:Y:S01]  /*56f0*/  @!P5 IMAD.MOV R29, RZ, RZ, -R29 ;  /* 0x000000ffff1dd224 */ /* 0x000fe200078e0a1d */
[----:B------:R-:W-:Y:S01]  /*5700*/  LOP3.LUT R6, R5, 0x1cc, RZ, 0xfc, !PT ;  /* 0x000001cc05067812 */ /* 0x000fe200078efcff */
[----:B------:R-:W-:Y:S01]  /*5710*/  IMAD R27, R0, R7, R27 ;  /* 0x00000007001b7224 */ /* 0x000fe200078e021b */
[----:B------:R-:W-:Y:S01]  /*5720*/  IABS R143, R9 ;  /* 0x00000009008f7213 */ /* 0x000fe20000000000 */
[----:B------:R-:W-:Y:S01]  /*5730*/  IMAD.HI.U32 R7, R2, R145, RZ ;  /* 0x0000009102077227 */ /* 0x000fe200078e00ff */
[----:B------:R-:W-:-:S02]  /*5740*/  IABS R147, R6 ;  /* 0x0000000600937213 */ /* 0x000fc40000000000 */
[----:B------:R-:W-:Y:S01]  /*5750*/  ISETP.GT.U32.AND P6, PT, R0, R27, PT ;  /* 0x0000001b0000720c */ /* 0x000fe20003fc4070 */
[----:B------:R-:W-:Y:S02]  /*5760*/  IMAD.MOV R7, RZ, RZ, -R7 ;  /* 0x000000ffff077224 */ /* 0x000fe400078e0a07 */
[--C-:B------:R-:W-:Y:S01]  /*5770*/  @!P4 IMAD.IADD R149, R149, 0x1, -R0.reuse ;  /* 0x000000019595c824 */ /* 0x100fe200078e0a00 */
[----:B------:R-:W-:Y:S01]  /*5780*/  ISETP.GE.AND P4, PT, R6, RZ, PT ;  /* 0x000000ff0600720c */ /* 0x000fe20003f86270 */
[----:B------:R-:W-:Y:S02]  /*5790*/  @!P1 IMAD.IADD R25, R25, 0x1, -R0 ;  /* 0x0000000119199824 */ /* 0x000fe400078e0a00 */
[----:B------:R-:W-:Y:S01]  /*57a0*/  @!P3 IMAD.MOV R149, RZ, RZ, -R149 ;  /* 0x000000ffff95b224 */ /* 0x000fe200078e0a95 */
[----:B------:R-:W-:Y:S01]  /*57b0*/  ISETP.GT.U32.AND P3, PT, R0, R23, PT ;  /* 0x000000170000720c */ /* 0x000fe20003f64070 */
[----:B------:R-:W-:Y:S01]  /*57c0*/  IMAD.HI.U32 R6, R2, R147, RZ ;  /* 0x0000009302067227 */ /* 0x000fe200078e00ff */
[----:B------:R-:W-:-:S03]  /*57d0*/  ISETP.GT.U32.AND P1, PT, R0, R25, PT ;  /* 0x000000190000720c */ /* 0x000fc60003f24070 */
[C---:B------:R-:W-:Y:S01]  /*57e0*/  IMAD R145, R0.reuse, R7, R145 ;  /* 0x0000000700917224 */ /* 0x040fe200078e0291 */
[----:B------:R-:W-:Y:S01]  /*57f0*/  LOP3.LUT R7, R5, 0x1d0, RZ, 0xfc, !PT ;  /* 0x000001d005077812 */ /* 0x000fe200078efcff */
[----:B------:R-:W-:Y:S02]  /*5800*/  IMAD.MOV R6, RZ, RZ, -R6 ;  /* 0x000000ffff067224 */ /* 0x000fe400078e0a06 */
[--C-:B------:R-:W-:Y:S01]  /*5810*/  @!P6 IMAD.IADD R27, R27, 0x1, -R0.reuse ;  /* 0x000000011b1be824 */ /* 0x100fe200078e0a00 */
[----:B------:R-:W-:Y:S01]  /*5820*/  IABS R21, R7 ;  /* 0x0000000700157213 */ /* 0x000fe20000000000 */
[C---:B------:R-:W-:Y:S01]  /*5830*/  IMAD R147, R0.reuse, R6, R147 ;  /* 0x0000000600937224 */ /* 0x040fe200078e0293 */
[C---:B------:R-:W-:Y:S01]  /*5840*/  ISETP.GT.U32.AND P5, PT, R0.reuse, R145, PT ;  /* 0x000000910000720c */ /* 0x040fe20003fa4070 */
[--C-:B------:R-:W-:Y:S01]  /*5850*/  @!P3 IMAD.IADD R23, R23, 0x1, -R0.reuse ;  /* 0x000000011717b824 */ /* 0x100fe200078e0a00 */
[----:B------:R-:W-:Y:S01]  /*5860*/  ISETP.GT.U32.AND P6, PT, R0, R27, PT ;  /* 0x0000001b0000720c */ /* 0x000fe20003fc4070 */
[----:B------:R-:W-:Y:S01]  /*5870*/  @!P1 IMAD.IADD R25, R25, 0x1, -R0 ;  /* 0x0000000119199824 */ /* 0x000fe200078e0a00 */
[----:B------:R-:W-:Y:S01]  /*5880*/  ISETP.GE.AND P1, PT, R7, RZ, PT ;  /* 0x000000ff0700720c */ /* 0x000fe20003f26270 */
[----:B------:R-:W-:Y:S01]  /*5890*/  IMAD.HI.U32 R7, R2, R21, RZ ;  /* 0x0000001502077227 */ /* 0x000fe200078e00ff */
[----:B------:R-:W-:-:S03]  /*58a0*/  ISETP.GT.U32.AND P3, PT, R0, R23, PT ;  /* 0x000000170000720c */ /* 0x000fc60003f64070 */
[----:B------:R-:W-:Y:S02]  /*58b0*/  IMAD.MOV R7, RZ, RZ, -R7 ;  /* 0x000000ffff077224 */ /* 0x000fe400078e0a07 */
[----:B------:R-:W-:Y:S01]  /*58c0*/  @!P0 IMAD.MOV R151, RZ, RZ, -R151 ;  /* 0x000000ffff978224 */ /* 0x000fe200078e0a97 */
[----:B------:R-:W-:Y:S01]  /*58d0*/  ISETP.GE.AND P0, PT, R11, RZ, PT ;  /* 0x000000ff0b00720c */ /* 0x000fe20003f06270 */
[----:B------:R-:W-:Y:S02]  /*58e0*/  IMAD R21, R0, R7, R21 ;  /* 0x0000000700157224 */ /* 0x000fe400078e0215 */
[--C-:B------:R-:W-:Y:S02]  /*58f0*/  @!P5 IMAD.IADD R145, R145, 0x1, -R0.reuse ;  /* 0x000000019191d824 */ /* 0x100fe400078e0a00 */
[--C-:B------:R-:W-:Y:S01]  /*5900*/  @!P6 IMAD.IADD R27, R27, 0x1, -R0.reuse ;  /* 0x000000011b1be824 */ /* 0x100fe200078e0a00 */
[----:B------:R-:W-:Y:S01]  /*5910*/  ISETP.GE.AND P6, PT, R10, RZ, PT ;  /* 0x000000ff0a00720c */ /* 0x000fe20003fc6270 */
[----:B------:R-:W-:Y:S01]  /*5920*/  @!P3 IMAD.IADD R23, R23, 0x1, -R0 ;  /* 0x000000011717b824 */ /* 0x000fe200078e0a00 */
[----:B------:R-:W-:Y:S01]  /*5930*/  ISETP.GT.U32.AND P3, PT, R0, R147, PT ;  /* 0x000000930000720c */ /* 0x000fe20003f64070 */
[----:B------:R-:W-:Y:S01]  /*5940*/  IMAD.HI.U32 R7, R2, R17, RZ ;  /* 0x0000001102077227 */ /* 0x000fe200078e00ff */
[----:B------:R-:W-:-:S03]  /*5950*/  ISETP.GT.U32.AND P5, PT, R0, R145, PT ;  /* 0x000000910000720c */ /* 0x000fc60003fa4070 */
[----:B------:R-:W-:Y:S01]  /*5960*/  @!P2 IMAD.MOV R27, RZ, RZ, -R27 ;  /* 0x000000ffff1ba224 */ /* 0x000fe200078e0a1b */
[----:B------:R-:W-:Y:S01]  /*5970*/  ISETP.GE.AND P2, PT, R13, RZ, PT ;  /* 0x000000ff0d00720c */ /* 0x000fe20003f46270 */
[----:B------:R-:W-:Y:S01]  /*5980*/  IMAD.HI.U32 R10, R2, R19, RZ ;  /* 0x00000013020a7227 */ /* 0x000fe200078e00ff */
[----:B------:R-:W-:-:S03]  /*5990*/  IABS R13, R26 ;  /* 0x0000001a000d7213 */ /* 0x000fc60000000000 */
[----:B------:R-:W-:Y:S02]  /*59a0*/  @!P6 IMAD.MOV R25, RZ, RZ, -R25 ;  /* 0x000000ffff19e224 */ /* 0x000fe400078e0a19 */
[--C-:B------:R-:W-:Y:S01]  /*59b0*/  @!P3 IMAD.IADD R147, R147, 0x1, -R0.reuse ;  /* 0x000000019393b824 */ /* 0x100fe200078e0a00 */
[----:B------:R-:W-:Y:S01]  /*59c0*/  ISETP.GT.U32.AND P3, PT, R0, R21, PT ;  /* 0x000000150000720c */ /* 0x000fe20003f64070 */
[----:B------:R-:W-:Y:S01]  /*59d0*/  @!P5 IMAD.IADD R145, R145, 0x1, -R0 ;  /* 0x000000019191d824 */ /* 0x000fe200078e0a00 */
[----:B------:R-:W-:Y:S01]  /*59e0*/  ISETP.GE.AND P5, PT, R9, RZ, PT ;  /* 0x000000ff0900720c */ /* 0x000fe20003fa6270 */
[----:B------:R-:W-:-:S04]  /*59f0*/  IMAD.HI.U32 R9, R2, R143, RZ ;  /* 0x0000008f02097227 */ /* 0x000fc800078e00ff */
[----:B------:R-:W-:Y:S02]  /*5a00*/  IMAD.MOV R9, RZ, RZ, -R9 ;  /* 0x000000ffff097224 */ /* 0x000fe400078e0a09 */
[----:B------:R-:W-:-:S04]  /*5a10*/  IMAD.HI.U32 R6, R2, R141, RZ ;  /* 0x0000008d02067227 */ /* 0x000fc800078e00ff */
[----:B------:R-:W-:Y:S01]  /*5a20*/  @!P3 IMAD.IADD R21, R21, 0x1, -R0 ;  /* 0x000000011515b824 */ /* 0x000fe200078e0a00 */
[C---:B------:R-:W-:Y:S01]  /*5a30*/  ISETP.GT.U32.AND P3, PT, R0.reuse, R147, PT ;  /* 0x000000930000720c */ /* 0x040fe20003f64070 */
[----:B------:R-:W-:Y:S02]  /*5a40*/  IMAD.MOV R7, RZ, RZ, -R7 ;  /* 0x000000ffff077224 */ /* 0x000fe400078e0a07 */
[----:B------:R-:W-:Y:S01]  /*5a50*/  IMAD.MOV R10, RZ, RZ, -R10 ;  /* 0x000000ffff0a7224 */ /* 0x000fe200078e0a0a */
[C---:B------:R-:W-:Y:S01]  /*5a60*/  ISETP.GT.U32.AND P6, PT, R0.reuse, R21, PT ;  /* 0x000000150000720c */ /* 0x040fe20003fc4070 */
[C---:B------:R-:W-:Y:S02]  /*5a70*/  IMAD R143, R0.reuse, R9, R143 ;  /* 0x00000009008f7224 */ /* 0x040fe400078e028f */
[----:B------:R-:W-:Y:S02]  /*5a80*/  IMAD.MOV R6, RZ, RZ, -R6 ;  /* 0x000000ffff067224 */ /* 0x000fe400078e0a06 */
[----:B------:R-:W-:-:S02]  /*5a90*/  IMAD R17, R0, R7, R17 ;  /* 0x0000000700117224 */ /* 0x000fc400078e0211 */
[----:B------:R-:W-:-:S04]  /*5aa0*/  IMAD.HI.U32 R9, R2, R15, RZ ;  /* 0x0000000f02097227 */ /* 0x000fc800078e00ff */
        /* <DEDUP_REMOVED lines=9> */
[----:B------:R-:W-:Y:S02]  /*5b40*/  IMAD.MOV R9, RZ, RZ, -R9 ;  /* 0x000000ffff097224 */ /* 0x000fe400078e0a09 */
[----:B------:R-:W-:Y:S01]  /*5b50*/  @!P3 IMAD.IADD R147, R147, 0x1, -R0 ;  /* 0x000000019393b824 */ /* 0x000fe200078e0a00 */
[C---:B------:R-:W-:Y:S01]  /*5b60*/  ISETP.GT.U32.AND P3, PT, R0.reuse, R141, PT ;  /* 0x0000008d0000720c */ /* 0x040fe20003f64070 */
[----:B------:R-:W-:Y:S02]  /*5b70*/  IMAD.MOV R10, RZ, RZ, -R10 ;  /* 0x000000ffff0a7224 */ /* 0x000fe400078e0a0a */
[C---:B------:R-:W-:Y:S01]  /*5b80*/  IMAD R15, R0.reuse, R9, R15 ;  /* 0x00000009000f7224 */ /* 0x040fe200078e020f */
[----:B------:R-:W-:Y:S01]  /*5b90*/  IABS R9, R28 ;  /* 0x0000001c00097213 */ /* 0x000fe20000000000 */
[----:B------:R-:W-:Y:S01]  /*5ba0*/  @!P2 IMAD.MOV R23, RZ, RZ, -R23 ;  /* 0x000000ffff17a224 */ /* 0x000fe200078e0a17 */
[----:B------:R-:W-:Y:S01]  /*5bb0*/  ISETP.GT.U32.AND P2, PT, R0, R19, PT ;  /* 0x000000130000720c */ /* 0x000fe20003f44070 */
[----:B------:R-:W-:-:S04]  /*5bc0*/  IMAD.HI.U32 R11, R2, R13, RZ ;  /* 0x0000000d020b7227 */ /* 0x000fc800078e00ff */
[----:B------:R-:W-:Y:S01]  /*5bd0*/  IMAD R139, R0, R10, R139 ;  /* 0x0000000a008b7224 */ /* 0x000fe200078e028b */
[----:B------:R-:W-:Y:S01]  /*5be0*/  LOP3.LUT R10, R5, 0x1f4, RZ, 0xfc, !PT ;  /* 0x000001f4050a7812 */ /* 0x000fe200078efcff */
[----:B------:R-:W-:Y:S02]  /*5bf0*/  IMAD.MOV R11, RZ, RZ, -R11 ;  /* 0x000000ffff0b7224 */ /* 0x000fe400078e0a0b */
[----:B------:R-:W-:-:S04]  /*5c00*/  IMAD.HI.U32 R5, R2, R9, RZ ;  /* 0x0000000902057227 */ /* 0x000fc800078e00ff */
[C---:B------:R-:W-:Y:S01]  /*5c10*/  IMAD R13, R0.reuse, R11, R13 ;  /* 0x0000000b000d7224 */ /* 0x040fe200078e020d */
[----:B------:R-:W-:Y:S01]  /*5c20*/  IABS R11, R10 ;  /* 0x0000000a000b7213 */ /* 0x000fe20000000000 */
[--C-:B------:R-:W-:Y:S01]  /*5c30*/  @!P0 IMAD.IADD R143, R143, 0x1, -R0.reuse ;  /* 0x000000018f8f8824 */ /* 0x100fe200078e0a00 */
[C---:B------:R-:W-:Y:S01]  /*5c40*/  ISETP.GT.U32.AND P0, PT, R0.reuse, R15, PT ;  /* 0x0000000f0000720c */ /* 0x040fe20003f04070 */
[--C-:B------:R-:W-:Y:S02]  /*5c50*/  @!P6 IMAD.IADD R17, R17, 0x1, -R0.reuse ;  /* 0x000000011111e824 */ /* 0x100fe400078e0a00 */
[----:B------:R-:W-:Y:S02]  /*5c60*/  IMAD.MOV R5, RZ, RZ, -R5 ;  /* 0x000000ffff057224 */ /* 0x000fe400078e0a05 */
[--C-:B------:R-:W-:Y:S02]  /*5c70*/  @!P3 IMAD.IADD R141, R141, 0x1, -R0.reuse ;  /* 0x000000018d8db824 */ /* 0x100fe400078e0a00 */
[----:B------:R-:W-:Y:S01]  /*5c80*/  @!P4 IMAD.MOV R147, RZ, RZ, -R147 ;  /* 0x000000ffff93c224 */ /* 0x000fe200078e0a93 */
[C---:B------:R-:W-:Y:S01]  /*5c90*/  ISETP.GT.U32.AND P4, PT, R0.reuse, R17, PT ;  /* 0x000000110000720c */ /* 0x040fe20003f84070 */
[C---:B------:R-:W-:Y:S01]  /*5ca0*/  IMAD R9, R0.reuse, R5, R9 ;  /* 0x0000000500097224 */ /* 0x040fe200078e0209 */
[C---:B------:R-:W-:Y:S01]  /*5cb0*/  ISETP.GT.U32.AND P6, PT, R0.reuse, R141, PT ;  /* 0x0000008d0000720c */ /* 0x040fe20003fc4070 */
[----:B------:R-:W-:Y:S01]  /*5cc0*/  @!P2 IMAD.IADD R19, R19, 0x1, -R0 ;  /* 0x000000011313a824 */ /* 0x000fe200078e0a00 */
[----:B------:R-:W-:Y:S01]  /*5cd0*/  ISETP.GT.U32.AND P2, PT, R0, R143, PT ;  /* 0x0000008f0000720c */ /* 0x000fe20003f44070 */
[----:B------:R-:W-:-:S03]  /*5ce0*/  IMAD.HI.U32 R5, R2, R11, RZ ;  /* 0x0000000b02057227 */ /* 0x000fc600078e00ff */
[C---:B------:R-:W-:Y:S01]  /*5cf0*/  ISETP.GT.U32.AND P3, PT, R0.reuse, R19, PT ;  /* 0x000000130000720c */ /* 0x040fe20003f64070 */
[----:B------:R-:W-:Y:S02]  /*5d00*/  IMAD.MOV R5, RZ, RZ, -R5 ;  /* 0x000000ffff057224 */ /* 0x000fe400078e0a05 */
[--C-:B------:R-:W-:Y:S02]  /*5d10*/  @!P0 IMAD.IADD R15, R15, 0x1, -R0.reuse ;  /* 0x000000010f0f8824 */ /* 0x100fe400078e0a00 */
[C---:B------:R-:W-:Y:S02]  /*5d20*/  IMAD R11, R0.reuse, R5, R11 ;  /* 0x00000005000b7224 */ /* 0x040fe400078e020b */
[--C-:B------:R-:W-:Y:S01]  /*5d30*/  @!P4 IMAD.IADD R17, R17, 0x1, -R0.reuse ;  /* 0x000000011111c824 */ /* 0x100fe200078e0a00 */
[C---:B------:R-:W-:Y:S01]  /*5d40*/  ISETP.GT.U32.AND P0, PT, R0.reuse, R15, PT ;  /* 0x0000000f0000720c */ /* 0x040fe20003f04070 */
[--C-:B------:R-:W-:Y:S01]  /*5d50*/  @!P2 IMAD.IADD R143, R143, 0x1, -R0.reuse ;  /* 0x000000018f8fa824 */ /* 0x100fe200078e0a00 */
[----:B------:R-:W-:Y:S01]  /*5d60*/  ISETP.GT.U32.AND P4, PT, R0, R11, PT ;  /* 0x0000000b0000720c */ /* 0x000fe20003f84070 */
[----:B------:R-:W-:Y:S01]  /*5d70*/  IMAD.HI.U32 R2, R2, R7, RZ ;  /* 0x0000000702027227 */ /* 0x000fe200078e00ff */
[C---:B------:R-:W-:Y:S01]  /*5d80*/  ISETP.GT.U32.AND P2, PT, R0.reuse, R139, PT ;  /* 0x0000008b0000720c */ /* 0x040fe20003f44070 */
[----:B------:R-:W2:Y:S02]  /*5d90*/  LDC R5, c[0x0][0x230] ;  /* 0x00008c00ff057b82 */ /* 0x000ea40000000800 */
[----:B------:R-:W-:Y:S01]  /*5da0*/  @!P6 IMAD.IADD R141, R141, 0x1, -R0 ;  /* 0x000000018d8de824 */ /* 0x000fe200078e0a00 */
[----:B------:R-:W-:Y:S01]  /*5db0*/  ISETP.GT.U32.AND P6, PT, R0, R9, PT ;  /* 0x000000090000720c */ /* 0x000fe20003fc4070 */
[----:B------:R-:W-:-:S02]  /*5dc0*/  IMAD.MOV R2, RZ, RZ, -R2 ;  /* 0x000000ffff027224 */ /* 0x000fc400078e0a02 */
[--C-:B------:R-:W-:Y:S01]  /*5dd0*/  @!P3 IMAD.IADD R19, R19, 0x1, -R0.reuse ;  /* 0x000000011313b824 */ /* 0x100fe200078e0a00 */
[C---:B------:R-:W-:Y:S01]  /*5de0*/  ISETP.GT.U32.AND P3, PT, R0.reuse, R13, PT ;  /* 0x0000000d0000720c */ /* 0x040fe20003f64070 */
[C---:B------:R-:W-:Y:S02]  /*5df0*/  IMAD R7, R0.reuse, R2, R7 ;  /* 0x0000000200077224 */ /* 0x040fe400078e0207 */
[--C-:B------:R-:W-:Y:S02]  /*5e00*/  @!P0 IMAD.IADD R15, R15, 0x1, -R0.reuse ;  /* 0x000000010f0f8824 */ /* 0x100fe400078e0a00 */
[--C-:B------:R-:W-:Y:S01]  /*5e10*/  @!P4 IMAD.IADD R11, R11, 0x1, -R0.reuse ;  /* 0x000000010b0bc824 */ /* 0x100fe200078e0a00 */
[----:B------:R-:W-:Y:S01]  /*5e20*/  ISETP.GT.U32.AND P0, PT, R0, R7, PT ;  /* 0x000000070000720c */ /* 0x000fe20003f04070 */
[----:B------:R-:W-:Y:S01]  /*5e30*/  IMAD.U32 R2, RZ, RZ, UR6 ;  /* 0x00000006ff027e24 */ /* 0x000fe2000f8e00ff */
[----:B------:R-:W-:Y:S01]  /*5e40*/  ISETP.GE.AND P4, PT, R148, UR7, PT ;  /* 0x0000000794007c0c */ /* 0x000fe2000bf86270 */
[--C-:B------:R-:W-:Y:S01]  /*5e50*/  @!P2 IMAD.IADD R139, R139, 0x1, -R0.reuse ;  /* 0x000000018b8ba824 */ /* 0x100fe200078e0a00 */
[----:B------:R-:W-:Y:S01]  /*5e60*/  ISETP.GE.AND P2, PT, R16, RZ, PT ;  /* 0x000000ff1000720c */ /* 0x000fe20003f46270 */
[--C-:B------:R-:W-:Y:S01]  /*5e70*/  @!P6 IMAD.IADD R9, R9, 0x1, -R0.reuse ;  /* 0x000000010909e824 */ /* 0x100fe200078e0a00 */
[----:B------:R-:W-:Y:S01]  /*5e80*/  ISETP.GE.AND P6, PT, R20, RZ, PT ;  /* 0x000000ff1400720c */ /* 0x000fe20003fc6270 */
[--C-:B------:R-:W-:Y:S01]  /*5e90*/  @!P3 IMAD.IADD R13, R13, 0x1, -R0.reuse ;  /* 0x000000010d0db824 */ /* 0x100fe200078e0a00 */
[----:B------:R-:W-:Y:S01]  /*5ea0*/  SEL R2, R2, RZ, !P4 ;  /* 0x000000ff02027207 */ /* 0x000fe20006000000 */
[----:B------:R-:W-:Y:S01]  /*5eb0*/  @!P5 IMAD.MOV R143, RZ, RZ, -R143 ;  /* 0x000000ffff8fd224 */ /* 0x000fe200078e0a8f */
[C---:B------:R-:W-:Y:S01]  /*5ec0*/  ISETP.GT.U32.AND P4, PT, R0.reuse, R139, PT ;  /* 0x0000008b0000720c */ /* 0x040fe20003f84070 */
[----:B------:R-:W3:Y:S01]  /*5ed0*/  LDC R16, c[0x0][0x230] ;  /* 0x00008c00ff107b82 */ /* 0x000ee20000000800 */
[----:B------:R-:W-:Y:S01]  /*5ee0*/  ISETP.GT.U32.AND P5, PT, R0, R13, PT ;  /* 0x0000000d0000720c */ /* 0x000fe20003fa4070 */
[--C-:B------:R-:W-:Y:S01]  /*5ef0*/  @!P0 IMAD.IADD R7, R7, 0x1, -R0.reuse ;  /* 0x0000000107078824 */ /* 0x100fe200078e0a00 */
[----:B------:R-:W-:Y:S01]  /*5f00*/  ISETP.GE.AND P3, PT, R18, RZ, PT ;  /* 0x000000ff1200720c */ /* 0x000fe20003f66270 */
[----:B------:R-:W-:Y:S01]  /*5f10*/  @!P1 IMAD.MOV R21, RZ, RZ, -R21 ;  /* 0x000000ffff159224 */ /* 0x000fe200078e0a15 */
[----:B------:R-:W-:Y:S01]  /*5f20*/  ISETP.GE.AND P0, PT, R22, RZ, PT ;  /* 0x000000ff1600720c */ /* 0x000fe20003f06270 */
[----:B------:R-:W-:Y:S01]  /*5f30*/  @!P2 IMAD.MOV R19, RZ, RZ, -R19 ;  /* 0x000000ffff13a224 */ /* 0x000fe200078e0a13 */
[C---:B------:R-:W-:Y:S01]  /*5f40*/  ISETP.GT.U32.AND P2, PT, R0.reuse, R9, PT ;  /* 0x000000090000720c */ /* 0x040fe20003f44070 */
[----:B------:R-:W-:Y:S01]  /*5f50*/  @!P6 IMAD.MOV R17, RZ, RZ, -R17 ;  /* 0x000000ffff11e224 */ /* 0x000fe200078e0a11 */
[----:B------:R-:W-:Y:S01]  /*5f60*/  ISETP.GT.U32.AND P6, PT, R0, R7, PT ;  /* 0x000000070000720c */ /* 0x000fe20003fc4070 */
[----:B------:R-:W4:Y:S01]  /*5f70*/  LDC R18, c[0x0][0x230] ;  /* 0x00008c00ff127b82 */ /* 0x000f220000000800 */
[----:B------:R-:W-:Y:S01]  /*5f80*/  ISETP.NE.U32.AND P1, PT, R2, RZ, PT ;  /* 0x000000ff0200720c */ /* 0x000fe20003f25070 */
[--C-:B------:R-:W-:Y:S01]  /*5f90*/  @!P4 IMAD.IADD R139, R139, 0x1, -R0.reuse ;  /* 0x000000018b8bc824 */ /* 0x100fe200078e0a00 */
[----:B------:R-:W-:Y:S01]  /*5fa0*/  ISETP.GE.AND P4, PT, R26, RZ, PT ;  /* 0x000000ff1a00720c */ /* 0x000fe20003f86270 */
[--C-:B------:R-:W-:Y:S01]  /*5fb0*/  @!P5 IMAD.IADD R13, R13, 0x1, -R0.reuse ;  /* 0x000000010d0dd824 */ /* 0x100fe200078e0a00 */
[----:B------:R-:W-:Y:S01]  /*5fc0*/  ISETP.GE.AND P5, PT, R28, RZ, PT ;  /* 0x000000ff1c00720c */ /* 0x000fe20003fa6270 */
[----:B------:R-:W-:Y:S01]  /*5fd0*/  @!P3 IMAD.MOV R141, RZ, RZ, -R141 ;  /* 0x000000ffff8db224 */ /* 0x000fe200078e0a8d */
[----:B------:R-:W-:Y:S01]  /*5fe0*/  ISETP.GT.U32.AND P3, PT, R0, R11, PT ;  /* 0x0000000b0000720c */ /* 0x000fe20003f64070 */
[----:B------:R-:W-:Y:S01]  /*5ff0*/  @!P0 IMAD.MOV R15, RZ, RZ, -R15 ;  /* 0x000000ffff0f8224 */ /* 0x000fe200078e0a0f */
[----:B------:R-:W1:Y:S01]  /*6000*/  LDC R2, c[0x0][0x230] ;  /* 0x00008c00ff027b82 */ /* 0x000e620000000800 */
[----:B------:R-:W-:Y:S01]  /*6010*/  ISETP.GE.AND P0, PT, R24, RZ, PT ;  /* 0x000000ff1800720c */ /* 0x000fe20003f06270 */
[--C-:B------:R-:W-:Y:S01]  /*6020*/  @!P2 IMAD.IADD R9, R9, 0x1, -R0.reuse ;  /* 0x000000010909a824 */ /* 0x100fe200078e0a00 */
[----:B------:R-:W-:Y:S01]  /*6030*/  ISETP.GE.AND P2, PT, R10, RZ, PT ;  /* 0x000000ff0a00720c */ /* 0x000fe20003f46270 */
[--C-:B------:R-:W-:Y:S01]  /*6040*/  @!P6 IMAD.IADD R7, R7, 0x1, -R0.reuse ;  /* 0x000000010707e824 */ /* 0x100fe200078e0a00 */
[----:B------:R-:W-:Y:S01]  /*6050*/  ISETP.GE.AND P6, PT, R30, RZ, PT ;  /* 0x000000ff1e00720c */ /* 0x000fe20003fc6270 */
[----:B------:R-:W-:Y:S01]  /*6060*/  ULDC.64 UR6, c[0x0][0x210] ;  /* 0x0000840000067ab9 */ /* 0x000fe20000000a00 */
[----:B------:R-:W-:Y:S01]  /*6070*/  @!P4 IMAD.MOV R13, RZ, RZ, -R13 ;  /* 0x000000ffff0dc224 */ /* 0x000fe200078e0a0d */
[----:B------:R-:W-:Y:S01]  /*6080*/  ISETP.NE.AND P4, PT, R138, RZ, PT ;  /* 0x000000ff8a00720c */ /* 0x000fe20003f85270 */
[----:B------:R-:W-:Y:S01]  /*6090*/  @!P5 IMAD.MOV R9, RZ, RZ, -R9 ;  /* 0x000000ffff09d224 */ /* 0x000fe200078e0a09 */
[----:B------:R-:W-:Y:S01]  /*60a0*/  LOP3.LUT R10, RZ, R32, RZ, 0x33, !PT ;  /* 0x00000020ff0a7212 */ /* 0x000fe200078e33ff */
[----:B------:R-:W-:Y:S01]  /*60b0*/  @!P3 IMAD.IADD R11, R11, 0x1, -R0 ;  /* 0x000000010b0bb824 */ /* 0x000fe200078e0a00 */
[----:B------:R-:W-:Y:S01]  /*60c0*/  ISETP.GE.AND P3, PT, R6, RZ, PT ;  /* 0x000000ff0600720c */ /* 0x000fe20003f66270 */
[----:B---3--:R-:W-:-:S02]  /*60d0*/  VIADD R0, R16, 0xffffffff ;  /* 0xffffffff10007836 */ /* 0x008fc40000000000 */
[----:B------:R-:W-:Y:S01]  /*60e0*/  @!P0 IMAD.MOV R139, RZ, RZ, -R139 ;  /* 0x000000ffff8b8224 */ /* 0x000fe200078e0a8b */
[----:B------:R-:W-:Y:S01]  /*60f0*/  ISETP.NE.AND P0, PT, R32, RZ, PT ;  /* 0x000000ff2000720c */ /* 0x000fe20003f05270 */
[----:B------:R-:W-:Y:S01]  /*6100*/  @!P2 IMAD.MOV R11, RZ, RZ, -R11 ;  /* 0x000000ffff0ba224 */ /* 0x000fe200078e0a0b */
[----:B------:R-:W-:Y:S01]  /*6110*/  ISETP.GE.U32.AND P5, PT, R0, 0x7fffffe0, PT ;  /* 0x7fffffe00000780c */ /* 0x000fe20003fa6070 */
[----:B------:R-:W-:Y:S01]  /*6120*/  @!P6 IMAD.MOV R252, RZ, RZ, -R252 ;  /* 0x000000fffffce224 */ /* 0x000fe200078e0afc */
[----:B------:R-:W-:Y:S01]  /*6130*/  SEL R132, R10, R37, !P0 ;  /* 0x000000250a847207 */ /* 0x000fe20004000000 */
[----:B------:R-:W-:Y:S01]  /*6140*/  IMAD R0, R148, R231, RZ ;  /* 0x000000e794007224 */ /* 0x000fe200078e02ff */
[----:B------:R-:W-:Y:S01]  /*6150*/  @!P4 LOP3.LUT R252, RZ, R138, RZ, 0x33, !PT ;  /* 0x0000008afffcc212 */ /* 0x000fe200078e33ff */
[----:B----4-:R-:W-:Y:S01]  /*6160*/  VIADD R6, R18, 0xfffffffe ;  /* 0xfffffffe12067836 */ /* 0x010fe20000000000 */
[C---:B------:R-:W-:Y:S01]  /*6170*/  SEL R37, R10.reuse, R8, !P0 ;  /* 0x000000080a257207 */ /* 0x040fe20004000000 */
[----:B------:R-:W-:Y:S01]  /*6180*/  @!P3 IMAD.MOV R7, RZ, RZ, -R7 ;  /* 0x000000ffff07b224 */ /* 0x000fe200078e0a07 */
[----:B------:R-:W-:Y:S01]  /*6190*/  SEL R136, R10, R33, !P0 ;  /* 0x000000210a887207 */ /* 0x000fe20004000000 */
[----:B------:R-:W-:Y:S01]  /*61a0*/  IMAD R252, R252, UR5, RZ ;  /* 0x00000005fcfc7c24 */ /* 0x000fe2000f8e02ff */
[----:B------:R-:W-:Y:S01]  /*61b0*/  SEL R134, R10, R35, !P0 ;  /* 0x000000230a867207 */ /* 0x000fe20004000000 */
[----:B-1----:R-:W-:Y:S01]  /*61c0*/  VIADD R2, R2, 0xfffffffd ;  /* 0xfffffffd02027836 */ /* 0x002fe20000000000 */
[----:B------:R-:W-:Y:S01]  /*61d0*/  SEL R80, R10, R163, !P0 ;  /* 0x000000a30a507207 */ /* 0x000fe20004000000 */
[----:B------:R-:W-:Y:S01]  /*61e0*/  IMAD.SHL.U32 R8, R252, 0x4, RZ ;  /* 0x00000004fc087824 */ /* 0x000fe200078e00ff */
[----:B------:R-:W-:Y:S01]  /*61f0*/  SEL R130, R10, R39, !P0 ;  /* 0x000000270a827207 */ /* 0x000fe20004000000 */
[----:B------:R-:W-:Y:S01]  /*6200*/  IMAD.SHL.U32 R163, R230, 0x4, RZ ;  /* 0x00000004e6a37824 */ /* 0x000fe200078e00ff */
[----:B------:R-:W-:Y:S01]  /*6210*/  SEL R128, R10, R41, !P0 ;  /* 0x000000290a807207 */ /* 0x000fe20004000000 */
[----:B------:R-:W-:Y:S01]  /*6220*/  IMAD.SHL.U32 R138, R230, 0x10, RZ ;  /* 0x00000010e68a7824 */ /* 0x000fe200078e00ff */
[C---:B------:R-:W-:Y:S01]  /*6230*/  SEL R126, R10.reuse, R43, !P0 ;  /* 0x0000002b0a7e7207 */ /* 0x040fe20004000000 */
[----:B------:R1:W-:Y:S01]  /*6240*/  STL [R1+0x950], R8 ;  /* 0x0009500801007387 */ /* 0x0003e20000100800 */
[C---:B------:R-:W-:Y:S01]  /*6250*/  SEL R124, R10.reuse, R45, !P0 ;  /* 0x0000002d0a7c7207 */ /* 0x040fe20004000000 */
[----:B--2---:R-:W-:Y:S01]  /*6260*/  VIADD R5, R5, 0xfffffffc ;  /* 0xfffffffc05057836 */ /* 0x004fe20000000000 */
[C---:B------:R-:W-:Y:S01]  /*6270*/  SEL R122, R10.reuse, R47, !P0 ;  /* 0x0000002f0a7a7207 */ /* 0x040fe20004000000 */
[----:B------:R-:W-:Y:S01]  /*6280*/  STL [R1+0x18c8], R252 ;  /* 0x0018c8fc01007387 */ /* 0x000fe20000100800 */
[C---:B------:R-:W-:Y:S01]  /*6290*/  SEL R120, R10.reuse, R49, !P0 ;  /* 0x000000310a787207 */ /* 0x040fe20004000000 */
[----:B------:R-:W-:Y:S01]  /*62a0*/  UMOV UR5, 0x400 ;  /* 0x0000040000057882 */ /* 0x000fe20000000000 */
[C---:B------:R-:W-:Y:S01]  /*62b0*/  SEL R118, R10.reuse, R51, !P0 ;  /* 0x000000330a767207 */ /* 0x040fe20004000000 */
[----:B------:R-:W-:Y:S01]  /*62c0*/  STL [R1+0x7c8], R163 ;  /* 0x0007c8a301007387 */ /* 0x000fe20000100800 */
[----:B------:R-:W-:-:S02]  /*62d0*/  SEL R116, R10, R53, !P0 ;  /* 0x000000350a747207 */ /* 0x000fc40004000000 */
[C---:B------:R-:W-:Y:S02]  /*62e0*/  SEL R114, R10.reuse, R55, !P0 ;  /* 0x000000370a727207 */ /* 0x040fe40004000000 */
[C---:B------:R-:W-:Y:S02]  /*62f0*/  SEL R112, R10.reuse, R57, !P0 ;  /* 0x000000390a707207 */ /* 0x040fe40004000000 */
[C---:B------:R-:W-:Y:S02]  /*6300*/  SEL R110, R10.reuse, R59, !P0 ;  /* 0x0000003b0a6e7207 */ /* 0x040fe40004000000 */
[C---:B------:R-:W-:Y:S02]  /*6310*/  SEL R108, R10.reuse, R61, !P0 ;  /* 0x0000003d0a6c7207 */ /* 0x040fe40004000000 */
[C---:B------:R-:W-:Y:S02]  /*6320*/  SEL R106, R10.reuse, R63, !P0 ;  /* 0x0000003f0a6a7207 */ /* 0x040fe40004000000 */
        /* <DEDUP_REMOVED lines=13> */
[----:B------:R-:W-:Y:S01]  /*6400*/  IADD3 R182, P4, R8, UR6, RZ ;  /* 0x0000000608b67c10 */ /* 0x000fe2000ff9e0ff */
[----:B------:R-:W2:Y:S01]  /*6410*/  S2UR UR6, SR_CgaCtaId ;  /* 0x00000000000679c3 */ /* 0x000ea20000008800 */
[----:B------:R-:W-:Y:S02]  /*6420*/  LEA R180, P6, R0, UR8, 0x2 ;  /* 0x0000000800b47c11 */ /* 0x000fe4000f8c10ff */
        /* <DEDUP_REMOVED lines=10> */
[C---:B------:R-:W-:Y:S01]  /*64d0*/  SEL R119, R10.reuse, R119, !P0 ;  /* 0x000000770a777207 */ /* 0x040fe20004000000 */
[----:B--2---:R-:W-:Y:S01]  /*64e0*/  ULEA UR5, UR6, UR5, 0x18 ;  /* 0x0000000506057291 */ /* 0x004fe2000f8ec03f */
        /* <DEDUP_REMOVED lines=16> */
[----:B------:R-:W-:Y:S01]  /*65f0*/  SEL R85, R10, R159, !P0 ;  /* 0x0000009f0a557207 */ /* 0x000fe20004000000 */
[----:B------:R-:W-:Y:S01]  /*6600*/  IMAD.SHL.U32 R159, R230, 0x8, RZ ;  /* 0x00000008e69f7824 */ /* 0x000fe200078e00ff */
[----:B------:R-:W-:Y:S01]  /*6610*/  SEL R84, R10, R157, !P0 ;  /* 0x0000009d0a547207 */ /* 0x000fe20004000000 */
[----:B------:R-:W-:Y:S01]  /*6620*/  IMAD R157, R230, 0xa, RZ ;  /* 0x0000000ae69d7824 */ /* 0x000fe200078e02ff */
[----:B------:R-:W-:-:S02]  /*6630*/  SEL R83, R10, R83, !P0 ;  /* 0x000000530a537207 */ /* 0x000fc40004000000 */
[----:B------:R-:W-:Y:S01]  /*6640*/  SEL R82, R10, R161, !P0 ;  /* 0x000000a10a527207 */ /* 0x000fe20004000000 */
[----:B------:R-:W-:Y:S01]  /*6650*/  IMAD R161, R230, 0x6, RZ ;  /* 0x00000006e6a17824 */ /* 0x000fe200078e02ff */
[C---:B------:R-:W-:Y:S02]  /*6660*/  SEL R81, R10.reuse, R167, !P0 ;  /* 0x000000a70a517207 */ /* 0x040fe40004000000 */
[----:B------:R-:W-:Y:S01]  /*6670*/  SEL R79, R10, R165, !P0 ;  /* 0x000000a50a4f7207 */ /* 0x000fe20004000000 */
[----:B------:R-:W-:Y:S01]  /*6680*/  IMAD.SHL.U32 R165, R230, 0x2, RZ ;  /* 0x00000002e6a57824 */ /* 0x000fe200078e00ff */
[C---:B------:R-:W-:Y:S02]  /*6690*/  SEL R78, R10.reuse, R169, !P0 ;  /* 0x000000a90a4e7207 */ /* 0x040fe40004000000 */
[C---:B------:R-:W-:Y:S02]  /*66a0*/  SEL R77, R10.reuse, R171, !P0 ;  /* 0x000000ab0a4d7207 */ /* 0x040fe40004000000 */
[C---:B------:R-:W-:Y:S01]  /*66b0*/  SEL R76, R10.reuse, R173, !P0 ;  /* 0x000000ad0a4c7207 */ /* 0x040fe20004000000 */
[----:B------:R-:W-:Y:S01]  /*66c0*/  STL [R1+0x814], R165 ;  /* 0x000814a501007387 */ /* 0x000fe20000100800 */
[----:B------:R-:W-:-:S02]  /*66d0*/  SEL R75, R10, R175, !P0 ;  /* 0x000000af0a4b7207 */ /* 0x000fc40004000000 */
[C---:B------:R-:W-:Y:S01]  /*66e0*/  SEL R74, R10.reuse, R177, !P0 ;  /* 0x000000b10a4a7207 */ /* 0x040fe20004000000 */
[----:B------:R-:W-:Y:S01]  /*66f0*/  STL [R1+0x810], R164 ;  /* 0x000810a401007387 */ /* 0x000fe20000100800 */
[C---:B------:R-:W-:Y:S02]  /*6700*/  SEL R73, R10.reuse, R179, !P0 ;  /* 0x000000b30a497207 */ /* 0x040fe40004000000 */
[C---:B------:R-:W-:Y:S02]  /*6710*/  SEL R72, R10.reuse, R181, !P0 ;  /* 0x000000b50a487207 */ /* 0x040fe40004000000 */
[C---:B------:R-:W-:Y:S01]  /*6720*/  SEL R71, R10.reuse, R183, !P0 ;  /* 0x000000b70a477207 */ /* 0x040fe20004000000 */
[----:B------:R-:W2:Y:S01]  /*6730*/  LDC R181, c[0x0][0x230] ;  /* 0x00008c00ffb57b82 */ /* 0x000ea20000000800 */
[----:B------:R-:W-:Y:S01]  /*6740*/  SEL R70, R10, R185, !P0 ;  /* 0x000000b90a467207 */ /* 0x000fe20004000000 */
[----:B------:R-:W-:Y:S01]  /*6750*/  IMAD R185, R230, 0x50, RZ ;  /* 0x00000050e6b97824 */ /* 0x000fe200078e02ff */
        /* <DEDUP_REMOVED lines=8> */
[----:B------:R-:W-:-:S02]  /*67e0*/  SEL R65, R10, R195, !P0 ;  /* 0x000000c30a417207 */ /* 0x000fc40004000000 */
[----:B------:R-:W-:Y:S01]  /*67f0*/  SEL R64, R10, R197, !P0 ;  /* 0x000000c50a407207 */ /* 0x000fe20004000000 */
[----:B------:R-:W-:Y:S01]  /*6800*/  IMAD R197, R230, 0x74, RZ ;  /* 0x00000074e6c57824 */ /* 0x000fe200078e02ff */
[C---:B------:R-:W-:Y:S02]  /*6810*/  SEL R63, R10.reuse, R199, !P0 ;  /* 0x000000c70a3f7207 */ /* 0x040fe40004000000 */
        /* <DEDUP_REMOVED lines=10> */
[C---:B------:R-:W-:Y:S02]  /*68c0*/  SEL R56, R10.reuse, R213, !P0 ;  /* 0x000000d50a387207 */ /* 0x040fe40004000000 */
        /* <DEDUP_REMOVED lines=19> */
[----:B------:R-:W-:Y:S01]  /*6a00*/  SEL R45, R10, R237, !P0 ;  /* 0x000000ed0a2d7207 */ /* 0x000fe20004000000 */
[----:B------:R-:W-:Y:S01]  /*6a10*/  IMAD R237, R230, 0x34, RZ ;  /* 0x00000034e6ed7824 */ /* 0x000fe200078e02ff */
[C---:B------:R-:W-:Y:S02]  /*6a20*/  SEL R44, R10.reuse, R239, !P0 ;  /* 0x000000ef0a2c7207 */ /* 0x040fe40004000000 */
[----:B------:R-:W-:Y:S01]  /*6a30*/  SEL R43, R10, R241, !P0 ;  /* 0x000000f10a2b7207 */ /* 0x000fe20004000000 */
[----:B------:R-:W-:Y:S01]  /*6a40*/  IMAD R241, R230, 0x7c, RZ ;  /* 0x0000007ce6f17824 */ /* 0x000fe200078e02ff */
        /* <DEDUP_REMOVED lines=35> */
[C---:B------:R-:W-:Y:S01]  /*6c80*/  SEL R12, R10.reuse, R9, !P0 ;  /* 0x000000090a0c7207 */ /* 0x040fe20004000000 */
[----:B------:R-:W-:Y:S01]  /*6c90*/  STL [R1+0x7b0], R141 ;  /* 0x0007b08d01007387 */ /* 0x000fe20000100800 */
[----:B------:R-:W-:-:S02]  /*6ca0*/  SEL R11, R10, R11, !P0 ;  /* 0x0000000b0a0b7207 */ /* 0x000fc40004000000 */
[----:B------:R-:W-:Y:S01]  /*6cb0*/  SEL R10, R10, R7, !P0 ;  /* 0x000000070a0a7207 */ /* 0x000fe20004000000 */
[----:B------:R-:W-:Y:S01]  /*6cc0*/  STL [R1+0x808], R162 ;  /* 0x000808a201007387 */ /* 0x000fe20000100800 */
[----:B------:R-:W-:Y:S01]  /*6cd0*/  ISETP.GE.U32.AND P0, PT, R2, 0x7fffffde, PT ;  /* 0x7fffffde0200780c */ /* 0x000fe20003f06070 */
[----:B------:R-:W-:Y:S01]  /*6ce0*/  IMAD R7, R230, 0x64, RZ ;  /* 0x00000064e6077824 */ /* 0x000fe200078e02ff */
[----:B------:R-:W-:Y:S01]  /*6cf0*/  LEA.HI.X.SX32 R183, R252, UR7, 0x2, P4 ;  /* 0x00000007fcb77c11 */ /* 0x000fe2000a0f16ff */
[----:B------:R-:W-:Y:S01]  /*6d00*/  ULDC UR7, c[0x0][0x240] ;  /* 0x0000900000077ab9 */ /* 0x000fe20000000800 */
[----:B------:R-:W-:Y:S01]  /*6d10*/  LEA.HI.X.SX32 R2, R0, UR9, 0x2, P6 ;  /* 0x0000000900027c11 */ /* 0x000fe2000b0f16ff */
[----:B------:R-:W-:Y:S01]  /*6d20*/  IMAD R3, R3, UR7, RZ ;  /* 0x0000000703037c24 */ /* 0x000fe2000f8e02ff */
[-C--:B------:R-:W-:Y:S01]  /*6d30*/  IADD3 R206, P6, R163, R182.reuse, RZ ;  /* 0x000000b6a3ce7210 */ /* 0x080fe20007fde0ff */
[----:B------:R-:W-:Y:S01]  /*6d40*/  STL [R1+0x804], R161 ;  /* 0x000804a101007387 */ /* 0x000fe20000100800 */
[----:B------:R-:W-:Y:S01]  /*6d50*/  ISETP.GE.U32.AND P3, PT, R6, 0x7fffffdf, PT ;  /* 0x7fffffdf0600780c */ /* 0x000fe20003f66070 */
[C---:B------:R-:W-:Y:S01]  /*6d60*/  IMAD R6, R230.reuse, 0x17, RZ ;  /* 0x00000017e6067824 */ /* 0x040fe200078e02ff */
[-C--:B------:R-:W-:Y:S01]  /*6d70*/  LEA.HI.X.SX32 R207, R230, R183.reuse, 0x2, P6 ;  /* 0x000000b7e6cf7211 */ /* 0x080fe200030f16ff */
[----:B------:R-:W-:Y:S01]  /*6d80*/  STL [R1+0x618], R13 ;  /* 0x0006180d01007387 */ /* 0x000fe20000100800 */
[----:B------:R-:W-:Y:S01]  /*6d90*/  IADD3 R238, P6, R141, R182, RZ ;  /* 0x000000b68dee7210 */ /* 0x000fe20007fde0ff */
[----:B------:R-:W-:Y:S01]  /*6da0*/  IMAD R122, R122, UR7, RZ ;  /* 0x000000077a7a7c24 */ /* 0x000fe2000f8e02ff */
[----:B-1----:R-:W-:Y:S01]  /*6db0*/  LEA R8, P4, R3, R180, 0x2 ;  /* 0x000000b403087211 */ /* 0x002fe200078810ff */
[----:B------:R-:W-:Y:S01]  /*6dc0*/  STL [R1+0x7fc], R160 ;  /* 0x0007fca001007387 */ /* 0x000fe20000100800 */
[-C--:B------:R-:W-:Y:S01]  /*6dd0*/  LEA.HI.X.SX32 R239, R164, R183.reuse, 0x2, P6 ;  /* 0x000000b7a4ef7211 */ /* 0x080fe200030f16ff */
[----:B------:R-:W-:Y:S01]  /*6de0*/  IMAD R121, R121, UR7, RZ ;  /* 0x0000000779797c24 */ /* 0x000fe2000f8e02ff */
[----:B------:R-:W-:Y:S01]  /*6df0*/  IADD3 R242, P6, R13, R182, RZ ;  /* 0x000000b60df27210 */ /* 0x000fe20007fde0ff */
[----:B------:R-:W-:Y:S01]  /*6e00*/  STL [R1+0x614], R150 ;  /* 0x0006149601007387 */ /* 0x000fe20000100800 */
[----:B------:R-:W-:Y:S01]  /*6e10*/  LEA.HI.X.SX32 R9, R3, R2, 0x2, P4 ;  /* 0x0000000203097211 */ /* 0x000fe200020f16ff */
[----:B------:R-:W-:Y:S01]  /*6e20*/  IMAD R120, R120, UR7, RZ ;  /* 0x0000000778787c24 */ /* 0x000fe2000f8e02ff */
[-C--:B------:R-:W-:Y:S01]  /*6e30*/  LEA R232, P4, R230, R182.reuse, 0x3 ;  /* 0x000000b6e6e87211 */ /* 0x080fe200078818ff */
[----:B------:R-:W-:Y:S01]  /*6e40*/  STL [R1+0x7f4], R159 ;  /* 0x0007f49f01007387 */ /* 0x000fe20000100800 */
[-C--:B------:R-:W-:Y:S01]  /*6e50*/  LEA.HI.X.SX32 R243, R162, R183.reuse, 0x2, P6 ;  /* 0x000000b7a2f37211 */ /* 0x080fe200030f16ff */
[----:B------:R-:W-:Y:S01]  /*6e60*/  IMAD R119, R119, UR7, RZ ;  /* 0x0000000777777c24 */ /* 0x000fe2000f8e02ff */
[-C--:B------:R-:W-:Y:S01]  /*6e70*/  IADD3 R212, P6, R144, R182.reuse, RZ ;  /* 0x000000b690d47210 */ /* 0x080fe20007fde0ff */
[----:B------:R-:W-:Y:S01]  /*6e80*/  STL [R1+0x610], R144 ;  /* 0x0006109001007387 */ /* 0x000fe20000100800 */
[-C--:B------:R-:W-:Y:S01]  /*6e90*/  LEA.HI.X.SX32 R233, R165, R183.reuse, 0x2, P4 ;  /* 0x000000b7a5e97211 */ /* 0x080fe200020f16ff */
        /* <DEDUP_REMOVED lines=9> */
[-C--:B------:R-:W-:Y:S01]  /*6f30*/  IADD3 R194, P4, R150, R182.reuse, RZ ;  /* 0x000000b696c27210 */ /* 0x080fe20007f9e0ff */
[----:B------:R1:W-:Y:S01]  /*6f40*/  STL [R1+0x7e0], R142 ;  /* 0x0007e08e01007387 */ /* 0x0003e20000100800 */
[-C--:B------:R-:W-:Y:S01]  /*6f50*/  LEA.HI.X.SX32 R205, R158, R183.reuse, 0x2, P6 ;  /* 0x000000b79ecd7211 */ /* 0x080fe200030f16ff */
[----:B------:R-:W-:Y:S01]  /*6f60*/  IMAD R115, R115, UR7, RZ ;  /* 0x0000000773737c24 */ /* 0x000fe2000f8e02ff */
[-C--:B------:R-:W-:Y:S01]  /*6f70*/  IADD3 R202, P6, R203, R182.reuse, RZ ;  /* 0x000000b6cbca7210 */ /* 0x080fe20007fde0ff */
[----:B------:R3:W-:Y:S01]  /*6f80*/  STL [R1+0x658], R140 ;  /* 0x0006588c01007387 */ /* 0x0007e20000100800 */
[-C--:B------:R-:W-:Y:S01]  /*6f90*/  LEA.HI.X.SX32 R195, R161, R183.reuse, 0x2, P4 ;  /* 0x000000b7a1c37211 */ /* 0x080fe200020f16ff */
[----:B------:R-:W-:Y:S01]  /*6fa0*/  IMAD R112, R112, UR7, RZ ;  /* 0x0000000770707c24 */ /* 0x000fe2000f8e02ff */
[-C--:B------:R-:W-:Y:S01]  /*6fb0*/  LEA R210, P4, R230, R182.reuse, 0x5 ;  /* 0x000000b6e6d27211 */ /* 0x080fe200078828ff */
[----:B------:R4:W-:Y:S01]  /*6fc0*/  STL [R1+0x654], R139 ;  /* 0x0006548b01007387 */ /* 0x0009e20000100800 */
[-C--:B------:R-:W-:Y:S01]  /*6fd0*/  LEA.HI.X.SX32 R203, R142, R183.reuse, 0x2, P6 ;  /* 0x000000b78ecb7211 */ /* 0x080fe200030f16ff */
[----:B------:R-:W-:Y:S01]  /*6fe0*/  IMAD R109, R109, UR7, RZ ;  /* 0x000000076d6d7c24 */ /* 0x000fe2000f8e02ff */
[-C--:B------:R-:W-:Y:S01]  /*6ff0*/  IADD3 R236, P6, R237, R182.reuse, RZ ;  /* 0x000000b6edec7210 */ /* 0x080fe20007fde0ff */
[----:B------:R-:W-:Y:S01]  /*7000*/  STL [R1+0x650], R156 ;  /* 0x0006509c01007387 */ /* 0x000fe20000100800 */
[-C--:B------:R-:W-:Y:S01]  /*7010*/  LEA.HI.X.SX32 R211, R159, R183.reuse, 0x2, P4 ;  /* 0x000000b79fd37211 */ /* 0x080fe200020f16ff */
[----:B-1----:R-:W1:Y:S01]  /*7020*/  LDC R142, c[0x0][0x230] ;  /* 0x00008c00ff8e7b82 */ /* 0x002e620000000800 */
[-C--:B------:R-:W-:Y:S01]  /*7030*/  IADD3 R218, P4, R219, R182.reuse, RZ ;  /* 0x000000b6dbda7210 */ /* 0x080fe20007f9e0ff */
[----:B------:R-:W-:Y:S01]  /*7040*/  STL [R1+0x64c], R138 ;  /* 0x00064c8a01007387 */ /* 0x000fe20000100800 */
[-C--:B------:R-:W-:Y:S01]  /*7050*/  LEA.HI.X.SX32 R237, R140, R183.reuse, 0x2, P6 ;  /* 0x000000b78ced7211 */ /* 0x080fe200030f16ff */
[----:B------:R-:W-:Y:S01]  /*7060*/  IMAD R108, R108, UR7, RZ ;  /* 0x000000076c6c7c24 */ /* 0x000fe2000f8e02ff */
[-C--:B------:R-:W-:Y:S01]  /*7070*/  IADD3 R190, P6, R191, R182.reuse, RZ ;  /* 0x000000b6bfbe7210 */ /* 0x080fe20007fde0ff */
[----:B------:R-:W-:Y:S01]  /*7080*/  STL [R1+0x648], R155 ;  /* 0x0006489b01007387 */ /* 0x000fe20000100800 */
[-C--:B------:R-:W-:Y:S01]  /*7090*/  LEA.HI.X.SX32 R219, R157, R183.reuse, 0x2, P4 ;  /* 0x000000b79ddb7211 */ /* 0x080fe200020f16ff */
[----:B---3--:R-:W3:Y:S01]  /*70a0*/  LDC R140, c[0x0][0x230] ;  /* 0x00008c00ff8c7b82 */ /* 0x008ee20000000800 */
[-C--:B------:R-:W-:Y:S01]  /*70b0*/  IADD3 R234, P4, R235, R182.reuse, RZ ;  /* 0x000000b6ebea7210 */ /* 0x080fe20007f9e0ff */
[----:B------:R-:W-:Y:S01]  /*70c0*/  STL [R1+0x644], R154 ;  /* 0x0006449a01007387 */ /* 0x000fe20000100800 */
[-C--:B------:R-:W-:Y:S01]  /*70d0*/  LEA.HI.X.SX32 R191, R139, R183.reuse, 0x2, P6 ;  /* 0x000000b78bbf7211 */ /* 0x080fe200030f16ff */
[----:B------:R-:W-:Y:S01]  /*70e0*/  IMAD R107, R107, UR7, RZ ;  /* 0x000000076b6b7c24 */ /* 0x000fe2000f8e02ff */
[-C--:B------:R-:W-:Y:S01]  /*70f0*/  IADD3 R220, P6, R221, R182.reuse, RZ ;  /* 0x000000b6dddc7210 */ /* 0x080fe20007fde0ff */
[----:B------:R-:W-:Y:S01]  /*7100*/  STL [R1+0x640], R153 ;  /* 0x0006409901007387 */ /* 0x000fe20000100800 */
[-C--:B------:R-:W-:Y:S01]  /*7110*/  LEA.HI.X.SX32 R235, R141, R183.reuse, 0x2, P4 ;  /* 0x000000b78deb7211 */ /* 0x080fe200020f16ff */
[----:B----4-:R-:W4:Y:S01]  /*7120*/  LDC R139, c[0x0][0x230] ;  /* 0x00008c00ff8b7b82 */ /* 0x010f220000000800 */
[-C--:B------:R-:W-:Y:S01]  /*7130*/  LEA.HI.X.SX32 R221, R156, R183.reuse, 0x2, P6 ;  /* 0x000000b79cdd7211 */ /* 0x080fe200030f16ff */
[----:B------:R-:W-:Y:S01]  /*7140*/  STL [R1+0x63c], R152 ;  /* 0x00063c9801007387 */ /* 0x000fe20000100800 */
[-C--:B------:R-:W-:Y:S01]  /*7150*/  IADD3 R214, P6, R215, R182.reuse, RZ ;  /* 0x000000b6d7d67210 */ /* 0x080fe20007fde0ff */
[----:B------:R-:W-:Y:S01]  /*7160*/  IMAD R106, R106, UR7, RZ ;  /* 0x000000076a6a7c24 */ /* 0x000fe2000f8e02ff */
[----:B------:R-:W-:Y:S01]  /*7170*/  ISETP.GE.U32.AND P2, PT, R5, 0x7fffffdd, PT ;  /* 0x7fffffdd0500780c */ /* 0x000fe20003f46070 */
[----:B------:R-:W-:Y:S01]  /*7180*/  STL [R1+0x638], R151 ;  /* 0x0006389701007387 */ /* 0x000fe20000100800 */
[-C--:B------:R-:W-:Y:S01]  /*7190*/  LEA.HI.X.SX32 R215, R155, R183.reuse, 0x2, P6 ;  /* 0x000000b79bd77211 */ /* 0x080fe200030f16ff */
[----:B------:R-:W2:Y:S01]  /*71a0*/  LDC R141, c[0x0][0x230] ;  /* 0x00008c00ff8d7b82 */ /* 0x000ea20000000800 */
[-C--:B------:R-:W-:Y:S01]  /*71b0*/  IADD3 R208, P6, R209, R182.reuse, RZ ;  /* 0x000000b6d1d07210 */ /* 0x080fe20007fde0ff */
[----:B------:R-:W-:Y:S01]  /*71c0*/  STL [R1+0x634], R6 ;  /* 0x0006340601007387 */ /* 0x000fe20000100800 */
[----:B------:R-:W-:Y:S01]  /*71d0*/  LOP3.LUT R251, R146, 0x7f, RZ, 0xc0, !PT ;  /* 0x0000007f92fb7812 */ /* 0x000fe200078ec0ff */
[----:B-1----:R-:W-:Y:S01]  /*71e0*/  VIADD R142, R142, 0xfffffffa ;  /* 0xfffffffa8e8e7836 */ /* 0x002fe20000000000 */
[-C--:B------:R-:W-:Y:S01]  /*71f0*/  LEA.HI.X.SX32 R209, R153, R183.reuse, 0x2, P6 ;  /* 0x000000b799d17211 */ /* 0x080fe200030f16ff */
[----:B------:R1:W-:Y:S01]  /*7200*/  STL [R1+0x60c], R3 ;  /* 0x00060c0301007387 */ /* 0x0003e20000100800 */
[-C--:B------:R-:W-:Y:S01]  /*7210*/  IADD3 R188, P6, R189, R182.reuse, RZ ;  /* 0x000000b6bdbc7210 */ /* 0x080fe20007fde0ff */
[----:B------:R-:W2:Y:S01]  /*7220*/  LDC R5, c[0x0][0x230] ;  /* 0x00008c00ff057b82 */ /* 0x000ea20000000800 */
[----:B---3--:R-:W-:Y:S01]  /*7230*/  VIADD R140, R140, 0xfffffff7 ;  /* 0xfffffff78c8c7836 */ /* 0x008fe20000000000 */
[----:B------:R-:W-:Y:S01]  /*7240*/  STL [R1+0x630], R149 ;  /* 0x0006309501007387 */ /* 0x000fe20000100800 */
[-C--:B------:R-:W-:Y:S01]  /*7250*/  LEA.HI.X.SX32 R189, R152, R183.reuse, 0x2, P6 ;  /* 0x000000b798bd7211 */ /* 0x080fe200030f16ff */
[----:B------:R-:W-:Y:S01]  /*7260*/  IMAD R105, R105, UR7, RZ ;  /* 0x0000000769697c24 */ /* 0x000fe2000f8e02ff */
[-C--:B------:R-:W-:Y:S01]  /*7270*/  IADD3 R216, P6, R217, R182.reuse, RZ ;  /* 0x000000b6d9d87210 */ /* 0x080fe20007fde0ff */
[----:B------:R-:W-:Y:S01]  /*7280*/  STL [R1+0x62c], R147 ;  /* 0x00062c9301007387 */ /* 0x000fe20000100800 */
[----:B------:R-:W-:Y:S01]  /*7290*/  IMAD R104, R104, UR7, RZ ;  /* 0x0000000768687c24 */ /* 0x000fe2000f8e02ff */
[----:B-1----:R-:W1:Y:S01]  /*72a0*/  LDC R3, c[0x0][0x230] ;  /* 0x00008c00ff037b82 */ /* 0x002e620000000800 */
[----:B------:R-:W-:Y:S01]  /*72b0*/  LEA.HI.X.SX32 R217, R6, R183, 0x2, P6 ;  /* 0x000000b706d97211 */ /* 0x000fe200030f16ff */
[----:B------:R3:W-:Y:S01]  /*72c0*/  STL.64 [R1+0x18e0], R8 ;  /* 0x0018e00801007387 */ /* 0x0007e20000100a00 */
[----:B------:R-:W-:Y:S01]  /*72d0*/  IADD3 R6, P6, R7, R182, RZ ;  /* 0x000000b607067210 */ /* 0x000fe20007fde0ff */
[----:B----4-:R-:W-:-:S02]  /*72e0*/  VIADD R139, R139, 0xfffffff8 ;  /* 0xfffffff88b8b7836 */ /* 0x010fc40000000000 */
[----:B------:R-:W-:Y:S01]  /*72f0*/  STL [R1+0x628], R145 ;  /* 0x0006289101007387 */ /* 0x000fe20000100800 */
[-C--:B------:R-:W-:Y:S01]  /*7300*/  LEA.HI.X.SX32 R7, R149, R183.reuse, 0x2, P6 ;  /* 0x000000b795077211 */ /* 0x080fe200030f16ff */
[----:B--2---:R-:W-:Y:S01]  /*7310*/  VIADD R141, R141, 0xfffffff9 ;  /* 0xfffffff98d8d7836 */ /* 0x004fe20000000000 */
[-C--:B------:R-:W-:Y:S01]  /*7320*/  IADD3 R226, P6, R227, R182.reuse, RZ ;  /* 0x000000b6e3e27210 */ /* 0x080fe20007fde0ff */
[----:B------:R2:W-:Y:S01]  /*7330*/  STL [R1+0x624], R143 ;  /* 0x0006248f01007387 */ /* 0x0005e20000100800 */
[----:B------:R-:W-:Y:S02]  /*7340*/  IMAD R103, R103, UR7, RZ ;  /* 0x0000000767677c24 */ /* 0x000fe4000f8e02ff */
[-C--:B------:R-:W-:Y:S01]  /*7350*/  LEA.HI.X.SX32 R227, R145, R183.reuse, 0x2, P6 ;  /* 0x000000b791e37211 */ /* 0x080fe200030f16ff */
[C---:B---3--:R-:W-:Y:S01]  /*7360*/  IMAD R9, R230.reuse, 0x1e, RZ ;  /* 0x0000001ee6097824 */ /* 0x048fe200078e02ff */
[-C--:B------:R-:W-:Y:S01]  /*7370*/  IADD3 R196, P6, R197, R182.reuse, RZ ;  /* 0x000000b6c5c47210 */ /* 0x080fe20007fde0ff */
[C---:B------:R-:W-:Y:S01]  /*7380*/  IMAD R8, R230.reuse, 0x1f, RZ ;  /* 0x0000001fe6087824 */ /* 0x040fe200078e02ff */
[-C--:B------:R-:W-:Y:S01]  /*7390*/  LEA R230, P4, R230, R182.reuse, 0x6 ;  /* 0x000000b6e6e67211 */ /* 0x080fe200078830ff */
[----:B------:R-:W-:Y:S01]  /*73a0*/  IMAD R102, R102, UR7, RZ ;  /* 0x0000000766667c24 */ /* 0x000fe2000f8e02ff */
[-C--:B------:R-:W-:Y:S01]  /*73b0*/  LEA.HI.X.SX32 R197, R143, R183.reuse, 0x2, P6 ;  /* 0x000000b78fc57211 */ /* 0x080fe200030f16ff */
[----:B------:R-:W-:Y:S01]  /*73c0*/  STL [R1+0x620], R9 ;  /* 0x0006200901007387 */ /* 0x000fe20000100800 */
[-C--:B------:R-:W-:Y:S01]  /*73d0*/  LEA.HI.X.SX32 R231, R138, R183.reuse, 0x2, P4 ;  /* 0x000000b78ae77211 */ /* 0x080fe200020f16ff */
[----:B--2---:R-:W-:Y:S01]  /*73e0*/  VIADD R143, R5, 0xfffffff6 ;  /* 0xfffffff6058f7836 */ /* 0x004fe20000000000 */
[-C--:B------:R-:W-:Y:S01]  /*73f0*/  IADD3 R222, P4, R223, R182.reuse, RZ ;  /* 0x000000b6dfde7210 */ /* 0x080fe20007f9e0ff */
[----:B------:R-:W2:Y:S01]  /*7400*/  LDC R138, c[0x0][0x230] ;  /* 0x00008c00ff8a7b82 */ /* 0x000ea20000000800 */
[----:B-1----:R-:W-:Y:S01]  /*7410*/  VIADD R3, R3, 0xfffffffb ;  /* 0xfffffffb03037836 */ /* 0x002fe20000000000 */
[-C--:B------:R-:W-:Y:S01]  /*7420*/  IADD3 R240, P6, R241, R182.reuse, RZ ;  /* 0x000000b6f1f07210 */ /* 0x080fe20007fde0ff */
[----:B------:R1:W-:Y:S01]  /*7430*/  STL [R1+0x61c], R8 ;  /* 0x00061c0801007387 */ /* 0x0003e20000100800 */
[-C--:B------:R-:W-:Y:S01]  /*7440*/  LEA.HI.X.SX32 R223, R154, R183.reuse, 0x2, P4 ;  /* 0x000000b79adf7211 */ /* 0x080fe200020f16ff */
[----:B------:R-:W-:Y:S01]  /*7450*/  IMAD R101, R101, UR7, RZ ;  /* 0x0000000765657c24 */ /* 0x000fe2000f8e02ff */
[-C--:B------:R-:W-:Y:S01]  /*7460*/  IADD3 R184, P4, R185, R182.reuse, RZ ;  /* 0x000000b6b9b87210 */ /* 0x080fe20007f9e0ff */
[----:B------:R3:W-:Y:S01]  /*7470*/  STL.64 [R1+0x18e8], R182 ;  /* 0x0018e8b601007387 */ /* 0x0007e20000100a00 */
[-C--:B------:R-:W-:Y:S01]  /*7480*/  LEA.HI.X.SX32 R241, R8, R183.reuse, 0x2, P6 ;  /* 0x000000b708f17211 */ /* 0x080fe200030f16ff */
[----:B------:R-:W-:Y:S01]  /*7490*/  IMAD R98, R98, UR7, RZ ;  /* 0x0000000762627c24 */ /* 0x000fe2000f8e02ff */
[-C--:B------:R-:W-:Y:S01]  /*74a0*/  LEA.HI.X.SX32 R185, R13, R183.reuse, 0x2, P4 ;  /* 0x000000b70db97211 */ /* 0x080fe200020f16ff */
[----:B------:R-:W-:Y:S01]  /*74b0*/  IMAD.SHL.U32 R13, R146, 0x10, RZ ;  /* 0x00000010920d7824 */ /* 0x000fe200078e00ff */
[-C--:B------:R-:W-:Y:S01]  /*74c0*/  IADD3 R224, P4, R225, R182.reuse, RZ ;  /* 0x000000b6e1e07210 */ /* 0x080fe20007f9e0ff */
[----:B------:R-:W-:Y:S01]  /*74d0*/  STL.64 [R1+0x18d8], R206 ;  /* 0x0018d8ce01007387 */ /* 0x000fe20000100a00 */
[----:B------:R-:W-:Y:S01]  /*74e0*/  ISETP.GE.U32.AND P6, PT, R142, 0x7fffffdb, PT ;  /* 0x7fffffdb8e00780c */ /* 0x000fe20003fc6070 */
[----:B------:R-:W-:Y:S01]  /*74f0*/  IMAD R97, R97, UR7, RZ ;  /* 0x0000000761617c24 */ /* 0x000fe2000f8e02ff */
[-C--:B------:R-:W-:Y:S01]  /*7500*/  LEA.HI.X.SX32 R225, R151, R183.reuse, 0x2, P4 ;  /* 0x000000b797e17211 */ /* 0x080fe200020f16ff */
[----:B------:R-:W4:Y:S01]  /*7510*/  LDC R142, c[0x0][0x230] ;  /* 0x00008c00ff8e7b82 */ /* 0x000f220000000800 */
[-C--:B------:R-:W-:Y:S01]  /*7520*/  IADD3 R228, P4, R229, R182.reuse, RZ ;  /* 0x000000b6e5e47210 */ /* 0x080fe20007f9e0ff */
[----:B------:R-:W-:Y:S01]  /*7530*/  STL.64 [R1+0x18f0], R232 ;  /* 0x0018f0e801007387 */ /* 0x000fe20000100a00 */
[----:B------:R-:W-:Y:S01]  /*7540*/  LOP3.LUT R13, R13, 0x70, RZ, 0xc0, !PT ;  /* 0x000000700d0d7812 */ /* 0x000fe200078ec0ff */
[----:B------:R-:W-:Y:S01]  /*7550*/  IMAD R96, R96, UR7, RZ ;  /* 0x0000000760607c24 */ /* 0x000fe2000f8e02ff */
[-C--:B------:R-:W-:Y:S01]  /*7560*/  LEA.HI.X.SX32 R229, R150, R183.reuse, 0x2, P4 ;  /* 0x000000b796e57211 */ /* 0x080fe200020f16ff */
[----:B------:R-:W-:Y:S01]  /*7570*/  STL.64 [R1+0x18f8], R238 ;  /* 0x0018f8ee01007387 */ /* 0x000fe20000100a00 */
[-C--:B------:R-:W-:Y:S01]  /*7580*/  IADD3 R192, P4, R193, R182.reuse, RZ ;  /* 0x000000b6c1c07210 */ /* 0x080fe20007f9e0ff */
[----:B------:R-:W-:Y:S01]  /*7590*/  IMAD R13, R251, 0x80, R13 ;  /* 0x00000080fb0d7824 */ /* 0x000fe200078e020d */
[----:B------:R-:W3:Y:S01]  /*75a0*/  LDC R145, c[0x0][0x230] ;  /* 0x00008c00ff917b82 */ /* 0x000ee20000000800 */
[----:B--2---:R-:W-:Y:S01]  /*75b0*/  VIADD R138, R138, 0xfffffff5 ;  /* 0xfffffff58a8a7836 */ /* 0x004fe20000000000 */
[-C--:B------:R-:W-:Y:S01]  /*75c0*/  LEA.HI.X.SX32 R193, R147, R183.reuse, 0x2, P4 ;  /* 0x000000b793c17211 */ /* 0x080fe200020f16ff */
[----:B------:R2:W-:Y:S01]  /*75d0*/  STL.64 [R1+0x1900], R198 ;  /* 0x001900c601007387 */ /* 0x0005e20000100a00 */
[-C--:B------:R-:W-:Y:S01]  /*75e0*/  IADD3 R200, P4, R201, R182.reuse, RZ ;  /* 0x000000b6c9c87210 */ /* 0x080fe20007f9e0ff */
[----:B------:R-:W-:Y:S01]  /*75f0*/  IMAD R95, R95, UR7, RZ ;  /* 0x000000075f5f7c24 */ /* 0x000fe2000f8e02ff */
[----:B-1----:R-:W-:Y:S01]  /*7600*/  LOP3.LUT R8, R13, 0x10, RZ, 0x3c, !PT ;  /* 0x000000100d087812 */ /* 0x002fe200078e3cff */
[----:B------:R-:W-:Y:S01]  /*7610*/  STL.64 [R1+0x1908], R242 ;  /* 0x001908f201007387 */ /* 0x000fe20000100a00 */
[-C--:B------:R-:W-:Y:S01]  /*7620*/  LEA.HI.X.SX32 R201, R144, R183.reuse, 0x2, P4 ;  /* 0x000000b790c97211 */ /* 0x080fe200020f16ff */
[----:B------:R-:W-:Y:S01]  /*7630*/  IMAD R94, R94, UR7, RZ ;  /* 0x000000075e5e7c24 */ /* 0x000fe2000f8e02ff */
[----:B------:R-:W-:Y:S01]  /*7640*/  IADD3 R186, P4, R187, R182, RZ ;  /* 0x000000b6bbba7210 */ /* 0x000fe20007f9e0ff */
[----:B------:R-:W-:Y:S01]  /*7650*/  VIADD R5, R8, UR5 ;  /* 0x0000000508057c36 */ /* 0x000fe20008000000 */
[----:B------:R-:W-:Y:S01]  /*7660*/  LOP3.LUT R8, R13, 0x20, RZ, 0x3c, !PT ;  /* 0x000000200d087812 */ /* 0x000fe200078e3cff */
[----:B------:R-:W1:Y:S01]  /*7670*/  LDC R144, c[0x0][0x230] ;  /* 0x00008c00ff907b82 */ /* 0x000e620000000800 */
[----:B------:R-:W-:Y:S01]  /*7680*/  LEA.HI.X.SX32 R187, R9, R183, 0x2, P4 ;  /* 0x000000b709bb7211 */ /* 0x000fe200020f16ff */
[----:B----4-:R-:W-:Y:S01]  /*7690*/  VIADD R142, R142, 0xfffffff3 ;  /* 0xfffffff38e8e7836 */ /* 0x010fe20000000000 */
[----:B------:R-:W-:Y:S01]  /*76a0*/  ISETP.GE.U32.AND P4, PT, R3, 0x7fffffdc, PT ;  /* 0x7fffffdc0300780c */ /* 0x000fe20003f86070 */
[C---:B------:R-:W-:Y:S01]  /*76b0*/  VIADD R3, R13.reuse, UR5 ;  /* 0x000000050d037c36 */ /* 0x040fe20008000000 */
[----:B------:R-:W-:Y:S01]  /*76c0*/  STL.64 [R1+0x18d0], R194 ;  /* 0x0018d0c201007387 */ /* 0x000fe20000100a00 */
[----:B------:R-:W-:Y:S01]  /*76d0*/  VIADD R246, R8, UR5 ;  /* 0x0000000508f67c36 */ /* 0x000fe20008000000 */
[----:B------:R-:W-:Y:S01]  /*76e0*/  LOP3.LUT R8, R13, 0x30, RZ, 0x3c, !PT ;  /* 0x000000300d087812 */ /* 0x000fe200078e3cff */
[----:B------:R-:W-:Y:S01]  /*76f0*/  IMAD R9, R100, UR7, RZ ;  /* 0x0000000764097c24 */ /* 0x000fe2000f8e02ff */
[----:B------:R-:W-:Y:S01]  /*7700*/  @!PT LDS RZ, [RZ] ;  /* 0x00000000fffff984 */ /* 0x000fe20000000800 */
[----:B------:R-:W-:Y:S01]  /*7710*/  @!PT LDS RZ, [RZ] ;  /* 0x00000000fffff984 */ /* 0x000fe20000000800 */
[----:B------:R-:W-:Y:S01]  /*7720*/  @!PT LDS RZ, [RZ] ;  /* 0x00000000fffff984 */ /* 0x000fe20000000800 */
[----:B------:R3:W-:Y:S01]  /*7730*/  LDGSTS.E [R3+0x40000], desc[UR10][R182.64], !P5 ;  /* 0x40000000b6037fae */ /* 0x0007e2000e92184a */
[----:B------:R-:W-:Y:S01]  /*7740*/  ISETP.GE.U32.AND P5, PT, R141, 0x7fffffda, PT ;  /* 0x7fffffda8d00780c */ /* 0x000fe20003fa6070 */
[----:B------:R-:W-:Y:S01]  /*7750*/  IMAD R93, R93, UR7, RZ ;  /* 0x000000075d5d7c24 */ /* 0x000fe2000f8e02ff */
[----:B------:R-:W4:Y:S01]  /*7760*/  LDC R141, c[0x0][0x230] ;  /* 0x00008c00ff8d7b82 */ /* 0x000f220000000800 */
[----:B------:R-:W-:Y:S01]  /*7770*/  LDGSTS.E [R3+0x40004], desc[UR10][R206.64], !P3 ;  /* 0x40004000ce037fae */ /* 0x000fe2000d92184a */
[----:B------:R-:W-:Y:S01]  /*7780*/  ISETP.GE.U32.AND P3, PT, R139, 0x7fffffd9, PT ;  /* 0x7fffffd98b00780c */ /* 0x000fe20003f66070 */
[----:B------:R-:W-:-:S02]  /*7790*/  VIADD R247, R8, UR5 ;  /* 0x0000000508f77c36 */ /* 0x000fc40008000000 */
[----:B------:R-:W-:Y:S01]  /*77a0*/  LDGSTS.E [R3+0x40008], desc[UR10][R232.64], !P0 ;  /* 0x40008000e8037fae */ /* 0x000fe2000c12184a */
[----:B------:R-:W-:Y:S01]  /*77b0*/  ISETP.GE.U32.AND P0, PT, R140, 0x7fffffd8, PT ;  /* 0x7fffffd88c00780c */ /* 0x000fe20003f06070 */
[----:B------:R-:W-:Y:S01]  /*77c0*/  IMAD R8, R99, UR7, RZ ;  /* 0x0000000763087c24 */ /* 0x000fe2000f8e02ff */
[----:B------:R-:W2:Y:S01]  /*77d0*/  LDC R140, c[0x0][0x230] ;  /* 0x00008c00ff8c7b82 */ /* 0x000ea20000000800 */
[----:B------:R-:W-:Y:S01]  /*77e0*/  LDGSTS.E [R3+0x4000c], desc[UR10][R238.64], !P2 ;  /* 0x4000c000ee037fae */ /* 0x000fe2000d12184a */
[----:B------:R-:W-:Y:S01]  /*77f0*/  ISETP.GE.U32.AND P2, PT, R143, 0x7fffffd7, PT ;  /* 0x7fffffd78f00780c */ /* 0x000fe20003f46070 */
[----:B---3--:R-:W-:Y:S02]  /*7800*/  IMAD R183, R124, UR7, RZ ;  /* 0x000000077cb77c24 */ /* 0x008fe4000f8e02ff */
[----:B------:R2:W-:Y:S01]  /*7810*/  LDGSTS.E [R5+0x40000], desc[UR10][R198.64], !P4 ;  /* 0x40000000c6057fae */ /* 0x0005e2000e12184a */
[----:B------:R-:W-:Y:S01]  /*7820*/  ISETP.GE.U32.AND P4, PT, R138, 0x7fffffd6, PT ;  /* 0x7fffffd68a00780c */ /* 0x000fe20003f86070 */
[----:B-1----:R-:W-:Y:S01]  /*7830*/  VIADD R144, R144, 0xffffffe9 ;  /* 0xffffffe990907836 */ /* 0x002fe20000000000 */
[----:B------:R-:W1:Y:S01]  /*7840*/  LDC R138, c[0x0][0x230] ;  /* 0x00008c00ff8a7b82 */ /* 0x000e620000000800 */
[----:B------:R-:W-:Y:S01]  /*7850*/  LDGSTS.E [R5+0x40004], desc[UR10][R242.64], !P6 ;  /* 0x40004000f2057fae */ /* 0x000fe2000f12184a */
[----:B------:R-:W-:-:S02]  /*7860*/  IMAD R182, R123, UR7, RZ ;  /* 0x000000077bb67c24 */ /* 0x000fc4000f8e02ff */
[----:B------:R-:W-:Y:S01]  /*7870*/  IMAD R92, R92, UR7, RZ ;  /* 0x000000075c5c7c24 */ /* 0x000fe2000f8e02ff */
[----:B------:R-:W-:Y:S01]  /*7880*/  LDGSTS.E [R5+0x40008], desc[UR10][R194.64], !P5 ;  /* 0x40008000c2057fae */ /* 0x000fe2000e92184a */
[----:B------:R-:W-:Y:S01]  /*7890*/  ISETP.GE.U32.AND P5, PT, R142, 0x7fffffd4, PT ;  /* 0x7fffffd48e00780c */ /* 0x000fe20003fa6070 */
[----:B------:R-:W-:Y:S01]  /*78a0*/  IMAD R91, R91, UR7, RZ ;  /* 0x000000075b5b7c24 */ /* 0x000fe2000f8e02ff */
[----:B------:R-:W3:Y:S01]  /*78b0*/  LDC R139, c[0x0][0x230] ;  /* 0x00008c00ff8b7b82 */ /* 0x000ee20000000800 */
[----:B----4-:R-:W-:Y:S01]  /*78c0*/  VIADD R141, R141, 0xfffffff4 ;  /* 0xfffffff48d8d7836 */ /* 0x010fe20000000000 */
[----:B------:R-:W-:Y:S01]  /*78d0*/  LDGSTS.E [R5+0x4000c], desc[UR10][R212.64], !P3 ;  /* 0x4000c000d4057fae */ /* 0x000fe2000d92184a */
[----:B--2---:R-:W-:Y:S02]  /*78e0*/  IMAD R199, R134, UR7, RZ ;  /* 0x0000000786c77c24 */ /* 0x004fe4000f8e02ff */
[----:B------:R-:W-:Y:S01]  /*78f0*/  IMAD R198, R133, UR7, RZ ;  /* 0x0000000785c67c24 */ /* 0x000fe2000f8e02ff */
[----:B------:R-:W-:Y:S01]  /*7900*/  ISETP.GE.U32.AND P6, PT, R141, 0x7fffffd5, PT ;  /* 0x7fffffd58d00780c */ /* 0x000fe20003fc6070 */
[----:B------:R-:W-:Y:S01]  /*7910*/  LDGSTS.E [R246+0x40000], desc[UR10][R210.64], !P0 ;  /* 0x40000000d2f67fae */ /* 0x000fe2000c12184a */
[----:B------:R-:W-:Y:S01]  /*7920*/  VIADD R140, R140, 0xfffffff1 ;  /* 0xfffffff18c8c7836 */ /* 0x000fe20000000000 */
[----:B------:R-:W2:Y:S01]  /*7930*/  LDC R141, c[0x0][0x230] ;  /* 0x00008c00ff8d7b82 */ /* 0x000ea20000000800 */
[----:B------:R-:W-:Y:S01]  /*7940*/  IMAD R90, R90, UR7, RZ ;  /* 0x000000075a5a7c24 */ /* 0x000fe2000f8e02ff */
[----:B------:R4:W-:Y:S01]  /*7950*/  LDGSTS.E [R246+0x40004], desc[UR10][R204.64], !P2 ;  /* 0x40004000ccf67fae */ /* 0x0009e2000d12184a */
[----:B------:R-:W-:Y:S01]  /*7960*/  IMAD R89, R89, UR7, RZ ;  /* 0x0000000759597c24 */ /* 0x000fe2000f8e02ff */
[----:B------:R-:W-:Y:S01]  /*7970*/  ISETP.GE.U32.AND P0, PT, R140, 0x7fffffd2, PT ;  /* 0x7fffffd28c00780c */ /* 0x000fe20003f06070 */
[----:B------:R-:W-:Y:S01]  /*7980*/  IMAD R88, R88, UR7, RZ ;  /* 0x0000000758587c24 */ /* 0x000fe2000f8e02ff */
[----:B------:R-:W-:Y:S01]  /*7990*/  LDGSTS.E [R246+0x40008], desc[UR10][R218.64], !P4 ;  /* 0x40008000daf67fae */ /* 0x000fe2000e12184a */
[----:B-1----:R-:W-:Y:S01]  /*79a0*/  VIADD R138, R138, 0xfffffff0 ;  /* 0xfffffff08a8a7836 */ /* 0x002fe20000000000 */
[----:B------:R-:W1:Y:S01]  /*79b0*/  LDC R143, c[0x0][0x230] ;  /* 0x00008c00ff8f7b82 */ /* 0x000e620000000800 */
[----:B------:R-:W-:Y:S01]  /*79c0*/  IMAD R87, R87, UR7, RZ ;  /* 0x0000000757577c24 */ /* 0x000fe2000f8e02ff */
[----:B------:R-:W-:Y:S01]  /*79d0*/  LDGSTS.E [R246+0x4000c], desc[UR10][R202.64], !P6 ;  /* 0x4000c000caf67fae */ /* 0x000fe2000f12184a */
[----:B------:R-:W-:Y:S01]  /*79e0*/  IMAD R86, R86, UR7, RZ ;  /* 0x0000000756567c24 */ /* 0x000fe2000f8e02ff */
[----:B------:R-:W-:Y:S01]  /*79f0*/  ISETP.GE.U32.AND P2, PT, R138, 0x7fffffd1, PT ;  /* 0x7fffffd18a00780c */ /* 0x000fe20003f46070 */
[----:B------:R-:W-:Y:S01]  /*7a00*/  IMAD R85, R85, UR7, RZ ;  /* 0x0000000755557c24 */ /* 0x000fe2000f8e02ff */
[----:B------:R-:W-:Y:S01]  /*7a10*/  LDGSTS.E [R247+0x40000], desc[UR10][R234.64], !P5 ;  /* 0x40000000eaf77fae */ /* 0x000fe2000e92184a */
[----:B---3--:R-:W-:Y:S01]  /*7a20*/  VIADD R139, R139, 0xfffffff2 ;  /* 0xfffffff28b8b7836 */ /* 0x008fe20000000000 */
[----:B------:R-:W3:Y:S01]  /*7a30*/  LDC R140, c[0x0][0x230] ;  /* 0x00008c00ff8c7b82 */ /* 0x000ee20000000800 */
[----:B------:R-:W-:Y:S01]  /*7a40*/  IMAD R84, R84, UR7, RZ ;  /* 0x0000000754547c24 */ /* 0x000fe2000f8e02ff */
[----:B------:R4:W-:Y:S01]  /*7a50*/  STL.64 [R1+0x1918], R4 ;  /* 0x0019180401007387 */ /* 0x0009e20000100a00 */
[----:B------:R-:W-:Y:S01]  /*7a60*/  IMAD R83, R83, UR7, RZ ;  /* 0x0000000753537c24 */ /* 0x000fe2000f8e02ff */
[----:B------:R-:W-:Y:S01]  /*7a70*/  ISETP.GE.U32.AND P3, PT, R139, 0x7fffffd3, PT ;  /* 0x7fffffd38b00780c */ /* 0x000fe20003f66070 */
[----:B------:R-:W-:Y:S01]  /*7a80*/  IMAD R82, R82, UR7, RZ ;  /* 0x0000000752527c24 */ /* 0x000fe2000f8e02ff */
[----:B------:R-:W-:Y:S01]  /*7a90*/  STL.64 [R1+0x1910], R212 ;  /* 0x001910d401007387 */ /* 0x000fe20000100a00 */
[----:B------:R-:W-:Y:S01]  /*7aa0*/  IMAD R81, R81, UR7, RZ ;  /* 0x0000000751517c24 */ /* 0x000fe2000f8e02ff */
[----:B------:R-:W3:Y:S01]  /*7ab0*/  LDC R142, c[0x0][0x230] ;  /* 0x00008c00ff8e7b82 */ /* 0x000ee20000000800 */
[----:B--2---:R-:W-:Y:S01]  /*7ac0*/  VIADD R141, R141, 0xffffffee ;  /* 0xffffffee8d8d7836 */ /* 0x004fe20000000000 */
[----:B------:R-:W-:Y:S01]  /*7ad0*/  STL.64 [R1+0x1920], R210 ;  /* 0x001920d201007387 */ /* 0x000fe20000100a00 */
[----:B------:R-:W-:-:S02]  /*7ae0*/  IMAD R80, R80, UR7, RZ ;  /* 0x0000000750507c24 */ /* 0x000fc4000f8e02ff */
[----:B------:R-:W-:Y:S01]  /*7af0*/  IMAD R79, R79, UR7, RZ ;  /* 0x000000074f4f7c24 */ /* 0x000fe2000f8e02ff */
[----:B------:R-:W-:Y:S01]  /*7b00*/  ISETP.GE.U32.AND P6, PT, R141, 0x7fffffcf, PT ;  /* 0x7fffffcf8d00780c */ /* 0x000fe20003fc6070 */
[----:B------:R2:W-:Y:S01]  /*7b10*/  STL.64 [R1+0x1928], R204 ;  /* 0x001928cc01007387 */ /* 0x0005e20000100a00 */
[----:B------:R-:W2:Y:S01]  /*7b20*/  LDC R138, c[0x0][0x230] ;  /* 0x00008c00ff8a7b82 */ /* 0x000ea20000000800 */
[----:B-1----:R-:W-:Y:S01]  /*7b30*/  VIADD R143, R143, 0xffffffef ;  /* 0xffffffef8f8f7836 */ /* 0x002fe20000000000 */
[----:B----4-:R-:W-:Y:S01]  /*7b40*/  LOP3.LUT R4, R13, 0x40, RZ, 0x3c, !PT ;  /* 0x000000400d047812 */ /* 0x010fe200078e3cff */
[----:B------:R-:W-:Y:S01]  /*7b50*/  LDGSTS.E [R247+0x40004], desc[UR10][R236.64], !P3 ;  /* 0x40004000ecf77fae */ /* 0x000fe2000d92184a */
[----:B------:R-:W-:Y:S02]  /*7b60*/  IMAD R78, R78, UR7, RZ ;  /* 0x000000074e4e7c24 */ /* 0x000fe4000f8e02ff */
[----:B------:R-:W-:Y:S01]  /*7b70*/  ISETP.GE.U32.AND P4, PT, R143, 0x7fffffd0, PT ;  /* 0x7fffffd08f00780c */ /* 0x000fe20003f86070 */
[----:B------:R1:W-:Y:S01]  /*7b80*/  LDGSTS.E [R247+0x40008], desc[UR10][R190.64], !P0 ;  /* 0x40008000bef77fae */ /* 0x0003e2000c12184a */
[----:B------:R-:W4:Y:S01]  /*7b90*/  LDC R139, c[0x0][0x230] ;  /* 0x00008c00ff8b7b82 */ /* 0x000f220000000800 */
[----:B---3--:R-:W-:-:S02]  /*7ba0*/  VIADD R140, R140, 0xffffffeb ;  /* 0xffffffeb8c8c7836 */ /* 0x008fc40000000000 */
[----:B------:R-:W-:Y:S01]  /*7bb0*/  LDGSTS.E [R247+0x4000c], desc[UR10][R220.64], !P2 ;  /* 0x4000c000dcf77fae */ /* 0x000fe2000d12184a */
[----:B------:R-:W-:Y:S01]  /*7bc0*/  VIADD R248, R4, UR5 ;  /* 0x0000000504f87c36 */ /* 0x000fe20008000000 */
[----:B------:R-:W-:Y:S01]  /*7bd0*/  LOP3.LUT R4, R13, 0x50, RZ, 0x3c, !PT ;  /* 0x000000500d047812 */ /* 0x000fe200078e3cff */
[----:B--2---:R-:W-:Y:S01]  /*7be0*/  IMAD R204, R137, UR7, RZ ;  /* 0x0000000789cc7c24 */ /* 0x004fe2000f8e02ff */
[----:B------:R-:W-:Y:S01]  /*7bf0*/  ISETP.GE.U32.AND P0, PT, R140, 0x7fffffcc, PT ;  /* 0x7fffffcc8c00780c */ /* 0x000fe20003f06070 */
[----:B------:R-:W-:Y:S01]  /*7c00*/  VIADD R142, R142, 0xffffffed ;  /* 0xffffffed8e8e7836 */ /* 0x000fe20000000000 */
[----:B------:R-:W2:Y:S01]  /*7c10*/  LDC R141, c[0x0][0x230] ;  /* 0x00008c00ff8d7b82 */ /* 0x000ea20000000800 */
[----:B------:R-:W-:Y:S01]  /*7c20*/  VIADD R244, R4, UR5 ;  /* 0x0000000504f47c36 */ /* 0x000fe20008000000 */
[----:B------:R-:W-:Y:S01]  /*7c30*/  LOP3.LUT R4, R13, 0x60, RZ, 0x3c, !PT ;  /* 0x000000600d047812 */ /* 0x000fe200078e3cff */
[----:B------:R-:W-:Y:S01]  /*7c40*/  LDGSTS.E [R248+0x40000], desc[UR10][R230.64], !P4 ;  /* 0x40000000e6f87fae */ /* 0x000fe2000e12184a */
[----:B------:R-:W-:Y:S01]  /*7c50*/  ISETP.GE.U32.AND P5, PT, R142, 0x7fffffce, PT ;  /* 0x7fffffce8e00780c */ /* 0x000fe20003fa6070 */
[----:B------:R-:W-:Y:S01]  /*7c60*/  IMAD R77, R77, UR7, RZ ;  /* 0x000000074d4d7c24 */ /* 0x000fe2000f8e02ff */
[----:B------:R-:W-:Y:S01]  /*7c70*/  ISETP.GE.U32.AND P4, PT, R144, 0x7fffffca, PT ;  /* 0x7fffffca9000780c */ /* 0x000fe20003f86070 */
[----:B------:R-:W-:Y:S01]  /*7c80*/  VIADD R138, R138, 0xffffffea ;  /* 0xffffffea8a8a7836 */ /* 0x000fe20000000000 */
[----:B------:R-:W3:Y:S01]  /*7c90*/  LDC R143, c[0x0][0x230] ;  /* 0x00008c00ff8f7b82 */ /* 0x000ee20000000800 */
[----:B------:R-:W-:Y:S01]  /*7ca0*/  VIADD R249, R4, UR5 ;  /* 0x0000000504f97c36 */ /* 0x000fe20008000000 */
[----:B------:R-:W-:Y:S01]  /*7cb0*/  LOP3.LUT R4, R13, 0x70, RZ, 0x3c, !PT ;  /* 0x000000700d047812 */ /* 0x000fe200078e3cff */
[----:B------:R-:W-:Y:S01]  /*7cc0*/  STL.64 [R1+0x1930], R218 ;  /* 0x001930da01007387 */ /* 0x000fe20000100a00 */
[----:B------:R-:W-:Y:S01]  /*7cd0*/  ISETP.GE.U32.AND P2, PT, R138, 0x7fffffcb, PT ;  /* 0x7fffffcb8a00780c */ /* 0x000fe20003f46070 */
[----:B------:R-:W-:-:S02]  /*7ce0*/  IMAD R76, R76, UR7, RZ ;  /* 0x000000074c4c7c24 */ /* 0x000fc4000f8e02ff */
[----:B----4-:R-:W-:Y:S01]  /*7cf0*/  VIADD R139, R139, 0xffffffec ;  /* 0xffffffec8b8b7836 */ /* 0x010fe20000000000 */
[----:B------:R-:W4:Y:S01]  /*7d00*/  LDC R140, c[0x0][0x230] ;  /* 0x00008c00ff8c7b82 */ /* 0x000f220000000800 */
[----:B------:R-:W-:Y:S01]  /*7d10*/  VIADD R245, R4, UR5 ;  /* 0x0000000504f57c36 */ /* 0x000fe20008000000 */
[----:B------:R-:W-:Y:S01]  /*7d20*/  STL.64 [R1+0x1938], R202 ;  /* 0x001938ca01007387 */ /* 0x000fe20000100a00 */
[----:B------:R-:W-:Y:S01]  /*7d30*/  IMAD R75, R75, UR7, RZ ;  /* 0x000000074b4b7c24 */ /* 0x000fe2000f8e02ff */
[----:B------:R-:W-:Y:S01]  /*7d40*/  ISETP.GE.U32.AND P3, PT, R139, 0x7fffffcd, PT ;  /* 0x7fffffcd8b00780c */ /* 0x000fe20003f66070 */
[----:B------:R-:W-:Y:S01]  /*7d50*/  IMAD R74, R74, UR7, RZ ;  /* 0x000000074a4a7c24 */ /* 0x000fe2000f8e02ff */
[----:B------:R-:W-:Y:S01]  /*7d60*/  LDGSTS.E [R248+0x40004], desc[UR10][R214.64], !P6 ;  /* 0x40004000d6f87fae */ /* 0x000fe2000f12184a */
[----:B------:R-:W-:Y:S01]  /*7d70*/  IMAD R73, R73, UR7, RZ ;  /* 0x0000000749497c24 */ /* 0x000fe2000f8e02ff */
[----:B------:R-:W1:Y:S01]  /*7d80*/  LDC R142, c[0x0][0x230] ;  /* 0x00008c00ff8e7b82 */ /* 0x000e620000000800 */
[----:B--2---:R-:W-:Y:S01]  /*7d90*/  VIADD R141, R141, 0xffffffe8 ;  /* 0xffffffe88d8d7836 */ /* 0x004fe20000000000 */
[----:B------:R-:W-:Y:S01]  /*7da0*/  STL.64 [R1+0x1940], R234 ;  /* 0x001940ea01007387 */ /* 0x000fe20000100a00 */
[----:B------:R-:W-:-:S02]  /*7db0*/  IMAD R72, R72, UR7, RZ ;  /* 0x0000000748487c24 */ /* 0x000fc4000f8e02ff */
[----:B------:R-:W-:Y:S01]  /*7dc0*/  IMAD R71, R71, UR7, RZ ;  /* 0x0000000747477c24 */ /* 0x000fe2000f8e02ff */
[----:B------:R-:W-:Y:S01]  /*7dd0*/  ISETP.GE.U32.AND P6, PT, R141, 0x7fffffc9, PT ;  /* 0x7fffffc98d00780c */ /* 0x000fe20003fc6070 */
[----:B------:R-:W-:Y:S01]  /*7de0*/  LDGSTS.E [R248+0x40008], desc[UR10][R222.64], !P5 ;  /* 0x40008000def87fae */ /* 0x000fe2000e92184a */
[----:B------:R-:W2:Y:S01]  /*7df0*/  LDC R138, c[0x0][0x230] ;  /* 0x00008c00ff8a7b82 */ /* 0x000ea20000000800 */
[----:B---3--:R-:W-:Y:S02]  /*7e00*/  VIADD R143, R143, 0xffffffe7 ;  /* 0xffffffe78f8f7836 */ /* 0x008fe40000000000 */
[----:B------:R-:W-:Y:S01]  /*7e10*/  STL.64 [R1+0x1948], R236 ;  /* 0x001948ec01007387 */ /* 0x000fe20000100a00 */
[----:B------:R-:W-:Y:S02]  /*7e20*/  IMAD R70, R70, UR7, RZ ;  /* 0x0000000746467c24 */ /* 0x000fe4000f8e02ff */
[----:B------:R-:W-:Y:S01]  /*7e30*/  ISETP.GE.U32.AND P5, PT, R143, 0x7fffffc8, PT ;  /* 0x7fffffc88f00780c */ /* 0x000fe20003fa6070 */
[----:B------:R-:W-:Y:S01]  /*7e40*/  LDGSTS.E [R248+0x4000c], desc[UR10][R208.64], !P3 ;  /* 0x4000c000d0f87fae */ /* 0x000fe2000d92184a */
[----:B------:R-:W3:Y:S01]  /*7e50*/  LDC R139, c[0x0][0x230] ;  /* 0x00008c00ff8b7b82 */ /* 0x000ee20000000800 */
[----:B----4-:R-:W-:-:S02]  /*7e60*/  VIADD R140, R140, 0xffffffe6 ;  /* 0xffffffe68c8c7836 */ /* 0x010fc40000000000 */
[----:B------:R4:W-:Y:S01]  /*7e70*/  STL.64 [R1+0x1950], R190 ;  /* 0x001950be01007387 */ /* 0x0009e20000100a00 */
[----:B------:R-:W-:Y:S02]  /*7e80*/  IMAD R123, R69, UR7, RZ ;  /* 0x00000007457b7c24 */ /* 0x000fe4000f8e02ff */
[----:B------:R-:W-:Y:S01]  /*7e90*/  ISETP.GE.U32.AND P3, PT, R140, 0x7fffffc7, PT ;  /* 0x7fffffc78c00780c */ /* 0x000fe20003f66070 */
[----:B------:R3:W-:Y:S01]  /*7ea0*/  LDGSTS.E [R244+0x40000], desc[UR10][R184.64], !P0 ;  /* 0x40000000b8f47fae */ /* 0x0007e2000c12184a */
[----:B-1----:R-:W-:Y:S01]  /*7eb0*/  VIADD R142, R142, 0xffffffe5 ;  /* 0xffffffe58e8e7836 */ /* 0x002fe20000000000 */
[----:B------:R-:W1:Y:S01]  /*7ec0*/  LDC.64 R4, c[0x0][0x238] ;  /* 0x00008e00ff047b82 */ /* 0x000e620000000a00 */
[----:B------:R-:W-:Y:S01]  /*7ed0*/  IMAD R124, R68, UR7, RZ ;  /* 0x00000007447c7c24 */ /* 0x000fe2000f8e02ff */
[----:B------:R-:W-:Y:S01]  /*7ee0*/  STL.64 [R1+0x1960], R246 ;  /* 0x001960f601007387 */ /* 0x000fe20000100a00 */
[----:B------:R-:W-:Y:S01]  /*7ef0*/  IMAD R133, R59, UR7, RZ ;  /* 0x000000073b857c24 */ /* 0x000fe2000f8e02ff */
[----:B------:R-:W-:Y:S01]  /*7f00*/  ISETP.GE.U32.AND P0, PT, R142, 0x7fffffc6, PT ;  /* 0x7fffffc68e00780c */ /* 0x000fe20003f06070 */
[----:B------:R-:W-:Y:S01]  /*7f10*/  IMAD R134, R58, UR7, RZ ;  /* 0x000000073a867c24 */ /* 0x000fe2000f8e02ff */
[----:B------:R1:W-:Y:S01]  /*7f20*/  LDGSTS.E [R244+0x40004], desc[UR10][R188.64], !P2 ;  /* 0x40004000bcf47fae */ /* 0x0003e2000d12184a */
[----:B--2---:R-:W-:Y:S01]  /*7f30*/  VIADD R138, R138, 0xffffffe4 ;  /* 0xffffffe48a8a7836 */ /* 0x004fe20000000000 */
[----:B------:R-:W2:Y:S01]  /*7f40*/  LDC R146, c[0x0][0x230] ;  /* 0x00008c00ff927b82 */ /* 0x000ea20000000800 */
[----:B----4-:R-:W-:Y:S01]  /*7f50*/  IMAD R191, R130, UR7, RZ ;  /* 0x0000000782bf7c24 */ /* 0x010fe2000f8e02ff */
[----:B------:R-:W-:Y:S01]  /*7f60*/  STL.64 [R1+0x1958], R220 ;  /* 0x001958dc01007387 */ /* 0x000fe20000100a00 */
[----:B------:R-:W-:Y:S01]  /*7f70*/  IMAD R190, R129, UR7, RZ ;  /* 0x0000000781be7c24 */ /* 0x000fe2000f8e02ff */
[----:B------:R-:W-:Y:S01]  /*7f80*/  ISETP.GE.U32.AND P2, PT, R138, 0x7fffffc5, PT ;  /* 0x7fffffc58a00780c */ /* 0x000fe20003f46070 */
[----:B------:R-:W-:Y:S01]  /*7f90*/  IMAD R129, R63, UR7, RZ ;  /* 0x000000073f817c24 */ /* 0x000fe2000f8e02ff */
[----:B------:R-:W-:Y:S01]  /*7fa0*/  LDGSTS.E [R244+0x40008], desc[UR10][R224.64], !P4 ;  /* 0x40008000e0f47fae */ /* 0x000fe2000e12184a */
[----:B---3--:R-:W-:Y:S01]  /*7fb0*/  VIADD R139, R139, 0xffffffe3 ;  /* 0xffffffe38b8b7836 */ /* 0x008fe20000000000 */
[----:B------:R-:W3:Y:S01]  /*7fc0*/  LDC R147, c[0x0][0x230] ;  /* 0x00008c00ff937b82 */ /* 0x000ee20000000800 */
[----:B------:R-:W-:Y:S01]  /*7fd0*/  IMAD R130, R62, UR7, RZ ;  /* 0x000000073e827c24 */ /* 0x000fe2000f8e02ff */
[----:B------:R-:W-:Y:S01]  /*7fe0*/  STL.64 [R1+0x1968], R230 ;  /* 0x001968e601007387 */ /* 0x000fe20000100a00 */
[----:B------:R-:W-:Y:S01]  /*7ff0*/  IMAD R137, R55, UR7, RZ ;  /* 0x0000000737897c24 */ /* 0x000fe2000f8e02ff */
[----:B------:R-:W-:Y:S01]  /*8000*/  ISETP.GE.U32.AND P4, PT, R139, 0x7fffffc4, PT ;  /* 0x7fffffc48b00780c */ /* 0x000fe20003f86070 */
[----:B------:R-:W-:Y:S01]  /*8010*/  VIADD R139, R145, 0xffffffe0 ;  /* 0xffffffe0918b7836 */ /* 0x000fe20000000000 */
[----:B------:R-:W-:Y:S01]  /*8020*/  STL.64 [R1+0x1970], R214 ;  /* 0x001970d601007387 */ /* 0x000fe20000100a00 */
[----:B------:R-:W-:Y:S01]  /*8030*/  IMAD R175, R52, UR7, RZ ;  /* 0x0000000734af7c24 */ /* 0x000fe2000f8e02ff */
[----:B------:R-:W4:Y:S01]  /*8040*/  LDC R143, c[0x0][0x230] ;  /* 0x00008c00ff8f7b82 */ /* 0x000f220000000800 */
[----:B-1----:R-:W-:Y:S01]  /*8050*/  IMAD.MOV.U32 R252, RZ, RZ, R5 ;  /* 0x000000fffffc7224 */ /* 0x002fe200078e0005 */
[----:B------:R-:W-:Y:S01]  /*8060*/  STL.64 [R1+0x1978], R222 ;  /* 0x001978de01007387 */ /* 0x000fe20000100a00 */
[----:B------:R-:W-:-:S02]  /*8070*/  IMAD.MOV.U32 R206, RZ, RZ, R4 ;  /* 0x000000ffffce7224 */ /* 0x000fc400078e0004 */
[----:B------:R-:W-:Y:S01]  /*8080*/  IMAD R5, R114, UR7, RZ ;  /* 0x0000000772057c24 */ /* 0x000fe2000f8e02ff */
[----:B------:R-:W-:Y:S01]  /*8090*/  STL.64 [R1+0x1980], R208 ;  /* 0x001980d001007387 */ /* 0x000fe20000100a00 */
[----:B------:R-:W-:Y:S01]  /*80a0*/  IMAD R173, R51, UR7, RZ ;  /* 0x0000000733ad7c24 */ /* 0x000fe2000f8e02ff */
[----:B------:R-:W1:Y:S01]  /*80b0*/  LDC R141, c[0x0][0x230] ;  /* 0x00008c00ff8d7b82 */ /* 0x000e620000000800 */
[----:B--2---:R-:W-:Y:S01]  /*80c0*/  VIADD R179, R146, 0xffffffdc ;  /* 0xffffffdc92b37836 */ /* 0x004fe20000000000 */
[----:B------:R2:W-:Y:S01]  /*80d0*/  STL.64 [R1+0x1988], R184 ;  /* 0x001988b801007387 */ /* 0x0005e20000100a00 */
[----:B------:R-:W-:Y:S02]  /*80e0*/  IMAD R146, R54, UR7, RZ ;  /* 0x0000000736927c24 */ /* 0x000fe4000f8e02ff */
[----:B------:R-:W-:Y:S01]  /*80f0*/  IMAD R171, R50, UR7, RZ ;  /* 0x0000000732ab7c24 */ /* 0x000fe2000f8e02ff */
[----:B------:R2:W-:Y:S01]  /*8100*/  STL.64 [R1+0x1990], R188 ;  /* 0x001990bc01007387 */ /* 0x0005e20000100a00 */
[----:B------:R-:W-:Y:S01]  /*8110*/  IMAD R169, R49, UR7, RZ ;  /* 0x0000000731a97c24 */ /* 0x000fe2000f8e02ff */
[----:B------:R-:W1:Y:S01]  /*8120*/  LDC R142, c[0x0][0x230] ;  /* 0x00008c00ff8e7b82 */ /* 0x000e620000000800 */
[----:B---3--:R-:W-:Y:S01]  /*8130*/  VIADD R177, R147, 0xffffffdd ;  /* 0xffffffdd93b17836 */ /* 0x008fe20000000000 */
[----:B------:R-:W-:Y:S01]  /*8140*/  STL.64 [R1+0x1998], R224 ;  /* 0x001998e001007387 */ /* 0x000fe20000100a00 */
[----:B------:R-:W-:-:S02]  /*8150*/  IMAD R147, R53, UR7, RZ ;  /* 0x0000000735937c24 */ /* 0x000fc4000f8e02ff */
[----:B------:R-:W-:Y:S01]  /*8160*/  IMAD R167, R48, UR7, RZ ;  /* 0x0000000730a77c24 */ /* 0x000fe2000f8e02ff */
[----:B------:R-:W-:Y:S01]  /*8170*/  STL.64 [R1+0x19a0], R216 ;  /* 0x0019a0d801007387 */ /* 0x000fe20000100a00 */
[----:B--2---:R-:W-:Y:S01]  /*8180*/  IMAD R185, R126, UR7, RZ ;  /* 0x000000077eb97c24 */ /* 0x004fe2000f8e02ff */
[----:B------:R-:W2:Y:S01]  /*8190*/  LDC R144, c[0x0][0x230] ;  /* 0x00008c00ff907b82 */ /* 0x000ea20000000800 */
[----:B------:R-:W-:Y:S01]  /*81a0*/  IMAD R184, R125, UR7, RZ ;  /* 0x000000077db87c24 */ /* 0x000fe2000f8e02ff */
[----:B------:R-:W-:Y:S01]  /*81b0*/  LDGSTS.E [R244+0x4000c], desc[UR10][R216.64], !P6 ;  /* 0x4000c000d8f47fae */ /* 0x000fe2000f12184a */
[----:B------:R-:W-:Y:S01]  /*81c0*/  IMAD R189, R128, UR7, RZ ;  /* 0x0000000780bd7c24 */ /* 0x000fe2000f8e02ff */
[----:B------:R-:W-:Y:S01]  /*81d0*/  ISETP.GE.AND P6, PT, R148, R139, PT ;  /* 0x0000008b9400720c */ /* 0x000fe20003fc6270 */
[----:B------:R-:W-:Y:S01]  /*81e0*/  IMAD R188, R127, UR7, RZ ;  /* 0x000000077fbc7c24 */ /* 0x000fe2000f8e02ff */
[----:B------:R-:W-:Y:S01]  /*81f0*/  STL.64 [R1+0x19a8], R228 ;  /* 0x0019a8e401007387 */ /* 0x000fe20000100a00 */
[----:B------:R-:W-:Y:S01]  /*8200*/  IMAD R125, R67, UR7, RZ ;  /* 0x00000007437d7c24 */ /* 0x000fe2000f8e02ff */
[----:B------:R-:W-:Y:S01]  /*8210*/  SEL R140, RZ, 0x4, P6 ;  /* 0x00000004ff8c7807 */ /* 0x000fe20003000000 */
[----:B------:R-:W-:Y:S01]  /*8220*/  IMAD R126, R66, UR7, RZ ;  /* 0x00000007427e7c24 */ /* 0x000fe2000f8e02ff */
[----:B------:R-:W-:Y:S01]  /*8230*/  LDGSTS.E [R249+0x40000], desc[UR10][R228.64], !P5 ;  /* 0x40000000e4f97fae */ /* 0x000fe2000e92184a */
[----:B------:R-:W-:Y:S01]  /*8240*/  IMAD R127, R65, UR7, RZ ;  /* 0x00000007417f7c24 */ /* 0x000fe2000f8e02ff */
[----:B------:R-:W-:Y:S01]  /*8250*/  PLOP3.LUT P5, PT, PT, PT, UP0, 0x80, 0x0 ;  /* 0x000000000000781c */ /* 0x000fe20003faf008 */
[----:B------:R-:W-:Y:S01]  /*8260*/  IMAD R128, R64, UR7, RZ ;  /* 0x0000000740807c24 */ /* 0x000fe2000f8e02ff */
[----:B------:R3:W-:Y:S01]  /*8270*/  STL.64 [R1+0x19b0], R6 ;  /* 0x0019b00601007387 */ /* 0x0007e20000100a00 */
[----:B----4-:R-:W-:Y:S01]  /*8280*/  VIADD R138, R143, 0xffffffe1 ;  /* 0xffffffe18f8a7836 */ /* 0x010fe20000000000 */
[----:B------:R-:W-:Y:S01]  /*8290*/  SEL R140, R140, RZ, P5 ;  /* 0x000000ff8c8c7207 */ /* 0x000fe20002800000 */
[----:B------:R-:W-:Y:S01]  /*82a0*/  IMAD R165, R47, UR7, RZ ;  /* 0x000000072fa57c24 */ /* 0x000fe2000f8e02ff */
[----:B------:R3:W-:Y:S01]  /*82b0*/  LDGSTS.E [R249+0x40004], desc[UR10][R6.64], !P3 ;  /* 0x4000400006f97fae */ /* 0x0007e2000d92184a */
[----:B------:R-:W-:Y:S01]  /*82c0*/  IMAD R163, R46, UR7, RZ ;  /* 0x000000072ea37c24 */ /* 0x000fe2000f8e02ff */
[----:B------:R-:W-:Y:S01]  /*82d0*/  ISETP.GE.U32.AND P5, PT, R139, 0x7fffffc1, PT ;  /* 0x7fffffc18b00780c */ /* 0x000fe20003fa6070 */
[----:B------:R-:W-:Y:S01]  /*82e0*/  IMAD R161, R45, UR7, RZ ;  /* 0x000000072da17c24 */ /* 0x000fe2000f8e02ff */
[----:B------:R4:W-:Y:S01]  /*82f0*/  STL.64 [R1+0x19b8], R192 ;  /* 0x0019b8c001007387 */ /* 0x0009e20000100a00 */
[----:B------:R-:W-:Y:S01]  /*8300*/  IMAD R159, R44, UR7, RZ ;  /* 0x000000072c9f7c24 */ /* 0x000fe2000f8e02ff */
[----:B------:R-:W-:Y:S01]  /*8310*/  ISETP.GE.U32.AND P6, PT, R138, 0x7fffffc2, PT ;  /* 0x7fffffc28a00780c */ /* 0x000fe20003fc6070 */
[----:B-1----:R-:W-:Y:S01]  /*8320*/  VIADD R141, R141, 0xffffffe2 ;  /* 0xffffffe28d8d7836 */ /* 0x002fe20000000000 */
[----:B------:R4:W-:Y:S01]  /*8330*/  LDGSTS.E [R249+0x40008], desc[UR10][R192.64], !P0 ;  /* 0x40008000c0f97fae */ /* 0x0009e2000c12184a */
[----:B------:R-:W-:Y:S01]  /*8340*/  IMAD R157, R43, UR7, RZ ;  /* 0x000000072b9d7c24 */ /* 0x000fe2000f8e02ff */
[----:B------:R-:W-:Y:S01]  /*8350*/  ISETP.NE.U32.AND P0, PT, R140, RZ, PT ;  /* 0x000000ff8c00720c */ /* 0x000fe20003f05070 */
[----:B------:R-:W-:Y:S01]  /*8360*/  VIADD R139, R142, 0xffffffdf ;  /* 0xffffffdf8e8b7836 */ /* 0x000fe20000000000 */
[----:B------:R-:W-:Y:S01]  /*8370*/  STL.64 [R1+0x19c8], R248 ;  /* 0x0019c8f801007387 */ /* 0x000fe20000100a00 */
[----:B---3--:R-:W-:Y:S01]  /*8380*/  IMAD R7, R111, UR7, RZ ;  /* 0x000000076f077c24 */ /* 0x008fe2000f8e02ff */
[----:B------:R-:W-:Y:S01]  /*8390*/  ISETP.GE.U32.AND P3, PT, R141, 0x7fffffc3, PT ;  /* 0x7fffffc38d00780c */ /* 0x000fe20003f66070 */
[----:B------:R-:W-:Y:S01]  /*83a0*/  IMAD R6, R110, UR7, RZ ;  /* 0x000000076e067c24 */ /* 0x000fe2000f8e02ff */
[----:B------:R-:W-:Y:S01]  /*83b0*/  LDGSTS.E [R249+0x4000c], desc[UR10][R226.64], !P2 ;  /* 0x4000c000e2f97fae */ /* 0x000fe2000d12184a */
[----:B------:R-:W-:Y:S01]  /*83c0*/  IMAD R155, R42, UR7, RZ ;  /* 0x000000072a9b7c24 */ /* 0x000fe2000f8e02ff */
[----:B------:R-:W-:Y:S01]  /*83d0*/  ISETP.GE.U32.AND P2, PT, R139, 0x7fffffc0, PT ;  /* 0x7fffffc08b00780c */ /* 0x000fe20003f46070 */
[----:B--2---:R-:W-:Y:S01]  /*83e0*/  VIADD R138, R144, 0xffffffde ;  /* 0xffffffde908a7836 */ /* 0x004fe20000000000 */
[----:B------:R-:W-:Y:S01]  /*83f0*/  STL.64 [R1+0x19c0], R226 ;  /* 0x0019c0e201007387 */ /* 0x000fe20000100a00 */
[----:B----4-:R-:W-:-:S02]  /*8400*/  IMAD R193, R132, UR7, RZ ;  /* 0x0000000784c17c24 */ /* 0x010fc4000f8e02ff */
[----:B------:R-:W-:Y:S01]  /*8410*/  IMAD R192, R131, UR7, RZ ;  /* 0x0000000783c07c24 */ /* 0x000fe2000f8e02ff */
[----:B------:R1:W-:Y:S01]  /*8420*/  LDGSTS.E [R245+0x40000], desc[UR10][R200.64], !P4 ;  /* 0x40000000c8f57fae */ /* 0x0003e2000e12184a */
[----:B------:R-:W-:Y:S01]  /*8430*/  IMAD R131, R61, UR7, RZ ;  /* 0x000000073d837c24 */ /* 0x000fe2000f8e02ff */
[----:B------:R-:W-:Y:S01]  /*8440*/  ISETP.GE.U32.AND P4, PT, R138, 0x7fffffbf, PT ;  /* 0x7fffffbf8a00780c */ /* 0x000fe20003f86070 */
[----:B------:R-:W-:Y:S01]  /*8450*/  IMAD R132, R60, UR7, RZ ;  /* 0x000000073c847c24 */ /* 0x000fe2000f8e02ff */
[----:B------:R1:W-:Y:S01]  /*8460*/  STL.64 [R1+0x19d0], R200 ;  /* 0x0019d0c801007387 */ /* 0x0003e20000100a00 */
[----:B------:R-:W-:Y:S02]  /*8470*/  IMAD R153, R41, UR7, RZ ;  /* 0x0000000729997c24 */ /* 0x000fe4000f8e02ff */
[----:B------:R-:W-:Y:S01]  /*8480*/  IMAD R151, R40, UR7, RZ ;  /* 0x0000000728977c24 */ /* 0x000fe2000f8e02ff */
[----:B------:R2:W-:Y:S01]  /*8490*/  STL [R1+0x600], R4 ;  /* 0x0006000401007387 */ /* 0x0005e20000100800 */
[----:B------:R-:W-:-:S02]  /*84a0*/  IMAD R145, R39, UR7, RZ ;  /* 0x0000000727917c24 */ /* 0x000fc4000f8e02ff */
[----:B------:R-:W-:Y:S01]  /*84b0*/  IMAD R143, R38, UR7, RZ ;  /* 0x00000007268f7c24 */ /* 0x000fe2000f8e02ff */
[----:B------:R-:W-:Y:S01]  /*84c0*/  STL [R1+0x608], R204 ;  /* 0x000608cc01007387 */ /* 0x000fe20000100800 */
[----:B------:R-:W-:Y:S02]  /*84d0*/  IMAD R141, R37, UR7, RZ ;  /* 0x00000007258d7c24 */ /* 0x000fe4000f8e02ff */
[----:B------:R-:W-:Y:S01]  /*84e0*/  IMAD R139, R36, UR7, RZ ;  /* 0x00000007248b7c24 */ /* 0x000fe2000f8e02ff */
[----:B------:R-:W-:Y:S01]  /*84f0*/  LDGSTS.E [R245+0x40004], desc[UR10][R196.64], !P3 ;  /* 0x40004000c4f57fae */ /* 0x000fe2000d92184a */
[----:B-1----:R-:W-:Y:S01]  /*8500*/  IMAD R201, R136, UR7, RZ ;  /* 0x0000000788c97c24 */ /* 0x002fe2000f8e02ff */
[C---:B------:R-:W-:Y:S01]  /*8510*/  LEA R202, P3, R204.reuse, R180, 0x2 ;  /* 0x000000b4ccca7211 */ /* 0x040fe200078610ff */
[----:B------:R-:W-:Y:S01]  /*8520*/  IMAD R200, R135, UR7, RZ ;  /* 0x0000000787c87c24 */ /* 0x000fe2000f8e02ff */
[----:B------:R1:W-:Y:S01]  /*8530*/  LDGSTS.E [R245+0x40008], desc[UR10][R186.64], !P6 ;  /* 0x40008000baf57fae */ /* 0x0003e2000f12184a */
[----:B--2---:R-:W-:Y:S01]  /*8540*/  IMAD R4, R113, UR7, RZ ;  /* 0x0000000771047c24 */ /* 0x004fe2000f8e02ff */
[----:B------:R-:W-:Y:S01]  /*8550*/  LEA.HI.X.SX32 R203, R204, R2, 0x2, P3 ;  /* 0x00000002cccb7211 */ /* 0x000fe200018f16ff */
[----:B------:R-:W-:Y:S01]  /*8560*/  IMAD R135, R57, UR7, RZ ;  /* 0x0000000739877c24 */ /* 0x000fe2000f8e02ff */
[----:B------:R-:W-:Y:S01]  /*8570*/  STL [R1+0x880], R201 ;  /* 0x000880c901007387 */ /* 0x000fe20000100800 */
[----:B------:R-:W-:Y:S01]  /*8580*/  IMAD R136, R56, UR7, RZ ;  /* 0x0000000738887c24 */ /* 0x000fe2000f8e02ff */
[----:B------:R-:W-:Y:S01]  /*8590*/  LEA R208, P3, R201, R180, 0x2 ;  /* 0x000000b4c9d07211 */ /* 0x000fe200078610ff */
[----:B------:R-:W-:Y:S01]  /*85a0*/  IMAD R138, R35, UR7, RZ ;  /* 0x00000007238a7c24 */ /* 0x000fe2000f8e02ff */
[----:B------:R-:W-:Y:S01]  /*85b0*/  STL [R1+0x87c], R200 ;  /* 0x00087cc801007387 */ /* 0x000fe20000100800 */
[----:B------:R-:W-:Y:S01]  /*85c0*/  IMAD R140, R34, UR7, RZ ;  /* 0x00000007228c7c24 */ /* 0x000fe2000f8e02ff */
[----:B------:R-:W-:Y:S01]  /*85d0*/  LEA.HI.X.SX32 R209, R201, R2, 0x2, P3 ;  /* 0x00000002c9d17211 */ /* 0x000fe200018f16ff */
[----:B------:R-:W-:Y:S01]  /*85e0*/  IMAD R142, R33, UR7, RZ ;  /* 0x00000007218e7c24 */ /* 0x000fe2000f8e02ff */
[----:B------:R-:W-:Y:S01]  /*85f0*/  STL [R1+0x878], R199 ;  /* 0x000878c701007387 */ /* 0x000fe20000100800 */
[----:B------:R-:W-:-:S02]  /*8600*/  IMAD R144, R32, UR7, RZ ;  /* 0x0000000720907c24 */ /* 0x000fc4000f8e02ff */
[----:B------:R-:W-:Y:S01]  /*8610*/  IMAD R149, R31, UR7, RZ ;  /* 0x000000071f957c24 */ /* 0x000fe2000f8e02ff */
[----:B------:R-:W-:Y:S01]  /*8620*/  STL [R1+0x874], R198 ;  /* 0x000874c601007387 */ /* 0x000fe20000100800 */
[----:B------:R-:W-:Y:S02]  /*8630*/  IMAD R148, R30, UR7, RZ ;  /* 0x000000071e947c24 */ /* 0x000fe4000f8e02ff */
[----:B------:R-:W-:Y:S01]  /*8640*/  IMAD R150, R29, UR7, RZ ;  /* 0x000000071d967c24 */ /* 0x000fe2000f8e02ff */
[----:B------:R-:W-:Y:S01]  /*8650*/  STL [R1+0x870], R193 ;  /* 0x000870c101007387 */ /* 0x000fe20000100800 */
[----:B------:R-:W-:Y:S02]  /*8660*/  IMAD R152, R28, UR7, RZ ;  /* 0x000000071c987c24 */ /* 0x000fe4000f8e02ff */
        /* <DEDUP_REMOVED lines=17> */
[----:B------:R-:W-:Y:S01]  /*8780*/  IMAD R176, R16, UR7, RZ ;  /* 0x0000000710b07c24 */ /* 0x000fe2000f8e02ff */
[-C--:B------:R-:W-:Y:S01]  /*8790*/  LEA R16, P3, R198, R180.reuse, 0x2 ;  /* 0x000000b4c6107211 */ /* 0x080fe200078610ff */
        /* <DEDUP_REMOVED lines=10> */
[----:B------:R-:W-:-:S02]  /*8840*/  LEA R214, P6, R193, R180, 0x2 ;  /* 0x000000b4c1d67211 */ /* 0x000fc400078c10ff */
[-C--:B------:R-:W-:Y:S01]  /*8850*/  LEA.HI.X.SX32 R17, R198, R2.reuse, 0x2, P3 ;  /* 0x00000002c6117211 */ /* 0x080fe200018f16ff */
[----:B------:R-:W-:Y:S01]  /*8860*/  STL [R1+0x848], R122 ;  /* 0x0008487a01007387 */ /* 0x000fe20000100800 */
[----:B------:R-:W-:Y:S02]  /*8870*/  LEA.HI.X.SX32 R215, R193, R2, 0x2, P6 ;  /* 0x00000002c1d77211 */ /* 0x000fe400030f16ff */
[-C--:B------:R-:W-:Y:S01]  /*8880*/  LEA R10, P6, R190, R180.reuse, 0x2 ;  /* 0x000000b4be0a7211 */ /* 0x080fe200078c10ff */
[----:B------:R-:W-:Y:S01]  /*8890*/  STL [R1+0x844], R121 ;  /* 0x0008447901007387 */ /* 0x000fe20000100800 */
[----:B------:R-:W-:-:S03]  /*88a0*/  LEA R230, P3, R191, R180, 0x2 ;  /* 0x000000b4bfe67211 */ /* 0x000fc600078610ff */
[----:B------:R-:W-:Y:S04]  /*88b0*/  STL [R1+0x840], R120 ;  /* 0x0008407801007387 */ /* 0x000fe80000100800 */
        /* <DEDUP_REMOVED lines=104> */
[----:B------:R-:W-:Y:S04]  /*8f40*/  STL.64 [R1+0x19d8], R196 ;  /* 0x0019d8c401007387 */ /* 0x000fe80000100a00 */
[----:B------:R-:W-:Y:S04]  /*8f50*/  STL [R1+0x670], R178 ;  /* 0x000670b201007387 */ /* 0x000fe80000100800 */
[----:B------:R-:W-:Y:S04]  /*8f60*/  STL [R1+0x66c], R207 ;  /* 0x00066ccf01007387 */ /* 0x000fe80000100800 */
[----:B------:R-:W-:Y:S04]  /*8f70*/  STL [R1+0x668], R12 ;  /* 0x0006680c01007387 */ /* 0x000fe80000100800 */
[----:B------:R-:W-:Y:S04]  /*8f80*/  STL [R1+0x664], R195 ;  /* 0x000664c301007387 */ /* 0x000fe80000100800 */
[----:B------:R-:W-:Y:S04]  /*8f90*/  STL.64 [R1+0x148], R202 ;  /* 0x000148ca01007387 */ /* 0x000fe80000100a00 */
[----:B------:R-:W-:Y:S04]  /*8fa0*/  STL.64 [R1+0x19e0], R186 ;  /* 0x0019e0ba01007387 */ /* 0x000fe80000100a00 */
[----:B------:R-:W-:Y:S04]  /*8fb0*/  STL [R1+0x660], R194 ;  /* 0x000660c201007387 */ /* 0x000fe80000100800 */
[----:B------:R2:W-:Y:S01]  /*8fc0*/  LDGSTS.E [R245+0x4000c], desc[UR10][R240.64], !P5 ;  /* 0x4000c000f0f57fae */ /* 0x0005e2000e92184a */
[----:B------:R-:W-:-:S03]  /*8fd0*/  LEA R222, P5, R199, R180, 0x2 ;  /* 0x000000b4c7de7211 */ /* 0x000fc600078a10ff */
[----:B------:R-:W-:Y:S01]  /*8fe0*/  STL.64 [R1+0x19f0], R244 ;  /* 0x0019f0f401007387 */ /* 0x000fe20000100a00 */
[----:B------:R-:W-:-:S03]  /*8ff0*/  LEA.HI.X.SX32 R223, R199, R2, 0x2, P5 ;  /* 0x00000002c7df7211 */ /* 0x000fc600028f16ff */
[----:B------:R-:W-:Y:S04]  /*9000*/  STL.64 [R1+0x19e8], R240 ;  /* 0x0019e8f001007387 */ /* 0x000fe80000100a00 */
[----:B------:R-:W-:Y:S04]  /*9010*/  STL.64 [R1+0x140], R208 ;  /* 0x000140d001007387 */ /* 0x000fe80000100a00 */
[----:B------:R-:W-:Y:S04]  /*9020*/  STL.64 [R1+0x19f8], R208 ;  /* 0x0019f8d001007387 */ /* 0x000fe80000100a00 */
[----:B------:R3:W-:Y:S04]  /*9030*/  STL.64 [R1+0x138], R14 ;  /* 0x0001380e01007387 */ /* 0x0007e80000100a00 */
[----:B------:R-:W-:Y:S04]  /*9040*/  STL.64 [R1+0x130], R222 ;  /* 0x000130de01007387 */ /* 0x000fe80000100a00 */
[----:B------:R-:W-:Y:S01]  /*9050*/  STL.64 [R1+0x1a00], R222 ;  /* 0x001a00de01007387 */ /* 0x000fe20000100a00 */
[----:B---3--:R-:W-:-:S03]  /*9060*/  LEA R14, P5, R192, R180, 0x2 ;  /* 0x000000b4c00e7211 */ /* 0x008fc600078a10ff */
[----:B------:R-:W-:Y:S01]  /*9070*/  STL.64 [R1+0x128], R16 ;  /* 0x0001281001007387 */ /* 0x000fe20000100a00 */
[----:B------:R-:W-:-:S03]  /*9080*/  LEA.HI.X.SX32 R15, R192, R2, 0x2, P5 ;  /* 0x00000002c00f7211 */ /* 0x000fc600028f16ff */
[----:B------:R-:W-:Y:S01]  /*9090*/  STL.64 [R1+0x120], R214 ;  /* 0x000120d601007387 */ /* 0x000fe20000100a00 */
[----:B------:R-:W-:-:S03]  /*90a0*/  LEA R246, P5, R189, R180, 0x2 ;  /* 0x000000b4bdf67211 */ /* 0x000fc600078a10ff */
[----:B------:R-:W-:Y:S04]  /*90b0*/  STL [R1+0x108], R10 ;  /* 0x0001080a01007387 */ /* 0x000fe80000100800 */
[----:B------:R-:W-:Y:S04]  /*90c0*/  STL.64 [R1+0x118], R14 ;  /* 0x0001180e01007387 */ /* 0x000fe80000100a00 */
[----:B------:R3:W-:Y:S01]  /*90d0*/  STL.64 [R1+0x1a08], R214 ;  /* 0x001a08d601007387 */ /* 0x0007e20000100a00 */
[----:B------:R-:W-:Y:S01]  /*90e0*/  LEA.HI.X.SX32 R231, R191, R2, 0x2, P3 ;  /* 0x00000002bfe77211 */ /* 0x000fe200018f16ff */
[----:B------:R-:W-:Y:S01]  /*90f0*/  USHF.R.U32.HI UR6, URZ, 0x1, UR49 ;  /* 0x000000013f067899 */ /* 0x000fe20008011631 */
[----:B------:R-:W-:Y:S01]  /*9100*/  IMAD.SHL.U32 R251, R251, 0x4, RZ ;  /* 0x00000004fbfb7824 */ /* 0x000fe200078e00ff */
[----:B------:R-:W0:Y:S04]  /*9110*/  LDGDEPBAR ;  /* 0x00000000000079af */ /* 0x000e280000000000 */
[----:B---3--:R-:W3:Y:S01]  /*9120*/  LDL.64 R214, [R1+0x108] ;  /* 0x0001080001d67983 */ /* 0x008ee20000100a00 */
[----:B------:R-:W-:-:S02]  /*9130*/  LEA R222, P3, R188, R180, 0x2 ;  /* 0x000000b4bcde7211 */ /* 0x000fc400078610ff */
[----:B------:R-:W-:Y:S01]  /*9140*/  LEA.HI.X.SX32 R247, R189, R2, 0x2, P5 ;  /* 0x00000002bdf77211 */ /* 0x000fe200028f16ff */
[----:B------:R-:W-:Y:S01]  /*9150*/  STL.64 [R1+0x110], R230 ;  /* 0x000110e601007387 */ /* 0x000fe20000100a00 */
[----:B------:R-:W-:Y:S02]  /*9160*/  LEA R208, P5, R184, R180, 0x2 ;  /* 0x000000b4b8d07211 */ /* 0x000fe400078a10ff */
[-C--:B------:R-:W-:Y:S01]  /*9170*/  LEA.HI.X.SX32 R223, R188, R2.reuse, 0x2, P3 ;  /* 0x00000002bcdf7211 */ /* 0x080fe200018f16ff */
[----:B------:R-:W-:Y:S01]  /*9180*/  STL.64 [R1+0x1a10], R230 ;  /* 0x001a10e601007387 */ /* 0x000fe20000100a00 */
[----:B------:R-:W-:Y:S02]  /*9190*/  LEA.HI.X.SX32 R209, R184, R2, 0x2, P5 ;  /* 0x00000002b8d17211 */ /* 0x000fe400028f16ff */
[----:B------:R-:W-:-:S04]  /*91a0*/  LEA R236, P5, R122, R180, 0x2 ;  /* 0x000000b47aec7211 */ /* 0x000fc800078a10ff */
[----:B------:R-:W-:Y:S02]  /*91b0*/  LEA.HI.X.SX32 R237, R122, R2, 0x2, P5 ;  /* 0x000000027aed7211 */ /* 0x000fe400028f16ff */
[----:B-1----:R-:W-:-:S04]  /*91c0*/  LEA R186, P5, R119, R180, 0x2 ;  /* 0x000000b477ba7211 */ /* 0x002fc800078a10ff */
[----:B------:R-:W-:Y:S02]  /*91d0*/  LEA.HI.X.SX32 R187, R119, R2, 0x2, P5 ;  /* 0x0000000277bb7211 */ /* 0x000fe400028f16ff */
[----:B------:R-:W-:-:S04]  /*91e0*/  LEA R218, P5, R116, R180, 0x2 ;  /* 0x000000b474da7211 */ /* 0x000fc800078a10ff */
[----:B------:R-:W-:Y:S02]  /*91f0*/  LEA.HI.X.SX32 R219, R116, R2, 0x2, P5 ;  /* 0x0000000274db7211 */ /* 0x000fe400028f16ff */
[----:B------:R-:W-:-:S04]  /*9200*/  LEA R248, P5, R4, R180, 0x2 ;  /* 0x000000b404f87211 */ /* 0x000fc800078a10ff */
[----:B------:R-:W-:Y:S02]  /*9210*/  LEA.HI.X.SX32 R249, R4, R2, 0x2, P5 ;  /* 0x0000000204f97211 */ /* 0x000fe400028f16ff */
[----:B------:R-:W-:Y:S02]  /*9220*/  LEA R4, P5, R6, R180, 0x2 ;  /* 0x000000b406047211 */ /* 0x000fe400078a10ff */
[----:B---3--:R-:W-:Y:S01]  /*9230*/  LEA.HI.X.SX32 R215, R190, R2, 0x2, P6 ;  /* 0x00000002bed77211 */ /* 0x008fe200030f16ff */
[----:B------:R-:W-:Y:S01]  /*9240*/  IMAD.MOV.U32 R214, RZ, RZ, R10 ;  /* 0x000000ffffd67224 */ /* 0x000fe200078e000a */
[-C--:B------:R-:W-:Y:S02]  /*9250*/  LEA R220, P6, R185, R180.reuse, 0x2 ;  /* 0x000000b4b9dc7211 */ /* 0x080fe400078c10ff */
[----:B------:R-:W-:Y:S01]  /*9260*/  LEA R190, P3, R183, R180, 0x2 ;  /* 0x000000b4b7be7211 */ /* 0x000fe200078610ff */
[----:B------:R-:W-:Y:S01]  /*9270*/  STL [R1+0x10c], R215 ;  /* 0x00010cd701007387 */ /* 0x000fe20000100800 */
[----:B------:R-:W-:-:S02]  /*9280*/  LEA.HI.X.SX32 R221, R185, R2, 0x2, P6 ;  /* 0x00000002b9dd7211 */ /* 0x000fc400030f16ff */
[C---:B------:R-:W-:Y:S01]  /*9290*/  LEA R244, P6, R182.reuse, R180, 0x2 ;  /* 0x000000b4b6f47211 */ /* 0x040fe200078c10ff */
[----:B------:R-:W-:Y:S01]  /*92a0*/  STL.64 [R1+0x1a18], R214 ;  /* 0x001a18d601007387 */ /* 0x000fe20000100a00 */
[----:B------:R-:W-:Y:S02]  /*92b0*/  LEA.HI.X.SX32 R191, R183, R2, 0x2, P3 ;  /* 0x00000002b7bf7211 */ /* 0x000fe400018f16ff */
[C---:B--2---:R-:W-:Y:S01]  /*92c0*/  LEA R240, P3, R121.reuse, R180, 0x2 ;  /* 0x000000b479f07211 */ /* 0x044fe200078610ff */
[----:B------:R-:W-:Y:S01]  /*92d0*/  STL.64 [R1+0x100], R246 ;  /* 0x000100f601007387 */ /* 0x000fe20000100a00 */
[----:B------:R-:W-:Y:S02]  /*92e0*/  LEA.HI.X.SX32 R245, R182, R2, 0x2, P6 ;  /* 0x00000002b6f57211 */ /* 0x000fe400030f16ff */
[----:B------:R-:W-:Y:S01]  /*92f0*/  LEA R234, P6, R120, R180, 0x2 ;  /* 0x000000b478ea7211 */ /* 0x000fe200078c10ff */
[----:B------:R-:W-:Y:S01]  /*9300*/  STL.64 [R1+0x1a20], R246 ;  /* 0x001a20f601007387 */ /* 0x000fe20000100a00 */
[----:B------:R-:W-:-:S02]  /*9310*/  LEA.HI.X.SX32 R241, R121, R2, 0x2, P3 ;  /* 0x0000000279f17211 */ /* 0x000fc400018f16ff */
[----:B------:R-:W-:Y:S01]  /*9320*/  LEA R202, P3, R118, R180, 0x2 ;  /* 0x000000b476ca7211 */ /* 0x000fe200078610ff */
[----:B------:R-:W-:Y:S01]  /*9330*/  STL.64 [R1+0xf8], R222 ;  /* 0x0000f8de01007387 */ /* 0x000fe20000100a00 */
[----:B------:R-:W-:Y:S02]  /*9340*/  LEA.HI.X.SX32 R235, R120, R2, 0x2, P6 ;  /* 0x0000000278eb7211 */ /* 0x000fe400030f16ff */
[----:B------:R-:W-:Y:S01]  /*9350*/  LEA R196, P6, R117, R180, 0x2 ;  /* 0x000000b475c47211 */ /* 0x000fe200078c10ff */
[----:B------:R1:W-:Y:S01]  /*9360*/  STL.64 [R1+0x1a28], R222 ;  /* 0x001a28de01007387 */ /* 0x0003e20000100a00 */
[----:B------:R-:W-:Y:S02]  /*9370*/  LEA.HI.X.SX32 R203, R118, R2, 0x2, P3 ;  /* 0x0000000276cb7211 */ /* 0x000fe400018f16ff */
[----:B------:R-:W-:Y:S01]  /*9380*/  LEA R200, P3, R115, R180, 0x2 ;  /* 0x000000b473c87211 */ /* 0x000fe200078610ff */
[----:B------:R-:W-:Y:S01]  /*9390*/  STL.64 [R1+0xf0], R220 ;  /* 0x0000f0dc01007387 */ /* 0x000fe20000100a00 */
[----:B------:R-:W-:-:S02]  /*93a0*/  LEA.HI.X.SX32 R197, R117, R2, 0x2, P6 ;  /* 0x0000000275c57211 */ /* 0x000fc400030f16ff */
[----:B------:R-:W-:Y:S01]  /*93b0*/  LEA R204, P6, R5, R180, 0x2 ;  /* 0x000000b405cc7211 */ /* 0x000fe200078c10ff */
[----:B------:R2:W-:Y:S01]  /*93c0*/  STL.64 [R1+0xe8], R208 ;  /* 0x0000e8d001007387 */ /* 0x0005e20000100a00 */
[----:B------:R-:W-:Y:S02]  /*93d0*/  LEA.HI.X.SX32 R201, R115, R2, 0x2, P3 ;  /* 0x0000000273c97211 */ /* 0x000fe400018f16ff */
[C---:B------:R-:W-:Y:S01]  /*93e0*/  LEA R210, P3, R112.reuse, R180, 0x2 ;  /* 0x000000b470d27211 */ /* 0x040fe200078610ff */
[----:B------:R-:W-:Y:S01]  /*93f0*/  STL.64 [R1+0xe0], R190 ;  /* 0x0000e0be01007387 */ /* 0x000fe20000100a00 */
[----:B------:R-:W-:Y:S02]  /*9400*/  LEA.HI.X.SX32 R205, R5, R2, 0x2, P6 ;  /* 0x0000000205cd7211 */ /* 0x000fe400030f16ff */
[----:B------:R-:W-:Y:S01]  /*9410*/  LEA R226, P6, R7, R180, 0x2 ;  /* 0x000000b407e27211 */ /* 0x000fe200078c10ff */
[----:B------:R3:W-:Y:S01]  /*9420*/  STL.64 [R1+0xd8], R244 ;  /* 0x0000d8f401007387 */ /* 0x0007e20000100a00 */
        /* <DEDUP_REMOVED lines=13> */
[----:B------:R-:W-:Y:S01]  /*9500*/  LEA R228, P6, R105, R180, 0x2 ;  /* 0x000000b469e47211 */ /* 0x000fe200078c10ff */
        /* <DEDUP_REMOVED lines=23> */
[C---:B------:R-:W-:Y:S01]  /*9680*/  LEA R184, P3, R97.reuse, R180, 0x2 ;  /* 0x000000b461b87211 */ /* 0x040fe200078610ff */
[----:B------:R-:W-:Y:S01]  /*9690*/  STL.64 [R1+0x70], R4 ;  /* 0x0000700401007387 */ /* 0x000fe20000100a00 */
[----:B------:R-:W-:Y:S02]  /*96a0*/  LEA.HI.X.SX32 R189, R8, R2, 0x2, P6 ;  /* 0x0000000208bd7211 */ /* 0x000fe400030f16ff */
[----:B------:R-:W-:Y:S01]  /*96b0*/  LEA R8, P6, R96, R180, 0x2 ;  /* 0x000000b460087211 */ /* 0x000fe200078c10ff */
[----:B------:R4:W-:Y:S01]  /*96c0*/  STL.64 [R1+0x68], R192 ;  /* 0x000068c001007387 */ /* 0x0009e20000100a00 */
[-C--:B------:R-:W-:Y:S02]  /*96d0*/  LEA.HI.X.SX32 R183, R98, R2.reuse, 0x2, P5 ;  /* 0x0000000262b77211 */ /* 0x080fe400028f16ff */
[-C--:B------:R-:W-:Y:S01]  /*96e0*/  LEA.HI.X.SX32 R185, R97, R2.reuse, 0x2, P3 ;  /* 0x0000000261b97211 */ /* 0x080fe200018f16ff */
[----:B------:R-:W-:Y:S01]  /*96f0*/  STL.64 [R1+0x60], R212 ;  /* 0x000060d401007387 */ /* 0x000fe20000100a00 */
[----:B------:R-:W-:-:S02]  /*9700*/  LEA.HI.X.SX32 R9, R96, R2, 0x2, P6 ;  /* 0x0000000260097211 */ /* 0x000fc400030f16ff */
[-C--:B------:R-:W-:Y:S01]  /*9710*/  LEA R10, P5, R95, R180.reuse, 0x2 ;  /* 0x000000b45f0a7211 */ /* 0x080fe200078a10ff */
[----:B------:R4:W-:Y:S01]  /*9720*/  STL.64 [R1+0x58], R6 ;  /* 0x0000580601007387 */ /* 0x0009e20000100a00 */
[-C--:B------:R-:W-:Y:S02]  /*9730*/  LEA R14, P3, R94, R180.reuse, 0x2 ;  /* 0x000000b45e0e7211 */ /* 0x080fe400078610ff */
        /* <DEDUP_REMOVED lines=31> */
[----:B------:R4:W-:Y:S01]  /*9930*/  STL.64 [R1], R8 ;  /* 0x0000000801007387 */ /* 0x0009e20000100a00 */
[----:B------:R-:W-:-:S02]  /*9940*/  LEA.HI.X.SX32 R33, R85, R2, 0x2, P3 ;  /* 0x0000000255217211 */ /* 0x000fc400018f16ff */
[----:B------:R-:W-:Y:S01]  /*9950*/  LEA R38, P3, R82, R180, 0x2 ;  /* 0x000000b452267211 */ /* 0x000fe200078610ff */
[----:B-1----:R-:W2:Y:S01]  /*9960*/  LDL.64 R222, [R1+0x148] ;  /* 0x0001480001de7983 */ /* 0x002ea20000100a00 */
[----:B------:R-:W-:Y:S02]  /*9970*/  LEA.HI.X.SX32 R35, R84, R2, 0x2, P6 ;  /* 0x0000000254237211 */ /* 0x000fe400030f16ff */
[----:B------:R-:W-:Y:S01]  /*9980*/  LEA R40, P6, R81, R180, 0x2 ;  /* 0x000000b451287211 */ /* 0x000fe200078c10ff */
[----:B------:R-:W3:Y:S01]  /*9990*/  LDL.64 R246, [R1+0x138] ;  /* 0x0001380001f67983 */ /* 0x000ee20000100a00 */
[----:B------:R-:W-:Y:S02]  /*99a0*/  LEA.HI.X.SX32 R37, R83, R2, 0x2, P5 ;  /* 0x0000000253257211 */ /* 0x000fe400028f16ff */
[----:B------:R-:W-:Y:S01]  /*99b0*/  LEA R42, P5, R80, R180, 0x2 ;  /* 0x000000b4502a7211 */ /* 0x000fe200078a10ff */
[----:B------:R-:W4:Y:S01]  /*99c0*/  LDL.64 R214, [R1+0x128] ;  /* 0x0001280001d67983 */ /* 0x000f220000100a00 */
[----:B------:R-:W-:-:S02]  /*99d0*/  LEA.HI.X.SX32 R39, R82, R2, 0x2, P3 ;  /* 0x0000000252277211 */ /* 0x000fc400018f16ff */
[----:B------:R-:W-:Y:S01]  /*99e0*/  LEA R44, P3, R79, R180, 0x2 ;  /* 0x000000b44f2c7211 */ /* 0x000fe200078610ff */
[----:B------:R-:W4:Y:S01]  /*99f0*/  LDL.64 R230, [R1+0x118] ;  /* 0x0001180001e67983 */ /* 0x000f220000100a00 */
[----:B------:R-:W-:Y:S02]  /*9a00*/  LEA.HI.X.SX32 R41, R81, R2, 0x2, P6 ;  /* 0x0000000251297211 */ /* 0x000fe400030f16ff */
[----:B------:R-:W-:Y:S02]  /*9a10*/  LEA R46, P6, R78, R180, 0x2 ;  /* 0x000000b44e2e7211 */ /* 0x000fe400078c10ff */
[----:B------:R-:W-:Y:S02]  /*9a20*/  LEA.HI.X.SX32 R43, R80, R2, 0x2, P5 ;  /* 0x00000002502b7211 */ /* 0x000fe400028f16ff */
[----:B------:R-:W-:Y:S02]  /*9a30*/  LEA R48, P5, R77, R180, 0x2 ;  /* 0x000000b44d307211 */ /* 0x000fe400078a10ff */
[----:B------:R-:W-:-:S02]  /*9a40*/  LEA.HI.X.SX32 R45, R79, R2, 0x2, P3 ;  /* 0x000000024f2d7211 */ /* 0x000fc400018f16ff */
[----:B------:R-:W-:Y:S02]  /*9a50*/  LEA R50, P3, R76, R180, 0x2 ;  /* 0x000000b44c327211 */ /* 0x000fe400078610ff */
        /* <DEDUP_REMOVED lines=89> */
[C---:B------:R-:W-:Y:S02]  /*9ff0*/  LEA R140, P3, R149.reuse, R180, 0x2 ;  /* 0x000000b4958c7211 */ /* 0x040fe400078610ff */
        /* <DEDUP_REMOVED lines=38> */
[-C--:B------:R-:W-:Y:S02]  /*a260*/  LEA.HI.X.SX32 R175, R207, R2.reuse, 0x2, P5 ;  /* 0x00000002cfaf7211 */ /* 0x080fe400028f16ff */
[----:B------:R-:W-:Y:S02]  /*a270*/  ISETP.GE.U32.AND P5, PT, R177, 0x7fffffbe, PT ;  /* 0x7fffffbeb100780c */ /* 0x000fe40003fa6070 */
[----:B------:R-:W-:-:S02]  /*a280*/  LEA.HI.X.SX32 R177, R12, R2, 0x2, P3 ;  /* 0x000000020cb17211 */ /* 0x000fc400018f16ff */
[----:B------:R-:W-:Y:S01]  /*a290*/  ISETP.GE.U32.AND P3, PT, R179, 0x7fffffbd, PT ;  /* 0x7fffffbdb300780c */ /* 0x000fe20003f66070 */
[----:B------:R-:W-:Y:S01]  /*a2a0*/  VIADD R12, R181, 0xffffffdb ;  /* 0xffffffdbb50c7836 */ /* 0x000fe20000000000 */
[----:B------:R-:W-:Y:S02]  /*a2b0*/  LEA.HI.X.SX32 R179, R195, R2, 0x2, P6 ;  /* 0x00000002c3b37211 */ /* 0x000fe400030f16ff */
[C---:B------:R-:W-:Y:S01]  /*a2c0*/  LEA R180, P6, R194.reuse, R180, 0x2 ;  /* 0x000000b4c2b47211 */ /* 0x040fe200078c10ff */
[----:B------:R-:W1:Y:S01]  /*a2d0*/  LDC R195, c[0x0][0x230] ;  /* 0x00008c00ffc37b82 */ /* 0x000e620000000800 */
[----:B------:R-:W-:Y:S01]  /*a2e0*/  LOP3.LUT R251, R251, UR6, RZ, 0x3c, !PT ;  /* 0x00000006fbfb7c12 */ /* 0x000fe2000f8e3cff */
[----:B------:R-:W-:Y:S01]  /*a2f0*/  ULDC UR6, c[0x0][0x230] ;  /* 0x00008c0000067ab9 */ /* 0x000fe20000000800 */
[----:B------:R-:W-:Y:S02]  /*a300*/  LEA.HI.X.SX32 R181, R194, R2, 0x2, P6 ;  /* 0x00000002c2b57211 */ /* 0x000fe400030f16ff */
[----:B------:R-:W-:Y:S01]  /*a310*/  ISETP.GE.U32.AND P6, PT, R12, 0x7fffffbc, PT ;  /* 0x7fffffbc0c00780c */ /* 0x000fe20003fc6070 */
[----:B------:R-:W-:-:S02]  /*a320*/  IMAD.SHL.U32 R12, R206, 0x20, RZ ;  /* 0x00000020ce0c7824 */ /* 0x000fc400078e00ff */
[----:B------:R-:W-:Y:S01]  /*a330*/  VIADD R206, R250, 0xffffffda ;  /* 0xffffffdaface7836 */ /* 0x000fe20000000000 */
[----:B------:R-:W1:Y:S01]  /*a340*/  LDC R194, c[0x0][0x230] ;  /* 0x00008c00ffc27b82 */ /* 0x000e620000000800 */
[----:B------:R-:W-:-:S05]  /*a350*/  VIADD R250, R251, UR5 ;  /* 0x00000005fbfa7c36 */ /* 0x000fca0008000000 */
[----:B--2---:R-:W-:Y:S04]  /*a360*/  LDGSTS.E [R250], desc[UR10][R222.64], P1 ;  /* 0x00000000defa7fae */ /* 0x004fe8000892184a */
[----:B---3--:R-:W-:Y:S04]  /*a370*/  LDGSTS.E [R250+0x400], desc[UR10][R246.64], P1 ;  /* 0x00400000f6fa7fae */ /* 0x008fe8000892184a */
[----:B----4-:R-:W-:Y:S04]  /*a380*/  LDGSTS.E [R250+0x800], desc[UR10][R214.64], P1 ;  /* 0x00800000d6fa7fae */ /* 0x010fe8000892184a */
[----:B------:R-:W2:Y:S04]  /*a390*/  LDL.LU.64 R222, [R1+0x1a28] ;  /* 0x001a280001de7983 */ /* 0x000ea80000300a00 */
[----:B------:R-:W3:Y:S04]  /*a3a0*/  LDL.LU.64 R246, [R1+0x1a20] ;  /* 0x001a200001f67983 */ /* 0x000ee80000300a00 */
[----:B------:R-:W4:Y:S04]  /*a3b0*/  LDL.LU.64 R214, [R1+0x1a18] ;  /* 0x001a180001d67983 */ /* 0x000f280000300a00 */
[----:B------:R-:W-:Y:S04]  /*a3c0*/  LDGSTS.E [R250+0xc00], desc[UR10][R230.64], P1 ;  /* 0x00c00000e6fa7fae */ /* 0x000fe8000892184a */
[----:B------:R-:W3:Y:S04]  /*a3d0*/  LDL.LU.64 R230, [R1+0x1a10] ;  /* 0x001a100001e67983 */ /* 0x000ee80000300a00 */
[----:B----4-:R-:W-:Y:S04]  /*a3e0*/  LDGSTS.E [R250+0x1000], desc[UR10][R214.64], P1 ;  /* 0x01000000d6fa7fae */ /* 0x010fe8000892184a */
[----:B--2---:R-:W-:Y:S04]  /*a3f0*/  LDGSTS.E [R250+0x1400], desc[UR10][R222.64], P1 ;  /* 0x01400000defa7fae */ /* 0x004fe8000892184a */
[----:B------:R-:W-:Y:S04]  /*a400*/  LDGSTS.E [R250+0x1800], desc[UR10][R208.64], P1 ;  /* 0x01800000d0fa7fae */ /* 0x000fe8000892184a */
[----:B------:R-:W2:Y:S04]  /*a410*/  LDL.LU.64 R214, [R1+0x1a08] ;  /* 0x001a080001d67983 */ /* 0x000ea80000300a00 */
[----:B------:R-:W4:Y:S04]  /*a420*/  LDL.LU.64 R222, [R1+0x1a00] ;  /* 0x001a000001de7983 */ /* 0x000f280000300a00 */
[----:B------:R-:W3:Y:S04]  /*a430*/  LDL.LU.64 R208, [R1+0x19f8] ;  /* 0x0019f80001d07983 */ /* 0x000ee80000300a00 */
[----:B------:R-:W-:Y:S04]  /*a440*/  LDGSTS.E [R250+0x1c00], desc[UR10][R244.64], P1 ;  /* 0x01c00000f4fa7fae */ /* 0x000fe8000892184a */
        /* <DEDUP_REMOVED lines=42> */
[----:B------:R-:W-:Y:S01]  /*a6f0*/  LDGSTS.E [R250+0xc800], desc[UR10][R128.64], P1 ;  /* 0x0c80000080fa7fae */ /* 0x000fe2000892184a */
[----:B------:R-:W-:-:S03]  /*a700*/  LOP3.LUT R2, R251, 0x40, RZ, 0x3c, !PT ;  /* 0x00000040fb027812 */ /* 0x000fc600078e3cff */
[----:B------:R-:W2:Y:S04]  /*a710*/  LDL.LU.64 R244, [R1+0x19f0] ;  /* 0x0019f00001f47983 */ /* 0x000ea80000300a00 */
[----:B------:R-:W-:Y:S04]  /*a720*/  LDGSTS.E [R250+0xcc00], desc[UR10][R132.64], P1 ;  /* 0x0cc0000084fa7fae */ /* 0x000fe8000892184a */
[----:B------:R-:W2:Y:S04]  /*a730*/  LDL.LU.64 R240, [R1+0x19e8] ;  /* 0x0019e80001f07983 */ /* 0x000ea80000300a00 */
[----:B------:R-:W-:Y:S04]  /*a740*/  LDGSTS.E [R250+0xd000], desc[UR10][R136.64], P1 ;  /* 0x0d00000088fa7fae */ /* 0x000fe8000892184a */
[----:B------:R-:W2:Y:S04]  /*a750*/  LDL.LU.64 R186, [R1+0x19e0] ;  /* 0x0019e00001ba7983 */ /* 0x000ea80000300a00 */
[----:B------:R-:W-:Y:S04]  /*a760*/  LDGSTS.E [R250+0xd400], desc[UR10][R140.64], P1 ;  /* 0x0d4000008cfa7fae */ /* 0x000fe8000892184a */
[----:B------:R-:W2:Y:S04]  /*a770*/  LDL.LU.64 R196, [R1+0x19d8] ;  /* 0x0019d80001c47983 */ /* 0x000ea80000300a00 */
[----:B------:R-:W-:Y:S04]  /*a780*/  LDGSTS.E [R250+0xd800], desc[UR10][R144.64], P1 ;  /* 0x0d80000090fa7fae */ /* 0x000fe8000892184a */
[----:B------:R-:W2:Y:S04]  /*a790*/  LDL.LU.64 R200, [R1+0x19d0] ;  /* 0x0019d00001c87983 */ /* 0x000ea80000300a00 */
[----:B------:R-:W-:Y:S01]  /*a7a0*/  LDGSTS.E [R250+0xdc00], desc[UR10][R148.64], P1 ;  /* 0x0dc0000094fa7fae */ /* 0x000fe2000892184a */
[----:B------:R-:W-:-:S03]  /*a7b0*/  VIADD R2, R2, UR5 ;  /* 0x0000000502027c36 */ /* 0x000fc60008000000 */
        /* <DEDUP_REMOVED lines=17> */
[----:B---3--:R-:W-:Y:S04]  /*a8d0*/  LDGSTS.E [R2+0x200], desc[UR10][R208.64], P1 ;  /* 0x00200000d0027fae */ /* 0x008fe8000892184a */
[----:B----4-:R-:W-:Y:S04]  /*a8e0*/  LDGSTS.E [R2+0x600], desc[UR10][R222.64], P1 ;  /* 0x00600000de027fae */ /* 0x010fe8000892184a */
[----:B--2---:R-:W-:Y:S04]  /*a8f0*/  LDGSTS.E [R2+0xa00], desc[UR10][R214.64], P1 ;  /* 0x00a00000d6027fae */ /* 0x004fe8000892184a */
[----:B------:R-:W2:Y:S04]  /*a900*/  LDL.LU.64 R208, [R1+0x1980] ;  /* 0x0019800001d07983 */ /* 0x000ea80000300a00 */
[----:B------:R-:W3:Y:S04]  /*a910*/  LDL.LU.64 R222, [R1+0x1978] ;  /* 0x0019780001de7983 */ /* 0x000ee80000300a00 */
[----:B------:R-:W4:Y:S04]  /*a920*/  LDL.LU.64 R214, [R1+0x1970] ;  /* 0x0019700001d67983 */ /* 0x000f280000300a00 */
[----:B------:R-:W-:Y:S04]  /*a930*/  LDGSTS.E [R2+0xe00], desc[UR10][R230.64], P1 ;  /* 0x00e00000e6027fae */ /* 0x000fe8000892184a */
[----:B------:R-:W-:Y:S04]  /*a940*/  LDGSTS.E [R2+0x1200], desc[UR10][R246.64], P1 ;  /* 0x01200000f6027fae */ /* 0x000fe8000892184a */
[----:B------:R-:W-:Y:S04]  /*a950*/  LDGSTS.E [R2+0x1600], desc[UR10][R220.64], P1 ;  /* 0x01600000dc027fae */ /* 0x000fe8000892184a */
[----:B------:R-:W2:Y:S04]  /*a960*/  LDL.LU.64 R230, [R1+0x1968] ;  /* 0x0019680001e67983 */ /* 0x000ea80000300a00 */
[----:B------:R-:W3:Y:S04]  /*a970*/  LDL.LU.64 R246, [R1+0x1960] ;  /* 0x0019600001f67983 */ /* 0x000ee80000300a00 */
[----:B------:R-:W4:Y:S04]  /*a980*/  LDL.LU.64 R220, [R1+0x1958] ;  /* 0x0019580001dc7983 */ /* 0x000f280000300a00 */
[----:B------:R-:W-:Y:S04]  /*a990*/  LDGSTS.E [R2+0x1a00], desc[UR10][R190.64], P1 ;  /* 0x01a00000be027fae */ /* 0x000fe8000892184a */
[----:B------:R-:W-:Y:S04]  /*a9a0*/  LDGSTS.E [R2+0x1e00], desc[UR10][R236.64], P1 ;  /* 0x01e00000ec027fae */ /* 0x000fe8000892184a */
[----:B------:R-:W-:Y:S04]  /*a9b0*/  LDGSTS.E [R2+0x2200], desc[UR10][R234.64], P1 ;  /* 0x02200000ea027fae */ /* 0x000fe8000892184a */
[----:B------:R-:W2:Y:S04]  /*a9c0*/  LDL.LU.64 R190, [R1+0x1950] ;  /* 0x0019500001be7983 */ /* 0x000ea80000300a00 */
[----:B------:R-:W4:Y:S04]  /*a9d0*/  LDL.LU.64 R236, [R1+0x1948] ;  /* 0x0019480001ec7983 */ /* 0x000f280000300a00 */
[----:B------:R-:W2:Y:S04]  /*a9e0*/  LDL.LU.64 R234, [R1+0x1940] ;  /* 0x0019400001ea7983 */ /* 0x000ea80000300a00 */
[----:B------:R-:W-:Y:S04]  /*a9f0*/  LDGSTS.E [R2+0x2600], desc[UR10][R202.64], P1 ;  /* 0x02600000ca027fae */ /* 0x000fe8000892184a */
[----:B------:R-:W-:Y:S04]  /*aa00*/  LDGSTS.E [R2+0x2a00], desc[UR10][R218.64], P1 ;  /* 0x02a00000da027fae */ /* 0x000fe8000892184a */
[----:B------:R-:W-:Y:S04]  /*aa10*/  LDGSTS.E [R2+0x2e00], desc[UR10][R204.64], P1 ;  /* 0x02e00000cc027fae */ /* 0x000fe8000892184a */
[----:B------:R-:W4:Y:S04]  /*aa20*/  LDL.LU.64 R202, [R1+0x1938] ;  /* 0x0019380001ca7983 */ /* 0x000f280000300a00 */
[----:B------:R-:W2:Y:S04]  /*aa30*/  LDL.LU.64 R218, [R1+0x1930] ;  /* 0x0019300001da7983 */ /* 0x000ea80000300a00 */
[----:B------:R-:W3:Y:S04]  /*aa40*/  LDL.LU.64 R204, [R1+0x1928] ;  /* 0x0019280001cc7983 */ /* 0x000ee80000300a00 */
        /* <DEDUP_REMOVED lines=13> */
[----:B------:R1:W-:Y:S04]  /*ab20*/  LDGSTS.E [R2+0x4e00], desc[UR10][R182.64], P1 ;  /* 0x04e00000b6027fae */ /* 0x0003e8000892184a */
[----:B------:R-:W-:Y:S04]  /*ab30*/  LDGSTS.E [R2+0x5200], desc[UR10][R8.64], P1 ;  /* 0x0520000008027fae */ /* 0x000fe8000892184a */
[----:B------:R-:W4:Y:S04]  /*ab40*/  LDL.LU.64 R232, [R1+0x18f0] ;  /* 0x0018f00001e87983 */ /* 0x000f280000300a00 */
[----:B------:R-:W2:Y:S04]  /*ab50*/  LDL.LU.64 R182, [R1+0x18e8] ;  /* 0x0018e80001b67983 */ /* 0x000ea80000300a00 */
        /* <DEDUP_REMOVED lines=43> */
[----:B---3--:R-:W-:Y:S04]  /*ae10*/  LDGSTS.E [R2+0xfe00], desc[UR10][R8.64], P1 ;  /* 0x0fe0000008027fae */ /* 0x008fe8000892184a */
[----:B------:R-:W0:Y:S01]  /*ae20*/  LDGDEPBAR ;  /* 0x00000000000079af */ /* 0x000e220000000000 */
[----:B------:R-:W-:Y:S01]  /*ae30*/  BAR.SYNC.DEFER_BLOCKING 0x0 ;  /* 0x0000000000007b1d */ /* 0x000fe20000010000 */
[----:B------:R-:W-:Y:S01]  /*ae40*/  ISETP.GE.U32.AND P1, PT, R206, 0x7fffffbb, PT ;  /* 0x7fffffbbce00780c */ /* 0x000fe20003f26070 */
[----:B--2---:R-:W-:-:S05]  /*ae50*/  IMAD.WIDE R206, R12, 0x4, R182 ;  /* 0x000000040cce7825 */ /* 0x004fca00078e02b6 */
[----:B------:R2:W-:Y:S04]  /*ae60*/  STL.64 [R1+0x248], R206 ;  /* 0x000248ce01007387 */ /* 0x0005e80000100a00 */
[----:B------:R-:W-:Y:S01]  /*ae70*/  @!PT LDS RZ, [RZ] ;  /* 0x00000000fffff984 */ /* 0x000fe20000000800 */
[----:B------:R-:W-:Y:S01]  /*ae80*/  @!PT LDS RZ, [RZ] ;  /* 0x00000000fffff984 */ /* 0x000fe20000000800 */
[----:B------:R-:W-:Y:S01]  /*ae90*/  @!PT LDS RZ, [RZ] ;  /* 0x00000000fffff984 */ /* 0x000fe20000000800 */
[----:B------:R3:W-:Y:S04]  /*aea0*/  LDGSTS.E [R3+0x44000], desc[UR10][R206.64], !P2 ;  /* 0x44000000ce037fae */ /* 0x0007e8000d12184a */
[----:B--2---:R-:W3:Y:S01]  /*aeb0*/  LDL.LU.64 R206, [R1+0x18d8] ;  /* 0x0018d80001ce7983 */ /* 0x004ee20000300a00 */
[----:B-1----:R-:W-:Y:S02]  /*aec0*/  VIADD R182, R195, 0xffffffd9 ;  /* 0xffffffd9c3b67836 */ /* 0x002fe40000000000 */
[----:B------:R-:W-:-:S02]  /*aed0*/  VIADD R183, R194, 0xffffffd8 ;  /* 0xffffffd8c2b77836 */ /* 0x000fc40000000000 */
[----:B----4-:R-:W-:Y:S01]  /*aee0*/  IMAD.WIDE R194, R12, 0x4, R232 ;  /* 0x000000040cc27825 */ /* 0x010fe200078e02e8 */
[----:B------:R-:W-:Y:S02]  /*aef0*/  ISETP.GE.U32.AND P2, PT, R182, 0x7fffffba, PT ;  /* 0x7fffffbab600780c */ /* 0x000fe40003f46070 */
[----:B------:R-:W1:Y:S02]  /*af00*/  LDC R182, c[0x0][0x230] ;  /* 0x00008c00ffb67b82 */ /* 0x000e640000000800 */
[----:B-1----:R-:W-:Y:S02]  /*af10*/  VIADD R182, R182, 0xffffffd7 ;  /* 0xffffffd7b6b67836 */ /* 0x002fe40000000000 */
[----:B---3--:R-:W-:-:S04]  /*af20*/  IMAD.WIDE R206, R12, 0x4, R206 ;  /* 0x000000040cce7825 */ /* 0x008fc800078e02ce */
[----:B------:R-:W-:Y:S02]  /*af30*/  IMAD.MOV.U32 R232, RZ, RZ, R206 ;  /* 0x000000ffffe87224 */ /* 0x000fe400078e00ce */
[----:B------:R-:W-:Y:S01]  /*af40*/  IMAD.MOV.U32 R233, RZ, RZ, R207 ;  /* 0x000000ffffe97224 */ /* 0x000fe200078e00cf */
[----:B------:R1:W-:Y:S04]  /*af50*/  STL.64 [R1+0x240], R206 ;  /* 0x000240ce01007387 */ /* 0x0003e80000100a00 */
[----:B------:R2:W-:Y:S04]  /*af60*/  LDGSTS.E [R3+0x44004], desc[UR10][R232.64], !P4 ;  /* 0x44004000e8037fae */ /* 0x0005e8000e12184a */
[----:B------:R3:W-:Y:S04]  /*af70*/  STL.64 [R1+0x238], R194 ;  /* 0x000238c201007387 */ /* 0x0007e80000100a00 */
[----:B------:R3:W-:Y:S01]  /*af80*/  LDGSTS.E [R3+0x44008], desc[UR10][R194.64], !P5 ;  /* 0x44008000c2037fae */ /* 0x0007e2000e92184a */
[----:B-1----:R-:W1:Y:S08]  /*af90*/  LDC R206, c[0x0][0x230] ;  /* 0x00008c00ffce7b82 */ /* 0x002e700000000800 */
[----:B--2---:R-:W2:Y:S01]  /*afa0*/  LDC R233, c[0x0][0x230] ;  /* 0x00008c00ffe97b82 */ /* 0x004ea20000000800 */
[----:B---3--:R-:W-:-:S05]  /*afb0*/  IMAD.WIDE R194, R12, 0x4, R238 ;  /* 0x000000040cc27825 */ /* 0x008fca00078e02ee */
[----:B------:R3:W-:Y:S02]  /*afc0*/  STL.64 [R1+0x230], R194 ;  /* 0x000230c201007387 */ /* 0x0007e40000100a00 */
[----:B------:R-:W4:Y:S02]  /*afd0*/  LDC R207, c[0x0][0x230] ;  /* 0x00008c00ffcf7b82 */ /* 0x000f240000000800 */
[----:B------:R-:W-:Y:S01]  /*afe0*/  LDGSTS.E [R3+0x4400c], desc[UR10][R194.64], !P3 ;  /* 0x4400c000c2037fae */ /* 0x000fe2000d92184a */
[----:B------:R-:W-:Y:S01]  /*aff0*/  IMAD.WIDE R198, R12, 0x4, R198 ;  /* 0x000000040cc67825 */ /* 0x000fe200078e02c6 */
[----:B------:R-:W-:-:S04]  /*b000*/  ISETP.GE.U32.AND P4, PT, R183, 0x7fffffb9, PT ;  /* 0x7fffffb9b700780c */ /* 0x000fc80003f86070 */
[----:B------:R-:W1:Y:S01]  /*b010*/  LDC R183, c[0x0][0x230] ;  /* 0x00008c00ffb77b82 */ /* 0x000e620000000800 */
[----:B------:R-:W-:Y:S01]  /*b020*/  ISETP.GE.U32.AND P5, PT, R182, 0x7fffffb8, PT ;  /* 0x7fffffb8b600780c */ /* 0x000fe20003fa6070 */
[----:B------:R-:W-:Y:S01]  /*b030*/  IMAD.WIDE R238, R12, 0x4, R242 ;  /* 0x000000040cee7825 */ /* 0x000fe200078e02f2 */
[----:B------:R4:W-:Y:S04]  /*b040*/  LDGSTS.E [R5+0x44000], desc[UR10][R198.64], !P6 ;  /* 0x44000000c6057fae */ /* 0x0009e8000f12184a */
[----:B---3--:R-:W3:Y:S01]  /*b050*/  LDL.LU.64 R194, [R1+0x18d0] ;  /* 0x0018d00001c27983 */ /* 0x008ee20000300a00 */
[----:B------:R-:W3:Y:S01]  /*b060*/  LDC R232, c[0x0][0x230] ;  /* 0x00008c00ffe87b82 */ /* 0x000ee20000000800 */
[----:B-1----:R-:W-:Y:S02]  /*b070*/  VIADD R182, R183, 0xffffffd6 ;  /* 0xffffffd6b7b67836 */ /* 0x002fe40000000000 */
[----:B------:R3:W-:Y:S01]  /*b080*/  LDGSTS.E [R5+0x44004], desc[UR10][R238.64], !P1 ;  /* 0x44004000ee057fae */ /* 0x0007e2000c92184a */
[----:B--2---:R-:W-:-:S04]  /*b090*/  VIADD R183, R233, 0xffffffd5 ;  /* 0xffffffd5e9b77836 */ /* 0x004fc80000000000 */
[----:B------:R-:W1:Y:S01]  /*b0a0*/  LDC R233, c[0x0][0x230] ;  /* 0x00008c00ffe97b82 */ /* 0x000e620000000800 */
[----:B------:R-:W-:Y:S01]  /*b0b0*/  ISETP.GE.U32.AND P3, PT, R182, 0x7fffffb7, PT ;  /* 0x7fffffb7b600780c */ /* 0x000fe20003f66070 */
[----:B------:R-:W-:Y:S04]  /*b0c0*/  STL.64 [R1+0x1898], R2 ;  /* 0x0018980201007387 */ /* 0x000fe80000100a00 */
[----:B------:R4:W-:Y:S01]  /*b0d0*/  STL.64 [R1+0x228], R198 ;  /* 0x000228c601007387 */ /* 0x0009e20000100a00 */
[----:B-1----:R-:W-:Y:S01]  /*b0e0*/  VIADD R182, R233, 0xffffffd4 ;  /* 0xffffffd4e9b67836 */ /* 0x002fe20000000000 */
[----:B----4-:R-:W1:Y:S08]  /*b0f0*/  LDC R198, c[0x0][0x230] ;  /* 0x00008c00ffc67b82 */ /* 0x010e700000000800 */
[----:B------:R-:W2:Y:S01]  /*b100*/  LDC R233, c[0x0][0x230] ;  /* 0x00008c00ffe97b82 */ /* 0x000ea20000000800 */
[----:B------:R3:W-:Y:S01]  /*b110*/  STL.64 [R1+0x220], R238 ;  /* 0x000220ee01007387 */ /* 0x0007e20000100a00 */
[----:B------:R-:W-:Y:S01]  /*b120*/  IMAD.WIDE R2, R12, 0x4, R212 ;  /* 0x000000040c027825 */ /* 0x000fe200078e02d4 */
[----:B------:R-:W-:-:S02]  /*b130*/  ISETP.GE.U32.AND P6, PT, R183, 0x7fffffb6, PT ;  /* 0x7fffffb6b700780c */ /* 0x000fc40003fc6070 */
[----:B------:R-:W-:-:S03]  /*b140*/  ISETP.GE.U32.AND P1, PT, R182, 0x7fffffb5, PT ;  /* 0x7fffffb5b600780c */ /* 0x000fc60003f26070 */
[----:B------:R-:W4:Y:S01]  /*b150*/  LDC R199, c[0x0][0x230] ;  /* 0x00008c00ffc77b82 */ /* 0x000f220000000800 */
[----:B------:R-:W-:Y:S02]  /*b160*/  VIADD R182, R206, 0xffffffd2 ;  /* 0xffffffd2ceb67836 */ /* 0x000fe40000000000 */
[----:B------:R-:W-:-:S05]  /*b170*/  IMAD.WIDE R210, R12, 0x4, R210 ;  /* 0x000000040cd27825 */ /* 0x000fca00078e02d2 */
[----:B------:R-:W4:Y:S01]  /*b180*/  LDC R206, c[0x0][0x230] ;  /* 0x00008c00ffce7b82 */ /* 0x000f220000000800 */
[----:B--2---:R-:W-:Y:S02]  /*b190*/  VIADD R183, R233, 0xffffffd3 ;  /* 0xffffffd3e9b77836 */ /* 0x004fe40000000000 */
[----:B------:R-:W-:-:S04]  /*b1a0*/  IMAD.WIDE R192, R12, 0x4, R192 ;  /* 0x000000040cc07825 */ /* 0x000fc800078e02c0 */
[----:B---3--:R-:W-:Y:S02]  /*b1b0*/  IMAD.WIDE R238, R12, 0x4, R194 ;  /* 0x000000040cee7825 */ /* 0x008fe400078e02c2 */
[----:B------:R-:W2:Y:S03]  /*b1c0*/  LDC R194, c[0x0][0x230] ;  /* 0x00008c00ffc27b82 */ /* 0x000ea60000000800 */
[----:B------:R-:W-:Y:S04]  /*b1d0*/  STL.64 [R1+0x218], R238 ;  /* 0x000218ee01007387 */ /* 0x000fe80000100a00 */
[----:B------:R-:W-:Y:S01]  /*b1e0*/  LDGSTS.E [R5+0x44008], desc[UR10][R238.64], !P2 ;  /* 0x44008000ee057fae */ /* 0x000fe2000d12184a */
[----:B------:R-:W3:Y:S03]  /*b1f0*/  LDC R195, c[0x0][0x230] ;  /* 0x00008c00ffc37b82 */ /* 0x000ee60000000800 */
[----:B------:R1:W-:Y:S04]  /*b200*/  STL.64 [R1+0x210], R2 ;  /* 0x0002100201007387 */ /* 0x0003e80000100a00 */
[----:B------:R1:W-:Y:S01]  /*b210*/  LDGSTS.E [R5+0x4400c], desc[UR10][R2.64], !P4 ;  /* 0x4400c00002057fae */ /* 0x0003e2000e12184a */
[----:B------:R-:W-:Y:S01]  /*b220*/  ISETP.GE.U32.AND P2, PT, R183, 0x7fffffb4, PT ;  /* 0x7fffffb4b700780c */ /* 0x000fe20003f46070 */
[----:B------:R-:W-:Y:S01]  /*b230*/  VIADD R183, R207, 0xffffffd1 ;  /* 0xffffffd1cfb77836 */ /* 0x000fe20000000000 */
[----:B------:R-:W-:Y:S01]  /*b240*/  ISETP.GE.U32.AND P4, PT, R182, 0x7fffffb3, PT ;  /* 0x7fffffb3b600780c */ /* 0x000fe20003f86070 */
[----:B------:R-:W-:Y:S01]  /*b250*/  VIADD R182, R232, 0xffffffd0 ;  /* 0xffffffd0e8b67836 */ /* 0x000fe20000000000 */
[----:B------:R-:W3:Y:S01]  /*b260*/  LDC R207, c[0x0][0x230] ;  /* 0x00008c00ffcf7b82 */ /* 0x000ee20000000800 */
[----:B------:R4:W-:Y:S01]  /*b270*/  STL.64 [R1+0x1858], R4 ;  /* 0x0018580401007387 */ /* 0x0009e20000100a00 */
[----:B-1----:R-:W-:-:S03]  /*b280*/  IMAD.WIDE R2, R12, 0x4, R204 ;  /* 0x000000040c027825 */ /* 0x002fc600078e02cc */
[----:B------:R1:W-:Y:S03]  /*b290*/  LDGSTS.E [R246+0x44000], desc[UR10][R210.64], !P5 ;  /* 0x44000000d2f67fae */ /* 0x0003e6000e92184a */
[----:B------:R-:W3:Y:S01]  /*b2a0*/  LDC R204, c[0x0][0x230] ;  /* 0x00008c00ffcc7b82 */ /* 0x000ee20000000800 */
[----:B------:R1:W-:Y:S01]  /*b2b0*/  STL.64 [R1+0x208], R210 ;  /* 0x000208d201007387 */ /* 0x0003e20000100a00 */
[----:B----4-:R-:W-:-:S03]  /*b2c0*/  IMAD.WIDE R4, R12, 0x4, R202 ;  /* 0x000000040c047825 */ /* 0x010fc600078e02ca */
[----:B------:R4:W-:Y:S03]  /*b2d0*/  STL.64 [R1+0x200], R2 ;  /* 0x0002000201007387 */ /* 0x0009e60000100a00 */
[----:B------:R-:W3:Y:S01]  /*b2e0*/  LDC R205, c[0x0][0x230] ;  /* 0x00008c00ffcd7b82 */ /* 0x000ee20000000800 */
[----:B------:R4:W-:Y:S01]  /*b2f0*/  LDGSTS.E [R246+0x44004], desc[UR10][R2.64], !P3 ;  /* 0x4400400002f67fae */ /* 0x0009e2000d92184a */
[----:B------:R-:W-:Y:S01]  /*b300*/  ISETP.GE.U32.AND P3, PT, R182, 0x7fffffb1, PT ;  /* 0x7fffffb1b600780c */ /* 0x000fe20003f66070 */
[----:B-1----:R-:W-:Y:S01]  /*b310*/  IMAD.WIDE R210, R12, 0x4, R218 ;  /* 0x000000040cd27825 */ /* 0x002fe200078e02da */
[----:B------:R-:W-:-:S04]  /*b320*/  ISETP.GE.U32.AND P5, PT, R183, 0x7fffffb2, PT ;  /* 0x7fffffb2b700780c */ /* 0x000fc80003fa6070 */
[----:B------:R-:W1:Y:S01]  /*b330*/  LDC R202, c[0x0][0x230] ;  /* 0x00008c00ffca7b82 */ /* 0x000e620000000800 */
[----:B------:R-:W-:Y:S01]  /*b340*/  VIADD R182, R198, 0xffffffcf ;  /* 0xffffffcfc6b67836 */ /* 0x000fe20000000000 */
[----:B------:R-:W-:Y:S01]  /*b350*/  STL.64 [R1+0x1f8], R210 ;  /* 0x0001f8d201007387 */ /* 0x000fe20000100a00 */
[----:B----4-:R-:W-:-:S03]  /*b360*/  IMAD.WIDE R2, R12, 0x4, R234 ;  /* 0x000000040c027825 */ /* 0x010fc600078e02ea */
[----:B------:R-:W-:Y:S01]  /*b370*/  LDGSTS.E [R246+0x44008], desc[UR10][R210.64], !P6 ;  /* 0x44008000d2f67fae */ /* 0x000fe2000f12184a */
[----:B------:R-:W-:Y:S01]  /*b380*/  ISETP.GE.U32.AND P6, PT, R182, 0x7fffffb0, PT ;  /* 0x7fffffb0b600780c */ /* 0x000fe20003fc6070 */
[----:B------:R-:W4:Y:S02]  /*b390*/  LDC R198, c[0x0][0x230] ;  /* 0x00008c00ffc67b82 */ /* 0x000f240000000800 */
[----:B------:R2:W-:Y:S02]  /*b3a0*/  STL.64 [R1+0x1f0], R4 ;  /* 0x0001f00401007387 */ /* 0x0005e40000100a00 */
[----:B--2---:R-:W-:Y:S02]  /*b3b0*/  VIADD R182, R194, 0xffffffcd ;  /* 0xffffffcdc2b67836 */ /* 0x004fe40000000000 */
[----:B------:R2:W-:Y:S02]  /*b3c0*/  LDGSTS.E [R246+0x4400c], desc[UR10][R4.64], !P1 ;  /* 0x4400c00004f67fae */ /* 0x0005e4000c92184a */
[----:B------:R-:W1:Y:S02]  /*b3d0*/  LDC R194, c[0x0][0x230] ;  /* 0x00008c00ffc27b82 */ /* 0x000e640000000800 */
[----:B------:R2:W-:Y:S04]  /*b3e0*/  STL.64 [R1+0x1e8], R2 ;  /* 0x0001e80201007387 */ /* 0x0005e80000100a00 */
[----:B------:R3:W-:Y:S01]  /*b3f0*/  LDGSTS.E [R247+0x44000], desc[UR10][R2.64], !P2 ;  /* 0x4400000002f77fae */ /* 0x0007e2000d12184a */
[----:B------:R-:W-:-:S02]  /*b400*/  VIADD R183, R199, 0xffffffce ;  /* 0xffffffcec7b77836 */ /* 0x000fc40000000000 */
[----:B--2---:R-:W-:Y:S01]  /*b410*/  IMAD.WIDE R4, R12, 0x4, R236 ;  /* 0x000000040c047825 */ /* 0x004fe200078e02ec */
[----:B------:R-:W-:Y:S01]  /*b420*/  ISETP.GE.U32.AND P2, PT, R182, 0x7fffffae, PT ;  /* 0x7fffffaeb600780c */ /* 0x000fe20003f46070 */
[----:B------:R-:W2:Y:S02]  /*b430*/  LDC R199, c[0x0][0x230] ;  /* 0x00008c00ffc77b82 */ /* 0x000ea40000000800 */
[----:B---3--:R-:W-:Y:S01]  /*b440*/  IMAD.WIDE R2, R12, 0x4, R190 ;  /* 0x000000040c027825 */ /* 0x008fe200078e02be */
[----:B------:R3:W-:Y:S05]  /*b450*/  LDGSTS.E [R247+0x44004], desc[UR10][R4.64], !P4 ;  /* 0x4400400004f77fae */ /* 0x0007ea000e12184a */
[----:B------:R-:W4:Y:S01]  /*b460*/  LDC R191, c[0x0][0x230] ;  /* 0x00008c00ffbf7b82 */ /* 0x000f220000000800 */
[----:B------:R-:W-:Y:S01]  /*b470*/  VIADD R182, R204, 0xffffffcb ;  /* 0xffffffcbccb67836 */ /* 0x000fe20000000000 */
[----:B------:R3:W-:Y:S01]  /*b480*/  STL.64 [R1+0x1e0], R4 ;  /* 0x0001e00401007387 */ /* 0x0007e20000100a00 */
[----:B------:R-:W-:-:S05]  /*b490*/  ISETP.GE.U32.AND P1, PT, R183, 0x7fffffaf, PT ;  /* 0x7fffffafb700780c */ /* 0x000fca0003f26070 */
[----:B------:R-:W2:Y:S01]  /*b4a0*/  LDC R190, c[0x0][0x230] ;  /* 0x00008c00ffbe7b82 */ /* 0x000ea20000000800 */
[----:B------:R1:W-:Y:S01]  /*b4b0*/  STL.64 [R1+0x1d8], R2 ;  /* 0x0001d80201007387 */ /* 0x0003e20000100a00 */
[----:B------:R-:W-:-:S03]  /*b4c0*/  VIADD R183, R206, 0xffffffcc ;  /* 0xffffffccceb77836 */ /* 0x000fc60000000000 */
[----:B------:R1:W-:Y:S01]  /*b4d0*/  LDGSTS.E [R247+0x44008], desc[UR10][R2.64], !P5 ;  /* 0x4400800002f77fae */ /* 0x0003e2000e92184a */
[----:B---3--:R-:W-:Y:S01]  /*b4e0*/  IMAD.WIDE R4, R12, 0x4, R220 ;  /* 0x000000040c047825 */ /* 0x008fe200078e02dc */
[----:B------:R-:W-:-:S03]  /*b4f0*/  ISETP.GE.U32.AND P5, PT, R182, 0x7fffffac, PT ;  /* 0x7fffffacb600780c */ /* 0x000fc60003fa6070 */
[----:B------:R-:W-:Y:S01]  /*b500*/  VIADD R182, R207, 0xffffffc9 ;  /* 0xffffffc9cfb67836 */ /* 0x000fe20000000000 */
[----:B------:R3:W-:Y:S01]  /*b510*/  STL.64 [R1+0x1d0], R4 ;  /* 0x0001d00401007387 */ /* 0x0007e20000100a00 */
[----:B------:R-:W-:-:S03]  /*b520*/  ISETP.GE.U32.AND P4, PT, R183, 0x7fffffad, PT ;  /* 0x7fffffadb700780c */ /* 0x000fc60003f86070 */
[----:B------:R3:W-:Y:S01]  /*b530*/  LDGSTS.E [R247+0x4400c], desc[UR10][R4.64], !P3 ;  /* 0x4400c00004f77fae */ /* 0x0007e2000d92184a */
[----:B-1----:R-:W-:-:S03]  /*b540*/  IMAD.WIDE R2, R12, 0x4, R230 ;  /* 0x000000040c027825 */ /* 0x002fc600078e02e6 */
[----:B------:R-:W-:Y:S04]  /*b550*/  STL.64 [R1+0x1860], R246 ;  /* 0x001860f601007387 */ /* 0x000fe80000100a00 */
[----:B------:R1:W-:Y:S04]  /*b560*/  STL.64 [R1+0x1c8], R2 ;  /* 0x0001c80201007387 */ /* 0x0003e80000100a00 */
[----:B------:R1:W-:Y:S01]  /*b570*/  LDGSTS.E [R248+0x44000], desc[UR10][R2.64], !P6 ;  /* 0x4400000002f87fae */ /* 0x0003e2000f12184a */
[----:B------:R-:W-:Y:S01]  /*b580*/  ISETP.GE.U32.AND P6, PT, R182, 0x7fffffaa, PT ;  /* 0x7fffffaab600780c */ /* 0x000fe20003fc6070 */
[----:B---3--:R-:W-:-:S04]  /*b590*/  IMAD.WIDE R4, R12, 0x4, R222 ;  /* 0x000000040c047825 */ /* 0x008fc800078e02de */
[----:B------:R-:W-:Y:S02]  /*b5a0*/  VIADD R182, R195, 0xffffffc7 ;  /* 0xffffffc7c3b67836 */ /* 0x000fe40000000000 */
[----:B------:R-:W-:Y:S02]  /*b5b0*/  VIADD R183, R205, 0xffffffca ;  /* 0xffffffcacdb77836 */ /* 0x000fe40000000000 */
[----:B-1----:R-:W-:-:S03]  /*b5c0*/  IMAD.WIDE R2, R12, 0x4, R214 ;  /* 0x000000040c027825 */ /* 0x002fc600078e02d6 */
[----:B------:R-:W-:Y:S02]  /*b5d0*/  ISETP.GE.U32.AND P3, PT, R183, 0x7fffffab, PT ;  /* 0x7fffffabb700780c */ /* 0x000fe40003f66070 */
[----:B------:R1:W-:Y:S01]  /*b5e0*/  LDGSTS.E [R248+0x44004], desc[UR10][R2.64], !P1 ;  /* 0x4400400002f87fae */ /* 0x0003e2000c92184a */
[----:B------:R-:W-:Y:S02]  /*b5f0*/  VIADD R183, R194, 0xffffffc8 ;  /* 0xffffffc8c2b77836 */ /* 0x000fe40000000000 */
[----:B------:R-:W3:Y:S01]  /*b600*/  LDC R194, c[0x0][0x230] ;  /* 0x00008c00ffc27b82 */ /* 0x000ee20000000800 */
[----:B------:R1:W-:Y:S04]  /*b610*/  STL.64 [R1+0x1c0], R2 ;  /* 0x0001c00201007387 */ /* 0x0003e80000100a00 */
[----:B------:R2:W-:Y:S01]  /*b620*/  LDGSTS.E [R248+0x44008], desc[UR10][R4.64], !P2 ;  /* 0x4400800004f87fae */ /* 0x0005e2000d12184a */
[----:B------:R-:W-:Y:S01]  /*b630*/  ISETP.GE.U32.AND P2, PT, R182, 0x7fffffa8, PT ;  /* 0x7fffffa8b600780c */ /* 0x000fe20003f46070 */
[----:B----4-:R-:W-:-:S02]  /*b640*/  VIADD R182, R191, 0xffffffc6 ;  /* 0xffffffc6bfb67836 */ /* 0x010fc40000000000 */
[----:B-1----:R-:W-:Y:S01]  /*b650*/  IMAD.WIDE R2, R12, 0x4, R208 ;  /* 0x000000040c027825 */ /* 0x002fe200078e02d0 */
[----:B------:R1:W-:Y:S01]  /*b660*/  STL.64 [R1+0x1b8], R4 ;  /* 0x0001b80401007387 */ /* 0x0003e20000100a00 */
[----:B------:R-:W-:Y:S01]  /*b670*/  ISETP.GE.U32.AND P1, PT, R183, 0x7fffffa9, PT ;  /* 0x7fffffa9b700780c */ /* 0x000fe20003f26070 */
[----:B------:R-:W4:Y:S02]  /*b680*/  LDC R191, c[0x0][0x230] ;  /* 0x00008c00ffbf7b82 */ /* 0x000f240000000800 */
[----:B------:R1:W-:Y:S01]  /*b690*/  LDGSTS.E [R248+0x4400c], desc[UR10][R2.64], !P4 ;  /* 0x4400c00002f87fae */ /* 0x0003e2000e12184a */
[----:B------:R-:W-:Y:S01]  /*b6a0*/  ISETP.GE.U32.AND P4, PT, R182, 0x7fffffa7, PT ;  /* 0x7fffffa7b600780c */ /* 0x000fe20003f86070 */
[----:B--2---:R-:W-:Y:S02]  /*b6b0*/  VIADD R182, R190, 0xffffffc5 ;  /* 0xffffffc5beb67836 */ /* 0x004fe40000000000 */
[----:B------:R2:W-:Y:S01]  /*b6c0*/  STL.64 [R1+0x1b0], R2 ;  /* 0x0001b00201007387 */ /* 0x0005e20000100a00 */
[C---:B-1----:R-:W-:Y:S01]  /*b6d0*/  IMAD.WIDE R4, R12.reuse, 0x4, R184 ;  /* 0x000000040c047825 */ /* 0x042fe200078e02b8 */
[----:B------:R-:W1:Y:S04]  /*b6e0*/  LDC R190, c[0x0][0x230] ;  /* 0x00008c00ffbe7b82 */ /* 0x000e680000000800 */
[----:B------:R3:W-:Y:S04]  /*b6f0*/  LDGSTS.E [R244+0x44000], desc[UR10][R4.64], !P5 ;  /* 0x4400000004f47fae */ /* 0x0007e8000e92184a */
[----:B------:R-:W4:Y:S01]  /*b700*/  LDC R184, c[0x0][0x230] ;  /* 0x00008c00ffb87b82 */ /* 0x000f220000000800 */
[----:B--2---:R-:W-:Y:S01]  /*b710*/  IMAD.WIDE R2, R12, 0x4, R188 ;  /* 0x000000040c027825 */ /* 0x004fe200078e02bc */
[----:B------:R3:W-:Y:S01]  /*b720*/  STL.64 [R1+0x1a8], R4 ;  /* 0x0001a80401007387 */ /* 0x0007e20000100a00 */
[----:B------:R-:W-:-:S02]  /*b730*/  ISETP.GE.U32.AND P5, PT, R182, 0x7fffffa6, PT ;  /* 0x7fffffa6b600780c */ /* 0x000fc40003fa6070 */
[----:B------:R-:W-:Y:S01]  /*b740*/  VIADD R182, R198, 0xffffffc4 ;  /* 0xffffffc4c6b67836 */ /* 0x000fe20000000000 */
[----:B------:R2:W-:Y:S01]  /*b750*/  STL.64 [R1+0x1a0], R2 ;  /* 0x0001a00201007387 */ /* 0x0005e20000100a00 */
[----:B------:R-:W-:Y:S01]  /*b760*/  VIADD R183, R199, 0xffffffc3 ;  /* 0xffffffc3c7b77836 */ /* 0x000fe20000000000 */
[----:B------:R-:W1:Y:S02]  /*b770*/  LDC R185, c[0x0][0x230] ;  /* 0x00008c00ffb97b82 */ /* 0x000e640000000800 */
[----:B------:R2:W-:Y:S01]  /*b780*/  LDGSTS.E [R244+0x44004], desc[UR10][R2.64], !P3 ;  /* 0x4400400002f47fae */ /* 0x0005e2000d92184a */
[----:B---3--:R-:W-:Y:S01]  /*b790*/  IMAD.WIDE R4, R12, 0x4, R224 ;  /* 0x000000040c047825 */ /* 0x008fe200078e02e0 */
[----:B------:R-:W-:-:S04]  /*b7a0*/  ISETP.GE.U32.AND P3, PT, R182, 0x7fffffa5, PT ;  /* 0x7fffffa5b600780c */ /* 0x000fc80003f66070 */
[----:B------:R-:W3:Y:S01]  /*b7b0*/  LDC R189, c[0x0][0x230] ;  /* 0x00008c00ffbd7b82 */ /* 0x000ee20000000800 */
[----:B------:R2:W-:Y:S02]  /*b7c0*/  LDGSTS.E [R244+0x44008], desc[UR10][R4.64], !P6 ;  /* 0x4400800004f47fae */ /* 0x0005e4000f12184a */
[----:B--2---:R-:W-:Y:S02]  /*b7d0*/  IMAD.WIDE R2, R12, 0x4, R216 ;  /* 0x000000040c027825 */ /* 0x004fe400078e02d8 */
[----:B------:R2:W-:Y:S01]  /*b7e0*/  STL.64 [R1+0x198], R4 ;  /* 0x0001980401007387 */ /* 0x0005e20000100a00 */
[----:B------:R-:W-:Y:S02]  /*b7f0*/  ISETP.GE.U32.AND P6, PT, R183, 0x7fffffa4, PT ;  /* 0x7fffffa4b700780c */ /* 0x000fe40003fc6070 */
[----:B------:R-:W3:Y:S01]  /*b800*/  LDC R188, c[0x0][0x230] ;  /* 0x00008c00ffbc7b82 */ /* 0x000ee20000000800 */
[----:B------:R4:W-:Y:S04]  /*b810*/  STL.64 [R1+0x190], R2 ;  /* 0x0001900201007387 */ /* 0x0009e80000100a00 */
[----:B------:R4:W-:Y:S01]  /*b820*/  LDGSTS.E [R244+0x4400c], desc[UR10][R2.64], !P1 ;  /* 0x4400c00002f47fae */ /* 0x0009e2000c92184a */
[----:B------:R-:W-:-:S02]  /*b830*/  VIADD R182, R202, 0xffffffc2 ;  /* 0xffffffc2cab67836 */ /* 0x000fc40000000000 */
[----:B------:R-:W3:Y:S01]  /*b840*/  LDC R183, c[0x0][0x230] ;  /* 0x00008c00ffb77b82 */ /* 0x000ee20000000800 */
[----:B--2---:R-:W-:-:S04]  /*b850*/  IMAD.WIDE R4, R12, 0x4, R228 ;  /* 0x000000040c047825 */ /* 0x004fc800078e02e4 */
[----:B----4-:R-:W-:Y:S01]  /*b860*/  IMAD.WIDE R2, R12, 0x4, R6 ;  /* 0x000000040c027825 */ /* 0x010fe200078e0206 */
[----:B------:R2:W-:Y:S01]  /*b870*/  STL.64 [R1+0x188], R4 ;  /* 0x0001880401007387 */ /* 0x0005e20000100a00 */
[----:B------:R-:W-:Y:S01]  /*b880*/  ISETP.GE.U32.AND P1, PT, R182, 0x7fffffa3, PT ;  /* 0x7fffffa3b600780c */ /* 0x000fe20003f26070 */
[----:B------:R-:W4:Y:S02]  /*b890*/  LDC R228, c[0x0][0x230] ;  /* 0x00008c00ffe47b82 */ /* 0x000f240000000800 */
[----:B------:R2:W-:Y:S04]  /*b8a0*/  LDGSTS.E [R249+0x44000], desc[UR10][R4.64], !P2 ;  /* 0x4400000004f97fae */ /* 0x0005e8000d12184a */
[----:B------:R1:W-:Y:S02]  /*b8b0*/  STL.64 [R1+0x180], R2 ;  /* 0x0001800201007387 */ /* 0x0003e40000100a00 */
[----:B------:R-:W4:Y:S02]  /*b8c0*/  LDC R229, c[0x0][0x230] ;  /* 0x00008c00ffe57b82 */ /* 0x000f240000000800 */
[----:B------:R1:W-:Y:S01]  /*b8d0*/  LDGSTS.E [R249+0x44004], desc[UR10][R2.64], !P4 ;  /* 0x4400400002f97fae */ /* 0x0003e2000e12184a */
[----:B--2---:R-:W-:-:S03]  /*b8e0*/  IMAD.WIDE R4, R12, 0x4, R226 ;  /* 0x000000040c047825 */ /* 0x004fc600078e02e2 */
[----:B------:R-:W-:Y:S02]  /*b8f0*/  STL.64 [R1+0x178], R192 ;  /* 0x000178c001007387 */ /* 0x000fe40000100a00 */
[----:B------:R-:W2:Y:S01]  /*b900*/  LDC R226, c[0x0][0x230] ;  /* 0x00008c00ffe27b82 */ /* 0x000ea20000000800 */
[----:B------:R-:W-:Y:S01]  /*b910*/  VIADD R6, R184, 0xffffffbf ;  /* 0xffffffbfb8067836 */ /* 0x000fe20000000000 */
[----:B------:R-:W-:Y:S01]  /*b920*/  LDGSTS.E [R249+0x44008], desc[UR10][R192.64], !P5 ;  /* 0x44008000c0f97fae */ /* 0x000fe2000e92184a */
[----:B-1----:R-:W-:-:S03]  /*b930*/  IMAD.WIDE R2, R12, 0x4, R200 ;  /* 0x000000040c027825 */ /* 0x002fc600078e02c8 */
[----:B------:R1:W-:Y:S02]  /*b940*/  STL.64 [R1+0x170], R4 ;  /* 0x0001700401007387 */ /* 0x0003e40000100a00 */
[----:B------:R-:W2:Y:S02]  /*b950*/  LDC R227, c[0x0][0x230] ;  /* 0x00008c00ffe37b82 */ /* 0x000ea40000000800 */
[----:B------:R1:W-:Y:S04]  /*b960*/  LDGSTS.E [R249+0x4400c], desc[UR10][R4.64], !P3 ;  /* 0x4400c00004f97fae */ /* 0x0003e8000d92184a */
[----:B------:R3:W-:Y:S04]  /*b970*/  STL.64 [R1+0x168], R2 ;  /* 0x0001680201007387 */ /* 0x0007e80000100a00 */
[----:B------:R3:W-:Y:S01]  /*b980*/  LDGSTS.E [R245+0x44000], desc[UR10][R2.64], !P6 ;  /* 0x4400000002f57fae */ /* 0x0007e2000f12184a */
[----:B------:R-:W-:Y:S01]  /*b990*/  ISETP.GE.U32.AND P4, PT, R6, 0x7fffffa0, PT ;  /* 0x7fffffa00600780c */ /* 0x000fe20003f86070 */
[----:B------:R-:W-:-:S02]  /*b9a0*/  VIADD R6, R185, 0xffffffc0 ;  /* 0xffffffc0b9067836 */ /* 0x000fc40000000000 */
[C---:B-1----:R-:W-:Y:S01]  /*b9b0*/  IMAD.WIDE R4, R12.reuse, 0x4, R186 ;  /* 0x000000040c047825 */ /* 0x042fe200078e02ba */
[----:B------:R-:W-:Y:S03]  /*b9c0*/  STL.64 [R1+0x1868], R248 ;  /* 0x001868f801007387 */ /* 0x000fe60000100a00 */
[----:B---3--:R-:W-:-:S04]  /*b9d0*/  IMAD.WIDE R2, R12, 0x4, R196 ;  /* 0x000000040c027825 */ /* 0x008fc800078e02c4 */
[----:B------:R-:W-:Y:S01]  /*b9e0*/  IMAD.WIDE R184, R12, 0x4, R240 ;  /* 0x000000040cb87825 */ /* 0x000fe200078e02f0 */
[----:B------:R1:W-:Y:S04]  /*b9f0*/  STL.64 [R1+0x160], R2 ;  /* 0x0001600201007387 */ /* 0x0003e80000100a00 */
[----:B------:R-:W3:Y:S04]  /*ba00*/  LDL.LU.64 R246, [R1+0x148] ;  /* 0x0001480001f67983 */ /* 0x000ee80000300a00 */
[----:B------:R4:W-:Y:S01]  /*ba10*/  STL.64 [R1+0x158], R4 ;  /* 0x0001580401007387 */ /* 0x0009e20000100a00 */
[----:B------:R-:W-:-:S03]  /*ba20*/  VIADD R182, R191, 0xffffffc1 ;  /* 0xffffffc1bfb67836 */ /* 0x000fc60000000000 */
[----:B------:R-:W3:Y:S04]  /*ba30*/  LDL.LU.64 R206, [R1+0x140] ;  /* 0x0001400001ce7983 */ /* 0x000ee80000300a00 */
[----:B------:R3:W-:Y:S04]  /*ba40*/  STL.64 [R1+0x150], R184 ;  /* 0x000150b801007387 */ /* 0x0007e80000100a00 */
[----:B------:R-:W3:Y:S04]  /*ba50*/  LDL.LU.64 R230, [R1+0x138] ;  /* 0x0001380001e67983 */ /* 0x000ee80000300a00 */
[----:B------:R-:W3:Y:S01]  /*ba60*/  LDL.LU.64 R204, [R1+0x130] ;  /* 0x0001300001cc7983 */ /* 0x000ee20000300a00 */
[----:B------:R-:W-:-:S03]  /*ba70*/  ISETP.GE.U32.AND P2, PT, R182, 0x7fffffa2, PT ;  /* 0x7fffffa2b600780c */ /* 0x000fc60003f46070 */
[----:B------:R-:W3:Y:S04]  /*ba80*/  LDL.LU.64 R220, [R1+0x128] ;  /* 0x0001280001dc7983 */ /* 0x000ee80000300a00 */
[----:B------:R-:W3:Y:S04]  /*ba90*/  LDL.LU.64 R236, [R1+0x120] ;  /* 0x0001200001ec7983 */ /* 0x000ee80000300a00 */
[----:B------:R-:W3:Y:S04]  /*baa0*/  LDL.LU.64 R234, [R1+0x118] ;  /* 0x0001180001ea7983 */ /* 0x000ee80000300a00 */
[----:B------:R-:W3:Y:S04]  /*bab0*/  LDL.LU.64 R218, [R1+0x110] ;  /* 0x0001100001da7983 */ /* 0x000ee80000300a00 */
[----:B------:R-:W3:Y:S04]  /*bac0*/  LDL.LU.64 R232, [R1+0x108] ;  /* 0x0001080001e87983 */ /* 0x000ee80000300a00 */
[----:B------:R-:W-:Y:S04]  /*bad0*/  LDGSTS.E [R245+0x44004], desc[UR10][R2.64], !P1 ;  /* 0x4400400002f57fae */ /* 0x000fe8000c92184a */
[----:B------:R-:W3:Y:S04]  /*bae0*/  LDL.LU.64 R210, [R1+0x100] ;  /* 0x0001000001d27983 */ /* 0x000ee80000300a00 */
[----:B------:R-:W-:Y:S04]  /*baf0*/  LDGSTS.E [R245+0x44008], desc[UR10][R4.64], !P2 ;  /* 0x4400800004f57fae */ /* 0x000fe8000d12184a */
[----:B-1----:R-:W3:Y:S04]  /*bb00*/  LDL.LU.64 R2, [R1+0xf8] ;  /* 0x0000f80001027983 */ /* 0x002ee80000300a00 */
[----:B----4-:R-:W4:Y:S04]  /*bb10*/  LDL.LU.64 R4, [R1+0xf0] ;  /* 0x0000f00001047983 */ /* 0x010f280000300a00 */
[----:B------:R-:W4:Y:S04]  /*bb20*/  LDL.LU.64 R212, [R1+0xe8] ;  /* 0x0000e80001d47983 */ /* 0x000f280000300a00 */
[----:B------:R-:W4:Y:S04]  /*bb30*/  LDL.LU.64 R242, [R1+0xe0] ;  /* 0x0000e00001f27983 */ /* 0x000f280000300a00 */
[----:B------:R-:W4:Y:S01]  /*bb40*/  LDL.LU.64 R238, [R1+0xd8] ;  /* 0x0000d80001ee7983 */ /* 0x000f220000300a00 */
[----:B------:R-:W-:Y:S01]  /*bb50*/  VIADD R7, R189, 0xffffffbe ;  /* 0xffffffbebd077836 */ /* 0x000fe20000000000 */
[----:B------:R-:W-:-:S04]  /*bb60*/  ISETP.GE.U32.AND P3, PT, R6, 0x7fffffa1, PT ;  /* 0x7fffffa10600780c */ /* 0x000fc80003f66070 */
[----:B------:R-:W-:Y:S01]  /*bb70*/  ISETP.GE.U32.AND P5, PT, R7, 0x7fffff9f, PT ;  /* 0x7fffff9f0700780c */ /* 0x000fe20003fa6070 */
[----:B------:R-:W-:-:S05]  /*bb80*/  VIADD R7, R188, 0xffffffbd ;  /* 0xffffffbdbc077836 */ /* 0x000fca0000000000 */
[----:B------:R-:W-:Y:S01]  /*bb90*/  ISETP.GE.U32.AND P6, PT, R7, 0x7fffff9e, PT ;  /* 0x7fffff9e0700780c */ /* 0x000fe20003fc6070 */
[----:B------:R-:W-:Y:S02]  /*bba0*/  VIADD R7, R183, 0xffffffbc ;  /* 0xffffffbcb7077836 */ /* 0x000fe40000000000 */
[----:B------:R3:W-:Y:S03]  /*bbb0*/  LDGSTS.E [R245+0x4400c], desc[UR10][R184.64], !P3 ;  /* 0x4400c000b8f57fae */ /* 0x0007e6000d92184a */
[----:B------:R-:W-:Y:S01]  /*bbc0*/  ISETP.GE.U32.AND P1, PT, R7, 0x7fffff9d, PT ;  /* 0x7fffff9d0700780c */ /* 0x000fe20003f26070 */
[----:B------:R-:W-:Y:S02]  /*bbd0*/  VIADD R7, R190, 0xffffffba ;  /* 0xffffffbabe077836 */ /* 0x000fe40000000000 */
[----:B------:R-:W-:Y:S01]  /*bbe0*/  VIADD R182, R194, 0xffffffbb ;  /* 0xffffffbbc2b67836 */ /* 0x000fe20000000000 */
[----:B------:R-:W-:Y:S02]  /*bbf0*/  STL.64 [R1+0x1870], R244 ;  /* 0x001870f401007387 */ /* 0x000fe40000100a00 */
[----:B------:R-:W-:Y:S01]  /*bc00*/  ISETP.GE.U32.AND P3, PT, R7, 0x7fffff9b, PT ;  /* 0x7fffff9b0700780c */ /* 0x000fe20003f66070 */
[----:B------:R-:W-:Y:S01]  /*bc10*/  IMAD.SHL.U32 R7, R252, 0x20, RZ ;  /* 0x00000020fc077824 */ /* 0x000fe200078e00ff */
[----:B------:R-:W-:Y:S01]  /*bc20*/  ISETP.GE.U32.AND P2, PT, R182, 0x7fffff9c, PT ;  /* 0x7fffff9cb600780c */ /* 0x000fe20003f46070 */
[----:B--2---:R-:W-:Y:S04]  /*bc30*/  STL.64 [R1+0x1878], R226 ;  /* 0x001878e201007387 */ /* 0x004fe80000100a00 */
[----:B------:R-:W5:Y:S04]  /*bc40*/  LDL.LU R252, [R1+0x18c8] ;  /* 0x0018c80001fc7983 */ /* 0x000f680000300800 */
[----:B------:R-:W-:Y:S04]  /*bc50*/  STL.64 [R1+0x1880], R228 ;  /* 0x001880e401007387 */ /* 0x000fe80000100a00 */
[----:B------:R-:W0:Y:S01]  /*bc60*/  LDGDEPBAR ;  /* 0x00000000000079af */ /* 0x000e220000000000 */
[----:B---3--:R-:W-:-:S05]  /*bc70*/  IMAD.WIDE R184, R7, 0x4, R246 ;  /* 0x0000000407b87825 */ /* 0x008fca00078e02f6 */
[----:B------:R1:W-:Y:S01]  /*bc80*/  STL.64 [R1+0x148], R184 ;  /* 0x000148b801007387 */ /* 0x0003e20000100a00 */
[----:B------:R-:W-:-:S05]  /*bc90*/  IMAD.WIDE R182, R7, 0x4, R206 ;  /* 0x0000000407b67825 */ /* 0x000fca00078e02ce */
[----:B------:R2:W-:Y:S01]  /*bca0*/  STL.64 [R1+0x140], R182 ;  /* 0x000140b601007387 */ /* 0x0005e20000100a00 */
[----:B------:R-:W-:-:S04]  /*bcb0*/  IMAD.WIDE R186, R7, 0x4, R230 ;  /* 0x0000000407ba7825 */ /* 0x000fc800078e02e6 */
[C---:B-1----:R-:W-:Y:S01]  /*bcc0*/  IMAD.WIDE R184, R7.reuse, 0x4, R204 ;  /* 0x0000000407b87825 */ /* 0x042fe200078e02cc */
[----:B------:R-:W-:Y:S03]  /*bcd0*/  STL.64 [R1+0x138], R186 ;  /* 0x000138ba01007387 */ /* 0x000fe60000100a00 */
[C---:B--2---:R-:W-:Y:S01]  /*bce0*/  IMAD.WIDE R182, R7.reuse, 0x4, R220 ;  /* 0x0000000407b67825 */ /* 0x044fe200078e02dc */
[----:B------:R1:W-:Y:S03]  /*bcf0*/  STL.64 [R1+0x130], R184 ;  /* 0x000130b801007387 */ /* 0x0003e60000100a00 */
[C---:B------:R-:W-:Y:S01]  /*bd00*/  IMAD.WIDE R228, R7.reuse, 0x4, R236 ;  /* 0x0000000407e47825 */ /* 0x040fe200078e02ec */
[----:B------:R2:W-:Y:S03]  /*bd10*/  STL.64 [R1+0x128], R182 ;  /* 0x000128b601007387 */ /* 0x0005e60000100a00 */
[----:B-1----:R-:W-:-:S04]  /*bd20*/  IMAD.WIDE R184, R7, 0x4, R234 ;  /* 0x0000000407b87825 */ /* 0x002fc800078e02ea */
[C---:B--2---:R-:W-:Y:S01]  /*bd30*/  IMAD.WIDE R182, R7.reuse, 0x4, R232 ;  /* 0x0000000407b67825 */ /* 0x044fe200078e02e8 */
[----:B------:R-:W-:Y:S03]  /*bd40*/  STL.64 [R1+0x118], R184 ;  /* 0x000118b801007387 */ /* 0x000fe60000100a00 */
[C---:B------:R-:W-:Y:S01]  /*bd50*/  IMAD.WIDE R226, R7.reuse, 0x4, R218 ;  /* 0x0000000407e27825 */ /* 0x040fe200078e02da */
[----:B------:R-:W-:Y:S03]  /*bd60*/  STL.64 [R1+0x120], R228 ;  /* 0x000120e401007387 */ /* 0x000fe60000100a00 */
[C---:B------:R-:W-:Y:S01]  /*bd70*/  IMAD.WIDE R244, R7.reuse, 0x4, R210 ;  /* 0x0000000407f47825 */ /* 0x040fe200078e02d2 */
[----:B------:R-:W-:Y:S03]  /*bd80*/  STL.64 [R1+0x1888], R228 ;  /* 0x001888e401007387 */ /* 0x000fe60000100a00 */
[C---:B------:R-:W-:Y:S01]  /*bd90*/  IMAD.WIDE R2, R7.reuse, 0x4, R2 ;  /* 0x0000000407027825 */ /* 0x040fe200078e0202 */
[----:B------:R-:W-:Y:S04]  /*bda0*/  STL.64 [R1+0x108], R182 ;  /* 0x000108b601007387 */ /* 0x000fe80000100a00 */
[----:B------:R-:W-:Y:S04]  /*bdb0*/  STL.64 [R1+0x110], R226 ;  /* 0x000110e201007387 */ /* 0x000fe80000100a00 */
[----:B------:R1:W-:Y:S01]  /*bdc0*/  STL.64 [R1+0x1890], R226 ;  /* 0x001890e201007387 */ /* 0x0003e20000100a00 */
[----:B----4-:R-:W-:-:S03]  /*bdd0*/  IMAD.WIDE R248, R7, 0x4, R4 ;  /* 0x0000000407f87825 */ /* 0x010fc600078e0204 */
[----:B------:R-:W-:Y:S04]  /*bde0*/  STL.64 [R1+0xf8], R2 ;  /* 0x0000f80201007387 */ /* 0x000fe80000100a00 */
[----:B------:R-:W-:Y:S01]  /*bdf0*/  STL.64 [R1+0x18a0], R2 ;  /* 0x0018a00201007387 */ /* 0x000fe20000100a00 */
[----:B------:R-:W-:-:S03]  /*be00*/  IMAD.WIDE R246, R7, 0x4, R242 ;  /* 0x0000000407f67825 */ /* 0x000fc600078e02f2 */
[----:B------:R-:W-:Y:S01]  /*be10*/  STL.64 [R1+0x100], R244 ;  /* 0x000100f401007387 */ /* 0x000fe20000100a00 */
[----:B-1----:R-:W-:-:S03]  /*be20*/  IMAD.WIDE R226, R7, 0x4, R238 ;  /* 0x0000000407e27825 */ /* 0x002fc600078e02ee */
[----:B------:R-:W-:Y:S04]  /*be30*/  STL.64 [R1+0x18a8], R244 ;  /* 0x0018a8f401007387 */ /* 0x000fe80000100a00 */
[----:B------:R-:W2:Y:S04]  /*be40*/  LDL.LU.64 R4, [R1+0xd0] ;  /* 0x0000d00001047983 */ /* 0x000ea80000300a00 */
[----:B------:R-:W3:Y:S04]  /*be50*/  LDL.LU.64 R242, [R1+0xc8] ;  /* 0x0000c80001f27983 */ /* 0x000ee80000300a00 */
[----:B------:R-:W4:Y:S04]  /*be60*/  LDL.LU.64 R186, [R1+0xc0] ;  /* 0x0000c00001ba7983 */ /* 0x000f280000300a00 */
        /* <DEDUP_REMOVED lines=15> */
[----:B------:R-:W4:Y:S01]  /*bf60*/  LDL.LU.64 R208, [R1+0x40] ;  /* 0x0000400001d07983 */ /* 0x000f220000300a00 */
[----:B------:R-:W-:-:S03]  /*bf70*/  IMAD.WIDE R228, R7, 0x4, R212 ;  /* 0x0000000407e47825 */ /* 0x000fc600078e02d4 */
[----:B------:R-:W4:Y:S04]  /*bf80*/  LDL.LU.64 R204, [R1+0x38] ;  /* 0x0000380001cc7983 */ /* 0x000f280000300a00 */
[----:B------:R-:W4:Y:S04]  /*bf90*/  LDL.LU.64 R206, [R1+0x30] ;  /* 0x0000300001ce7983 */ /* 0x000f280000300a00 */
[----:B------:R-:W4:Y:S04]  /*bfa0*/  LDL.LU.64 R222, [R1+0x28] ;  /* 0x0000280001de7983 */ /* 0x000f280000300a00 */
[----:B------:R-:W4:Y:S04]  /*bfb0*/  LDL.LU.64 R210, [R1+0x20] ;  /* 0x0000200001d27983 */ /* 0x000f280000300a00 */
[----:B------:R-:W4:Y:S04]  /*bfc0*/  LDL.LU.64 R212, [R1+0x18] ;  /* 0x0000180001d47983 */ /* 0x000f280000300a00 */
[----:B------:R-:W4:Y:S04]  /*bfd0*/  LDL.LU.64 R214, [R1+0x10] ;  /* 0x0000100001d67983 */ /* 0x000f280000300a00 */
[----:B------:R-:W4:Y:S04]  /*bfe0*/  LDL.LU.64 R220, [R1+0x8] ;  /* 0x0000080001dc7983 */ /* 0x000f280000300a00 */
[----:B------:R-:W4:Y:S04]  /*bff0*/  LDL.LU.64 R218, [R1] ;  /* 0x0000000001da7983 */ /* 0x000f280000300a00 */
[----:B------:R-:W-:Y:S04]  /*c000*/  STL.64 [R1+0xe8], R228 ;  /* 0x0000e8e401007387 */ /* 0x000fe80000100a00 */
[----:B------:R-:W-:Y:S04]  /*c010*/  STL.64 [R1+0x18b0], R228 ;  /* 0x0018b0e401007387 */ /* 0x000fe80000100a00 */
[----:B------:R-:W-:Y:S04]  /*c020*/  STL.64 [R1+0xf0], R248 ;  /* 0x0000f0f801007387 */ /* 0x000fe80000100a00 */
[----:B------:R-:W-:Y:S01]  /*c030*/  STL.64 [R1+0x18b8], R248 ;  /* 0x0018b8f801007387 */ /* 0x000fe20000100a00 */
[----:B--2---:R-:W-:-:S04]  /*c040*/  IMAD.WIDE R4, R7, 0x4, R4 ;  /* 0x0000000407047825 */ /* 0x004fc800078e0204 */
[----:B---3--:R-:W-:-:S04]  /*c050*/  IMAD.WIDE R242, R7, 0x4, R242 ;  /* 0x0000000407f27825 */ /* 0x008fc800078e02f2 */
[C---:B----4-:R-:W-:Y:S01]  /*c060*/  IMAD.WIDE R240, R7.reuse, 0x4, R186 ;  /* 0x0000000407f07825 */ /* 0x050fe200078e02ba */
[----:B------:R1:W-:Y:S04]  /*c070*/  STL.64 [R1+0x18c0], R242 ;  /* 0x0018c0f201007387 */ /* 0x0003e80000100a00 */
[----:B------:R2:W-:Y:S04]  /*c080*/  STL.64 [R1+0xd8], R226 ;  /* 0x0000d8e201007387 */ /* 0x0005e80000100a00 */
[----:B------:R3:W-:Y:S04]  /*c090*/  STL.64 [R1+0xe0], R246 ;  /* 0x0000e0f601007387 */ /* 0x0007e80000100a00 */
[----:B------:R4:W-:Y:S01]  /*c0a0*/  STL.64 [R1+0xd0], R4 ;  /* 0x0000d00401007387 */ /* 0x0009e20000100a00 */
[----:B------:R-:W-:-:S04]  /*c0b0*/  IMAD.WIDE R182, R7, 0x4, R194 ;  /* 0x0000000407b67825 */ /* 0x000fc800078e02c2 */
[----:B------:R-:W-:-:S04]  /*c0c0*/  IMAD.WIDE R186, R7, 0x4, R196 ;  /* 0x0000000407ba7825 */ /* 0x000fc800078e02c4 */
[----:B------:R-:W-:-:S04]  /*c0d0*/  IMAD.WIDE R190, R7, 0x4, R200 ;  /* 0x0000000407be7825 */ /* 0x000fc800078e02c8 */
[----:B------:R-:W-:-:S04]  /*c0e0*/  IMAD.WIDE R194, R7, 0x4, R202 ;  /* 0x0000000407c27825 */ /* 0x000fc800078e02ca */
[----:B------:R-:W-:-:S04]  /*c0f0*/  IMAD.WIDE R196, R7, 0x4, R216 ;  /* 0x0000000407c47825 */ /* 0x000fc800078e02d8 */
[C---:B------:R-:W-:Y:S02]  /*c100*/  IMAD.WIDE R200, R7.reuse, 0x4, R224 ;  /* 0x0000000407c87825 */ /* 0x040fe400078e02e0 */
[----:B------:R-:W3:Y:S02]  /*c110*/  LDL.LU.64 R224, [R1+0x248] ;  /* 0x0002480001e07983 */ /* 0x000ee40000300a00 */
[----:B------:R-:W-:-:S04]  /*c120*/  IMAD.WIDE R202, R7, 0x4, R208 ;  /* 0x0000000407ca7825 */ /* 0x000fc800078e02d0 */
[----:B------:R-:W-:-:S04]  /*c130*/  IMAD.WIDE R208, R7, 0x4, R222 ;  /* 0x0000000407d07825 */ /* 0x000fc800078e02de */
[C---:B------:R-:W-:Y:S02]  /*c140*/  IMAD.WIDE R216, R7.reuse, 0x4, R220 ;  /* 0x0000000407d87825 */ /* 0x040fe400078e02dc */
[----:B------:R-:W4:Y:S04]  /*c150*/  LDL.LU.64 R220, [R1+0x240] ;  /* 0x0002400001dc7983 */ /* 0x000f280000300a00 */
[----:B------:R-:W4:Y:S04]  /*c160*/  LDL.LU.64 R222, [R1+0x238] ;  /* 0x0002380001de7983 */ /* 0x000f280000300a00 */
[----:B-1----:R-:W2:Y:S04]  /*c170*/  LDL.64 R242, [R1+0x148] ;  /* 0x0001480001f27983 */ /* 0x002ea80000100a00 */
[----:B------:R-:W3:Y:S04]  /*c180*/  LDL.64 R248, [R1+0x138] ;  /* 0x0001380001f87983 */ /* 0x000ee80000100a00 */
[----:B------:R-:W4:Y:S04]  /*c190*/  LDL.64 R228, [R1+0x128] ;  /* 0x0001280001e47983 */ /* 0x000f280000100a00 */
[----:B------:R-:W4:Y:S04]  /*c1a0*/  LDL.64 R244, [R1+0x118] ;  /* 0x0001180001f47983 */ /* 0x000f280000100a00 */
[----:B------:R-:W4:Y:S04]  /*c1b0*/  LDL.64 R2, [R1+0x108] ;  /* 0x0001080001027983 */ /* 0x000f280000100a00 */
[----:B--2---:R-:W-:Y:S04]  /*c1c0*/  LDGSTS.E [R250+0x10000], desc[UR10][R242.64], P0 ;  /* 0x10000000f2fa7fae */ /* 0x004fe8000812184a */
[----:B---3--:R-:W-:Y:S04]  /*c1d0*/  LDGSTS.E [R250+0x10400], desc[UR10][R248.64], P0 ;  /* 0x10400000f8fa7fae */ /* 0x008fe8000812184a */
[----:B----4-:R-:W-:Y:S04]  /*c1e0*/  LDGSTS.E [R250+0x10800], desc[UR10][R228.64], P0 ;  /* 0x10800000e4fa7fae */ /* 0x010fe8000812184a */
[----:B------:R-:W2:Y:S04]  /*c1f0*/  LDL.LU.64 R242, [R1+0x18c0] ;  /* 0x0018c00001f27983 */ /* 0x000ea80000300a00 */
[----:B------:R-:W3:Y:S04]  /*c200*/  LDL.LU.64 R248, [R1+0x18b8] ;  /* 0x0018b80001f87983 */ /* 0x000ee80000300a00 */
[----:B------:R-:W4:Y:S04]  /*c210*/  LDL.LU.64 R228, [R1+0x18b0] ;  /* 0x0018b00001e47983 */ /* 0x000f280000300a00 */
[----:B------:R-:W-:Y:S04]  /*c220*/  LDGSTS.E [R250+0x10c00], desc[UR10][R244.64], P0 ;  /* 0x10c00000f4fa7fae */ /* 0x000fe8000812184a */
[----:B------:R-:W-:Y:S04]  /*c230*/  LDGSTS.E [R250+0x11000], desc[UR10][R2.64], P0 ;  /* 0x1100000002fa7fae */ /* 0x000fe8000812184a */
[----:B------:R-:W3:Y:S04]  /*c240*/  LDL.LU.64 R244, [R1+0x18a8] ;  /* 0x0018a80001f47983 */ /* 0x000ee80000300a00 */
[----:B------:R-:W2:Y:S01]  /*c250*/  LDL.LU.64 R2, [R1+0x18a0] ;  /* 0x0018a00001027983 */ /* 0x000ea20000300a00 */
[----:B------:R-:W-:-:S04]  /*c260*/  IMAD.WIDE R238, R7, 0x4, R238 ;  /* 0x0000000407ee7825 */ /* 0x000fc800078e02ee */
        /* <DEDUP_REMOVED lines=9> */
[C---:B------:R-:W-:Y:S01]  /*c300*/  IMAD.WIDE R20, R7.reuse, 0x4, R20 ;  /* 0x0000000407147825 */ /* 0x040fe200078e0214 */
[----:B--2---:R-:W-:Y:S04]  /*c310*/  LDGSTS.E [R250+0x11400], desc[UR10][R2.64], P0 ;  /* 0x1140000002fa7fae */ /* 0x004fe8000812184a */
[----:B----4-:R-:W-:Y:S04]  /*c320*/  LDGSTS.E [R250+0x11800], desc[UR10][R228.64], P0 ;  /* 0x11800000e4fa7fae */ /* 0x010fe8000812184a */
[----:B------:R-:W-:Y:S04]  /*c330*/  LDGSTS.E [R250+0x11c00], desc[UR10][R226.64], P0 ;  /* 0x11c00000e2fa7fae */ /* 0x000fe8000812184a */
[----:B------:R-:W2:Y:S04]  /*c340*/  LDL.LU.64 R2, [R1+0x1898] ;  /* 0x0018980001027983 */ /* 0x000ea80000300a00 */
[----:B------:R-:W4:Y:S04]  /*c350*/  LDL.64 R228, [R1+0x130] ;  /* 0x0001300001e47983 */ /* 0x000f280000100a00 */
[----:B------:R-:W2:Y:S04]  /*c360*/  LDL.64 R226, [R1+0x140] ;  /* 0x0001400001e27983 */ /* 0x000ea80000100a00 */
        /* <DEDUP_REMOVED lines=8> */
[----:B------:R-:W-:-:S03]  /*c3f0*/  IMAD.WIDE R24, R7, 0x4, R24 ;  /* 0x0000000407187825 */ /* 0x000fc600078e0218 */
        /* <DEDUP_REMOVED lines=87> */
[----:B--2---:R-:W-:Y:S04]  /*c970*/  LDGSTS.E [R2+0x10200], desc[UR10][R226.64], P0 ;  /* 0x10200000e2027fae */ /* 0x004fe8000812184a */
[----:B----4-:R-:W-:Y:S04]  /*c980*/  LDGSTS.E [R2+0x10600], desc[UR10][R228.64], P0 ;  /* 0x10600000e4027fae */ /* 0x010fe8000812184a */
[----:B------:R-:W2:Y:S04]  /*c990*/  LDL.LU.64 R226, [R1+0x1890] ;  /* 0x0018900001e27983 */ /* 0x000ea80000300a00 */
[----:B------:R-:W4:Y:S01]  /*c9a0*/  LDL.LU.64 R228, [R1+0x1888] ;  /* 0x0018880001e47983 */ /* 0x000f220000300a00 */
        /* <DEDUP_REMOVED lines=53> */
[----:B----4-:R-:W-:Y:S04]  /*cd00*/  LDGSTS.E [R2+0x10a00], desc[UR10][R228.64], P0 ;  /* 0x10a00000e4027fae */ /* 0x010fe8000812184a */
[----:B--2---:R-:W-:Y:S04]  /*cd10*/  LDGSTS.E [R2+0x10e00], desc[UR10][R226.64], P0 ;  /* 0x10e00000e2027fae */ /* 0x004fe8000812184a */
[----:B---3--:R-:W-:Y:S04]  /*cd20*/  LDGSTS.E [R2+0x11200], desc[UR10][R244.64], P0 ;  /* 0x11200000f4027fae */ /* 0x008fe8000812184a */
        /* <DEDUP_REMOVED lines=59> */
[----:B------:R-:W0:Y:S01]  /*d0e0*/  LDGDEPBAR ;  /* 0x00000000000079af */ /* 0x000e220000000000 */
[----:B------:R-:W-:Y:S06]  /*d0f0*/  BAR.SYNC.DEFER_BLOCKING 0x0 ;  /* 0x0000000000007b1d */ /* 0x000fec0000010000 */
[----:B------:R-:W2:Y:S04]  /*d100*/  LDL.LU.64 R228, [R1+0x1880] ;  /* 0x0018800001e47983 */ /* 0x000ea80000300a00 */
[----:B------:R-:W3:Y:S04]  /*d110*/  LDL.LU.64 R226, [R1+0x1878] ;  /* 0x0018780001e27983 */ /* 0x000ee80000300a00 */
[----:B------:R-:W4:Y:S04]  /*d120*/  LDL.LU.64 R244, [R1+0x1870] ;  /* 0x0018700001f47983 */ /* 0x000f280000300a00 */
[----:B------:R-:W4:Y:S04]  /*d130*/  LDL.LU.64 R248, [R1+0x1868] ;  /* 0x0018680001f87983 */ /* 0x000f280000300a00 */
[----:B------:R-:W4:Y:S04]  /*d140*/  LDL.LU.64 R246, [R1+0x1860] ;  /* 0x0018600001f67983 */ /* 0x000f280000300a00 */
[----:B------:R-:W2:Y:S04]  /*d150*/  LDL.LU.64 R4, [R1+0x1858] ;  /* 0x0018580001047983 */ /* 0x000ea80000300a00 */
[----:B------:R-:W-:Y:S01]  /*d160*/  @!PT LDS RZ, [RZ] ;  /* 0x00000000fffff984 */ /* 0x000fe20000000800 */
[----:B------:R-:W-:Y:S01]  /*d170*/  @!PT LDS RZ, [RZ] ;  /* 0x00000000fffff984 */ /* 0x000fe20000000800 */
[----:B------:R-:W-:Y:S01]  /*d180*/  @!PT LDS RZ, [RZ] ;  /* 0x00000000fffff984 */ /* 0x000fe20000000800 */
[----:B------:R1:W-:Y:S04]  /*d190*/  LDGSTS.E [R3+0x48000], desc[UR10][R224.64], !P4 ;  /* 0x48000000e0037fae */ /* 0x0003e8000e12184a */
[----:B------:R1:W-:Y:S04]  /*d1a0*/  LDGSTS.E [R3+0x48004], desc[UR10][R220.64], !P5 ;  /* 0x48004000dc037fae */ /* 0x0003e8000e92184a */
[----:B------:R1:W-:Y:S04]  /*d1b0*/  LDGSTS.E [R3+0x48008], desc[UR10][R222.64], !P6 ;  /* 0x48008000de037fae */ /* 0x0003e8000f12184a */
[----:B------:R-:W1:Y:S04]  /*d1c0*/  LDL.LU.64 R224, [R1+0x230] ;  /* 0x0002300001e07983 */ /* 0x000e680000300a00 */
[----:B------:R-:W3:Y:S04]  /*d1d0*/  LDL.LU.64 R220, [R1+0x228] ;  /* 0x0002280001dc7983 */ /* 0x000ee80000300a00 */
[----:B------:R-:W4:Y:S01]  /*d1e0*/  LDL.LU.64 R222, [R1+0x220] ;  /* 0x0002200001de7983 */ /* 0x000f220000300a00 */
[----:B-1----:R-:W-:-:S04]  /*d1f0*/  IMAD.WIDE R224, R12, 0x4, R224 ;  /* 0x000000040ce07825 */ /* 0x002fc800078e02e0 */
[C---:B---3--:R-:W-:Y:S01]  /*d200*/  IMAD.WIDE R220, R12.reuse, 0x4, R220 ;  /* 0x000000040cdc7825 */ /* 0x048fe200078e02dc */
[----:B------:R1:W-:Y:S03]  /*d210*/  LDGSTS.E [R3+0x4800c], desc[UR10][R224.64], !P1 ;  /* 0x4800c000e0037fae */ /* 0x0003e6000c92184a */
[----:B----4-:R-:W-:Y:S01]  /*d220*/  IMAD.WIDE R222, R12, 0x4, R222 ;  /* 0x000000040cde7825 */ /* 0x010fe200078e02de */
[----:B--2---:R2:W-:Y:S04]  /*d230*/  LDGSTS.E [R5+0x48000], desc[UR10][R220.64], !P2 ;  /* 0x48000000dc057fae */ /* 0x0045e8000d12184a */
[----:B------:R3:W-:Y:S01]  /*d240*/  LDGSTS.E [R5+0x48004], desc[UR10][R222.64], !P3 ;  /* 0x48004000de057fae */ /* 0x0007e2000d92184a */
[----:B-1----:R-:W-:-:S02]  /*d250*/  VIADD R224, R226, 0xffffffb9 ;  /* 0xffffffb9e2e07836 */ /* 0x002fc40000000000 */
[----:B------:R-:W-:Y:S02]  /*d260*/  VIADD R3, R227, 0xffffffb8 ;  /* 0xffffffb8e3037836 */ /* 0x000fe40000000000 */
[----:B--2---:R-:W-:Y:S01]  /*d270*/  VIADD R221, R228, 0xffffffb7 ;  /* 0xffffffb7e4dd7836 */ /* 0x004fe20000000000 */
[----:B------:R-:W2:Y:S01]  /*d280*/  LDL.LU.64 R226, [R1+0x1f8] ;  /* 0x0001f80001e27983 */ /* 0x000ea20000300a00 */
[----:B------:R-:W-:Y:S01]  /*d290*/  VIADD R220, R229, 0xffffffb6 ;  /* 0xffffffb6e5dc7836 */ /* 0x000fe20000000000 */
[----:B------:R-:W-:Y:S01]  /*d2a0*/  ISETP.GE.U32.AND P0, PT, R224, 0x7fffff9a, PT ;  /* 0x7fffff9ae000780c */ /* 0x000fe20003f06070 */
[----:B---3--:R-:W1:Y:S01]  /*d2b0*/  LDC R222, c[0x0][0x230] ;  /* 0x00008c00ffde7b82 */ /* 0x008e620000000800 */
[----:B------:R-:W3:Y:S01]  /*d2c0*/  LDL.LU.64 R224, [R1+0x200] ;  /* 0x0002000001e07983 */ /* 0x000ee20000300a00 */
[----:B------:R-:W-:Y:S02]  /*d2d0*/  ISETP.GE.U32.AND P2, PT, R221, 0x7fffff98, PT ;  /* 0x7fffff98dd00780c */ /* 0x000fe40003f46070 */
[----:B------:R-:W-:Y:S01]  /*d2e0*/  ISETP.GE.U32.AND P3, PT, R220, 0x7fffff97, PT ;  /* 0x7fffff97dc00780c */ /* 0x000fe20003f66070 */
[----:B------:R-:W4:Y:S03]  /*d2f0*/  LDL.LU.64 R228, [R1+0x1f0] ;  /* 0x0001f00001e47983 */ /* 0x000f260000300a00 */
[----:B------:R-:W1:Y:S01]  /*d300*/  LDC R223, c[0x0][0x230] ;  /* 0x00008c00ffdf7b82 */ /* 0x000e620000000800 */
[----:B------:R-:W2:Y:S01]  /*d310*/  LDL.LU.64 R220, [R1+0x218] ;  /* 0x0002180001dc7983 */ /* 0x000ea20000300a00 */
[----:B------:R-:W-:Y:S01]  /*d320*/  ISETP.GE.U32.AND P1, PT, R3, 0x7fffff99, PT ;  /* 0x7fffff990300780c */ /* 0x000fe20003f26070 */
[----:B-1----:R-:W-:-:S02]  /*d330*/  VIADD R3, R222, 0xffffffb5 ;  /* 0xffffffb5de037836 */ /* 0x002fc40000000000 */
[----:B------:R-:W-:-:S05]  /*d340*/  VIADD R222, R223, 0xffffffb4 ;  /* 0xffffffb4dfde7836 */ /* 0x000fca0000000000 */
[----:B------:R-:W-:Y:S02]  /*d350*/  ISETP.GE.U32.AND P5, PT, R222, 0x7fffff95, PT ;  /* 0x7fffff95de00780c */ /* 0x000fe40003fa6070 */
[----:B------:R-:W4:Y:S01]  /*d360*/  LDL.LU.64 R222, [R1+0x208] ;  /* 0x0002080001de7983 */ /* 0x000f220000300a00 */
[----:B--2---:R-:W-:-:S05]  /*d370*/  IMAD.WIDE R220, R12, 0x4, R220 ;  /* 0x000000040cdc7825 */ /* 0x004fca00078e02dc */
[----:B------:R1:W-:Y:S04]  /*d380*/  LDGSTS.E [R5+0x48008], desc[UR10][R220.64], !P0 ;  /* 0x48008000dc057fae */ /* 0x0003e8000c12184a */
[----:B------:R-:W1:Y:S01]  /*d390*/  LDL.LU.64 R220, [R1+0x210] ;  /* 0x0002100001dc7983 */ /* 0x000e620000300a00 */
[----:B------:R-:W-:Y:S01]  /*d3a0*/  ISETP.GE.U32.AND P4, PT, R3, 0x7fffff96, PT ;  /* 0x7fffff960300780c */ /* 0x000fe20003f86070 */
[C---:B---3--:R-:W-:Y:S01]  /*d3b0*/  IMAD.WIDE R224, R12.reuse, 0x4, R224 ;  /* 0x000000040ce07825 */ /* 0x048fe200078e02e0 */
[----:B------:R-:W2:Y:S03]  /*d3c0*/  LDC R3, c[0x0][0x230] ;  /* 0x00008c00ff037b82 */ /* 0x000ea60000000800 */
[----:B------:R-:W-:-:S04]  /*d3d0*/  IMAD.WIDE R226, R12, 0x4, R226 ;  /* 0x000000040ce27825 */ /* 0x000fc800078e02e2 */
[----:B----4-:R-:W-:-:S04]  /*d3e0*/  IMAD.WIDE R228, R12, 0x4, R228 ;  /* 0x000000040ce47825 */ /* 0x010fc800078e02e4 */
[----:B------:R-:W-:-:S04]  /*d3f0*/  IMAD.WIDE R222, R12, 0x4, R222 ;  /* 0x000000040cde7825 */ /* 0x000fc800078e02de */
[----:B-1----:R-:W-:-:S05]  /*d400*/  IMAD.WIDE R220, R12, 0x4, R220 ;  /* 0x000000040cdc7825 */ /* 0x002fca00078e02dc */
[----:B------:R1:W-:Y:S04]  /*d410*/  LDGSTS.E [R5+0x4800c], desc[UR10][R220.64], !P1 ;  /* 0x4800c000dc057fae */ /* 0x0003e8000c92184a */
[----:B------:R-:W-:Y:S04]  /*d420*/  LDGSTS.E [R246+0x48000], desc[UR10][R222.64], !P2 ;  /* 0x48000000def67fae */ /* 0x000fe8000d12184a */
[----:B------:R-:W-:Y:S01]  /*d430*/  LDGSTS.E [R246+0x48004], desc[UR10][R224.64], !P3 ;  /* 0x48004000e0f67fae */ /* 0x000fe2000d92184a */
[----:B-1----:R-:W1:Y:S03]  /*d440*/  LDC R220, c[0x0][0x230] ;  /* 0x00008c00ffdc7b82 */ /* 0x002e660000000800 */
[----:B------:R-:W-:Y:S04]  /*d450*/  LDGSTS.E [R246+0x48008], desc[UR10][R226.64], !P4 ;  /* 0x48008000e2f67fae */ /* 0x000fe8000e12184a */
[----:B------:R3:W-:Y:S01]  /*d460*/  LDGSTS.E [R246+0x4800c], desc[UR10][R228.64], !P5 ;  /* 0x4800c000e4f67fae */ /* 0x0007e2000e92184a */
[----:B------:R-:W4:Y:S03]  /*d470*/  LDC R221, c[0x0][0x230] ;  /* 0x00008c00ffdd7b82 */ /* 0x000f260000000800 */
[----:B------:R-:W2:Y:S04]  /*d480*/  LDL.LU.64 R222, [R1+0x1d8] ;  /* 0x0001d80001de7983 */ /* 0x000ea80000300a00 */
[----:B------:R-:W2:Y:S01]  /*d490*/  LDL.LU.64 R224, [R1+0x1e0] ;  /* 0x0001e00001e07983 */ /* 0x000ea20000300a00 */
[----:B------:R-:W2:Y:S08]  /*d4a0*/  LDC R5, c[0x0][0x230] ;  /* 0x00008c00ff057b82 */ /* 0x000eb00000000800 */
[----:B---3--:R-:W3:Y:S01]  /*d4b0*/  LDC R246, c[0x0][0x230] ;  /* 0x00008c00fff67b82 */ /* 0x008ee20000000800 */
[----:B-1----:R-:W-:-:S05]  /*d4c0*/  VIADD R220, R220, 0xffffffb2 ;  /* 0xffffffb2dcdc7836 */ /* 0x002fca0000000000 */
[----:B------:R-:W-:Y:S01]  /*d4d0*/  ISETP.GE.U32.AND P1, PT, R220, 0x7fffff93, PT ;  /* 0x7fffff93dc00780c */ /* 0x000fe20003f26070 */
[----:B----4-:R-:W-:Y:S01]  /*d4e0*/  VIADD R221, R221, 0xffffffb3 ;  /* 0xffffffb3dddd7836 */ /* 0x010fe20000000000 */
[----:B------:R-:W1:Y:S04]  /*d4f0*/  LDC R229, c[0x0][0x230] ;  /* 0x00008c00ffe57b82 */ /* 0x000e680000000800 */
[----:B------:R-:W-:Y:S01]  /*d500*/  ISETP.GE.U32.AND P0, PT, R221, 0x7fffff94, PT ;  /* 0x7fffff94dd00780c */ /* 0x000fe20003f06070 */
[----:B--2---:R-:W-:-:S03]  /*d510*/  VIADD R3, R3, 0xffffffb0 ;  /* 0xffffffb003037836 */ /* 0x004fc60000000000 */
[----:B------:R-:W2:Y:S01]  /*d520*/  LDC R227, c[0x0][0x230] ;  /* 0x00008c00ffe37b82 */ /* 0x000ea20000000800 */
[----:B---3--:R-:W-:-:S07]  /*d530*/  VIADD R220, R246, 0xffffffaf ;  /* 0xffffffaff6dc7836 */ /* 0x008fce0000000000 */
[----:B------:R-:W3:Y:S01]  /*d540*/  LDC R226, c[0x0][0x230] ;  /* 0x00008c00ffe27b82 */ /* 0x000ee20000000800 */
[----:B------:R-:W-:Y:S02]  /*d550*/  ISETP.GE.U32.AND P4, PT, R220, 0x7fffff90, PT ;  /* 0x7fffff90dc00780c */ /* 0x000fe40003f86070 */
[----:B------:R-:W4:Y:S01]  /*d560*/  LDL.LU.64 R220, [R1+0x1e8] ;  /* 0x0001e80001dc7983 */ /* 0x000f220000300a00 */
[----:B------:R-:W-:Y:S01]  /*d570*/  VIADD R5, R5, 0xffffffb1 ;  /* 0xffffffb105057836 */ /* 0x000fe20000000000 */
[----:B------:R-:W-:-:S03]  /*d580*/  ISETP.GE.U32.AND P3, PT, R3, 0x7fffff91, PT ;  /* 0x7fffff910300780c */ /* 0x000fc60003f66070 */
[----:B------:R-:W3:Y:S08]  /*d590*/  LDC R246, c[0x0][0x230] ;  /* 0x00008c00fff67b82 */ /* 0x000ef00000000800 */
[----:B------:R-:W3:Y:S01]  /*d5a0*/  LDC R228, c[0x0][0x230] ;  /* 0x00008c00ffe47b82 */ /* 0x000ee20000000800 */
[----:B----4-:R-:W-:-:S05]  /*d5b0*/  IMAD.WIDE R220, R12, 0x4, R220 ;  /* 0x000000040cdc7825 */ /* 0x010fca00078e02dc */
[----:B------:R4:W-:Y:S04]  /*d5c0*/  LDGSTS.E [R247+0x48000], desc[UR10][R220.64], !P0 ;  /* 0x48000000dcf77fae */ /* 0x0009e8000c12184a */
[----:B------:R-:W4:Y:S01]  /*d5d0*/  LDL.LU.64 R220, [R1+0x1d0] ;  /* 0x0001d00001dc7983 */ /* 0x000f220000300a00 */
[----:B------:R-:W-:Y:S01]  /*d5e0*/  ISETP.GE.U32.AND P2, PT, R5, 0x7fffff92, PT ;  /* 0x7fffff920500780c */ /* 0x000fe20003f46070 */
[----:B------:R-:W-:-:S04]  /*d5f0*/  IMAD.WIDE R224, R12, 0x4, R224 ;  /* 0x000000040ce07825 */ /* 0x000fc800078e02e0 */
[C---:B------:R-:W-:Y:S01]  /*d600*/  IMAD.WIDE R222, R12.reuse, 0x4, R222 ;  /* 0x000000040cde7825 */ /* 0x040fe200078e02de */
[----:B------:R-:W-:Y:S07]  /*d610*/  LDGSTS.E [R247+0x48004], desc[UR10][R224.64], !P1 ;  /* 0x48004000e0f77fae */ /* 0x000fee000c92184a */
[----:B------:R-:W-:Y:S04]  /*d620*/  LDGSTS.E [R247+0x48008], desc[UR10][R222.64], !P2 ;  /* 0x48008000def77fae */ /* 0x000fe8000d12184a */
[----:B------:R-:W3:Y:S04]  /*d630*/  LDL.LU.64 R224, [R1+0x1c8] ;  /* 0x0001c80001e07983 */ /* 0x000ee80000300a00 */
[----:B------:R-:W3:Y:S01]  /*d640*/  LDL.LU.64 R222, [R1+0x1c0] ;  /* 0x0001c00001de7983 */ /* 0x000ee20000300a00 */
[----:B----4-:R-:W-:-:S05]  /*d650*/  IMAD.WIDE R220, R12, 0x4, R220 ;  /* 0x000000040cdc7825 */ /* 0x010fca00078e02dc */
[----:B------:R4:W-:Y:S04]  /*d660*/  LDGSTS.E [R247+0x4800c], desc[UR10][R220.64], !P3 ;  /* 0x4800c000dcf77fae */ /* 0x0009e8000d92184a */
[----:B------:R-:W3:Y:S01]  /*d670*/  LDL.LU.64 R220, [R1+0x1b8] ;  /* 0x0001b80001dc7983 */ /* 0x000ee20000300a00 */
[----:B-1----:R-:W-:Y:S01]  /*d680*/  VIADD R5, R229, 0xffffffae ;  /* 0xffffffaee5057836 */ /* 0x002fe20000000000 */
[----:B----4-:R-:W1:Y:S01]  /*d690*/  LDC R247, c[0x0][0x230] ;  /* 0x00008c00fff77b82 */ /* 0x010e620000000800 */
[----:B--2---:R-:W-:-:S03]  /*d6a0*/  VIADD R3, R227, 0xffffffad ;  /* 0xffffffade3037836 */ /* 0x004fc60000000000 */
[----:B------:R-:W-:Y:S02]  /*d6b0*/  ISETP.GE.U32.AND P5, PT, R5, 0x7fffff8f, PT ;  /* 0x7fffff8f0500780c */ /* 0x000fe40003fa6070 */
[----:B------:R-:W-:Y:S01]  /*d6c0*/  ISETP.GE.U32.AND P6, PT, R3, 0x7fffff8e, PT ;  /* 0x7fffff8e0300780c */ /* 0x000fe20003fc6070 */
[C---:B---3--:R-:W-:Y:S01]  /*d6d0*/  IMAD.WIDE R224, R12.reuse, 0x4, R224 ;  /* 0x000000040ce07825 */ /* 0x048fe200078e02e0 */
[----:B------:R-:W2:Y:S03]  /*d6e0*/  LDC R229, c[0x0][0x230] ;  /* 0x00008c00ffe57b82 */ /* 0x000ea60000000800 */
[C---:B------:R-:W-:Y:S01]  /*d6f0*/  IMAD.WIDE R222, R12.reuse, 0x4, R222 ;  /* 0x000000040cde7825 */ /* 0x040fe200078e02de */
[----:B------:R-:W-:Y:S04]  /*d700*/  LDGSTS.E [R248+0x48000], desc[UR10][R224.64], !P4 ;  /* 0x48000000e0f87fae */ /* 0x000fe8000e12184a */
[----:B------:R-:W3:Y:S01]  /*d710*/  LDC R227, c[0x0][0x230] ;  /* 0x00008c00ffe37b82 */ /* 0x000ee20000000800 */
[----:B------:R-:W-:Y:S04]  /*d720*/  LDGSTS.E [R248+0x48004], desc[UR10][R222.64], !P5 ;  /* 0x48004000def87fae */ /* 0x000fe8000e92184a */
[----:B------:R-:W4:Y:S04]  /*d730*/  LDL.LU.64 R224, [R1+0x1a0] ;  /* 0x0001a00001e07983 */ /* 0x000f280000300a00 */
[----:B------:R-:W2:Y:S01]  /*d740*/  LDL.LU.64 R222, [R1+0x1a8] ;  /* 0x0001a80001de7983 */ /* 0x000ea20000300a00 */
[----:B------:R-:W-:-:S05]  /*d750*/  IMAD.WIDE R220, R12, 0x4, R220 ;  /* 0x000000040cdc7825 */ /* 0x000fca00078e02dc */
[----:B------:R1:W-:Y:S02]  /*d760*/  LDGSTS.E [R248+0x48008], desc[UR10][R220.64], !P6 ;  /* 0x48008000dcf87fae */ /* 0x0003e4000f12184a */
[----:B-1----:R-:W-:Y:S02]  /*d770*/  VIADD R220, R246, 0xffffffa9 ;  /* 0xffffffa9f6dc7836 */ /* 0x002fe40000000000 */
[----:B------:R-:W-:Y:S01]  /*d780*/  VIADD R3, R226, 0xffffffac ;  /* 0xfffffface2037836 */ /* 0x000fe20000000000 */
[----:B------:R-:W1:Y:S02]  /*d790*/  LDC R246, c[0x0][0x230] ;  /* 0x00008c00fff67b82 */ /* 0x000e640000000800 */
[----:B------:R-:W-:Y:S02]  /*d7a0*/  ISETP.GE.U32.AND P3, PT, R220, 0x7fffff8a, PT ;  /* 0x7fffff8adc00780c */ /* 0x000fe40003f66070 */
[----:B------:R-:W3:Y:S01]  /*d7b0*/  LDL.LU.64 R220, [R1+0x1b0] ;  /* 0x0001b00001dc7983 */ /* 0x000ee20000300a00 */
[----:B------:R-:W-:Y:S01]  /*d7c0*/  ISETP.GE.U32.AND P0, PT, R3, 0x7fffff8d, PT ;  /* 0x7fffff8d0300780c */ /* 0x000fe20003f06070 */
[----:B------:R-:W-:-:S02]  /*d7d0*/  VIADD R5, R228, 0xffffffab ;  /* 0xffffffabe4057836 */ /* 0x000fc40000000000 */
[----:B------:R-:W-:Y:S02]  /*d7e0*/  VIADD R3, R247, 0xffffffaa ;  /* 0xffffffaaf7037836 */ /* 0x000fe40000000000 */
[----:B--2---:R-:W-:Y:S01]  /*d7f0*/  IMAD.WIDE R222, R12, 0x4, R222 ;  /* 0x000000040cde7825 */ /* 0x004fe200078e02de */
[----:B------:R-:W-:-:S03]  /*d800*/  ISETP.GE.U32.AND P1, PT, R5, 0x7fffff8c, PT ;  /* 0x7fffff8c0500780c */ /* 0x000fc60003f26070 */
[----:B----4-:R-:W-:-:S04]  /*d810*/  IMAD.WIDE R224, R12, 0x4, R224 ;  /* 0x000000040ce07825 */ /* 0x010fc800078e02e0 */
[----:B---3--:R-:W-:Y:S01]  /*d820*/  IMAD.WIDE R220, R12, 0x4, R220 ;  /* 0x000000040cdc7825 */ /* 0x008fe200078e02dc */
[----:B------:R-:W2:Y:S01]  /*d830*/  S2R R226, SR_TID.X ;  /* 0x0000000000e27919 */ /* 0x000ea20000002100 */
[----:B------:R-:W3:Y:S03]  /*d840*/  LDC R228, c[0x0][0x230] ;  /* 0x00008c00ffe47b82 */ /* 0x000ee60000000800 */
[----:B------:R4:W-:Y:S01]  /*d850*/  LDGSTS.E [R248+0x4800c], desc[UR10][R220.64], !P0 ;  /* 0x4800c000dcf87fae */ /* 0x0009e2000c12184a */
[----:B------:R-:W-:-:S03]  /*d860*/  ISETP.GE.U32.AND P2, PT, R3, 0x7fffff8b, PT ;  /* 0x7fffff8b0300780c */ /* 0x000fc60003f46070 */
[----:B------:R1:W-:Y:S01]  /*d870*/  LDGSTS.E [R244+0x48000], desc[UR10][R222.64], !P1 ;  /* 0x48000000def47fae */ /* 0x0003e2000c92184a */
[----:B------:R-:W3:Y:S03]  /*d880*/  LDC R247, c[0x0][0x230] ;  /* 0x00008c00fff77b82 */ /* 0x000ee60000000800 */
[----:B------:R-:W4:Y:S04]  /*d890*/  LDL.LU.64 R220, [R1+0x198] ;  /* 0x0001980001dc7983 */ /* 0x000f280000300a00 */
[----:B------:R-:W1:Y:S04]  /*d8a0*/  LDL.LU.64 R222, [R1+0x190] ;  /* 0x0001900001de7983 */ /* 0x000e680000300a00 */
[----:B------:R3:W-:Y:S04]  /*d8b0*/  LDGSTS.E [R244+0x48004], desc[UR10][R224.64], !P2 ;  /* 0x48004000e0f47fae */ /* 0x0007e8000d12184a */
[----:B------:R-:W3:Y:S01]  /*d8c0*/  LDL.LU.64 R224, [R1+0x188] ;  /* 0x0001880001e07983 */ /* 0x000ee20000300a00 */
[----:B------:R-:W-:-:S02]  /*d8d0*/  VIADD R5, R229, 0xffffffa8 ;  /* 0xffffffa8e5057836 */ /* 0x000fc40000000000 */
[----:B------:R-:W-:Y:S01]  /*d8e0*/  VIADD R3, R227, 0xffffffa7 ;  /* 0xffffffa7e3037836 */ /* 0x000fe20000000000 */
[----:B------:R-:W3:Y:S01]  /*d8f0*/  LDC R229, c[0x0][0x230] ;  /* 0x00008c00ffe57b82 */ /* 0x000ee20000000800 */
[----:B----4-:R-:W-:Y:S01]  /*d900*/  IMAD.WIDE R220, R12, 0x4, R220 ;  /* 0x000000040cdc7825 */ /* 0x010fe200078e02dc */
[----:B------:R-:W-:-:S06]  /*d910*/  ISETP.GE.U32.AND P4, PT, R5, 0x7fffff89, PT ;  /* 0x7fffff890500780c */ /* 0x000fcc0003f86070 */
[----:B------:R-:W4:Y:S01]  /*d920*/  LDC R227, c[0x0][0x230] ;  /* 0x00008c00ffe37b82 */ /* 0x000f220000000800 */
[----:B------:R4:W-:Y:S04]  /*d930*/  LDGSTS.E [R244+0x48008], desc[UR10][R220.64], !P3 ;  /* 0x48008000dcf47fae */ /* 0x0009e8000d92184a */
[----:B------:R-:W4:Y:S01]  /*d940*/  LDL.LU.64 R220, [R1+0x180] ;  /* 0x0001800001dc7983 */ /* 0x000f220000300a00 */
[----:B--2---:R-:W-:Y:S02]  /*d950*/  LOP3.LUT R5, R226, 0x1f, RZ, 0xc0, !PT ;  /* 0x0000001fe2057812 */ /* 0x004fe400078ec0ff */
[----:B------:R-:W2:Y:S01]  /*d960*/  LDC R226, c[0x0][0x230] ;  /* 0x00008c00ffe27b82 */ /* 0x000ea20000000800 */
[----:B-1----:R-:W-:Y:S01]  /*d970*/  IMAD.WIDE R222, R12, 0x4, R222 ;  /* 0x000000040cde7825 */ /* 0x002fe200078e02de */
[----:B------:R-:W-:-:S02]  /*d980*/  ISETP.GE.AND P5, PT, R5, R6, PT ;  /* 0x000000060500720c */ /* 0x000fc40003fa6270 */
[----:B------:R-:W-:Y:S01]  /*d990*/  ISETP.GE.U32.AND P6, PT, R3, 0x7fffff88, PT ;  /* 0x7fffff880300780c */ /* 0x000fe20003fc6070 */
[----:B---3--:R-:W-:Y:S01]  /*d9a0*/  VIADD R5, R228, 0xffffffa6 ;  /* 0xffffffa6e4057836 */ /* 0x008fe20000000000 */
[----:B------:R1:W-:Y:S04]  /*d9b0*/  LDGSTS.E [R244+0x4800c], desc[UR10][R222.64], !P4 ;  /* 0x4800c000def47fae */ /* 0x0003e8000e12184a */
[----:B------:R-:W-:Y:S01]  /*d9c0*/  ISETP.GE.U32.AND P4, PT, R5, 0x7fffff87, PT ;  /* 0x7fffff870500780c */ /* 0x000fe20003f86070 */
[----:B------:R-:W-:-:S04]  /*d9d0*/  IMAD.WIDE R224, R12, 0x4, R224 ;  /* 0x000000040ce07825 */ /* 0x000fc800078e02e0 */
[----:B------:R-:W-:Y:S02]  /*d9e0*/  VIADD R5, R246, 0xffffffa4 ;  /* 0xffffffa4f6057836 */ /* 0x000fe40000000000 */
[----:B------:R-:W-:Y:S01]  /*d9f0*/  VIADD R3, R247, 0xffffffa5 ;  /* 0xffffffa5f7037836 */ /* 0x000fe20000000000 */
[----:B------:R-:W1:Y:S01]  /*da00*/  LDL.LU.64 R222, [R1+0x178] ;  /* 0x0001780001de7983 */ /* 0x000e620000300a00 */
[----:B----4-:R-:W-:Y:S01]  /*da10*/  VIADD R6, R227, 0xffffffa2 ;  /* 0xffffffa2e3067836 */ /* 0x010fe20000000000 */
[----:B------:R-:W-:Y:S02]  /*da20*/  ISETP.GE.U32.AND P1, PT, R5, 0x7fffff85, PT ;  /* 0x7fffff850500780c */ /* 0x000fe40003f26070 */
[----:B------:R-:W-:Y:S01]  /*da30*/  LDGSTS.E [R249+0x48000], desc[UR10][R224.64], !P6 ;  /* 0x48000000e0f97fae */ /* 0x000fe2000f12184a */
[----:B------:R-:W-:Y:S01]  /*da40*/  ISETP.GE.U32.AND P0, PT, R3, 0x7fffff86, PT ;  /* 0x7fffff860300780c */ /* 0x000fe20003f06070 */
[----:B--2---:R-:W-:Y:S02]  /*da50*/  VIADD R5, R226, 0xffffffa1 ;  /* 0xffffffa1e2057836 */ /* 0x004fe40000000000 */
[----:B------:R-:W-:Y:S01]  /*da60*/  VIADD R3, R229, 0xffffffa3 ;  /* 0xffffffa3e5037836 */ /* 0x000fe20000000000 */
[----:B------:R-:W2:Y:S04]  /*da70*/  LDL.LU.64 R224, [R1+0x160] ;  /* 0x0001600001e07983 */ /* 0x000ea80000300a00 */
[----:B------:R-:W3:Y:S04]  /*da80*/  LDL.LU.64 R226, [R1+0x158] ;  /* 0x0001580001e27983 */ /* 0x000ee80000300a00 */
[----:B------:R-:W4:Y:S04]  /*da90*/  LDL.LU.64 R228, [R1+0xe8] ;  /* 0x0000e80001e47983 */ /* 0x000f280000300a00 */
[----:B------:R-:W4:Y:S01]  /*daa0*/  LDL.LU.64 R246, [R1+0xd8] ;  /* 0x0000d80001f67983 */ /* 0x000f220000300a00 */
[----:B------:R-:W-:-:S05]  /*dab0*/  IMAD.WIDE R220, R12, 0x4, R220 ;  /* 0x000000040cdc7825 */ /* 0x000fca00078e02dc */
[----:B------:R2:W-:Y:S04]  /*dac0*/  LDGSTS.E [R249+0x48004], desc[UR10][R220.64], !P4 ;  /* 0x48004000dcf97fae */ /* 0x0005e8000e12184a */
[----:B------:R-:W2:Y:S01]  /*dad0*/  LDL.LU.64 R220, [R1+0x170] ;  /* 0x0001700001dc7983 */ /* 0x000ea20000300a00 */
[----:B-1----:R-:W-:-:S05]  /*dae0*/  IMAD.WIDE R222, R12, 0x4, R222 ;  /* 0x000000040cde7825 */ /* 0x002fca00078e02de */
[----:B------:R1:W-:Y:S04]  /*daf0*/  LDGSTS.E [R249+0x48008], desc[UR10][R222.64], !P0 ;  /* 0x48008000def97fae */ /* 0x0003e8000c12184a */
[----:B------:R-:W1:Y:S01]  /*db00*/  LDL.LU.64 R222, [R1+0x168] ;  /* 0x0001680001de7983 */ /* 0x000e620000300a00 */
[----:B--2---:R-:W-:-:S05]  /*db10*/  IMAD.WIDE R220, R12, 0x4, R220 ;  /* 0x000000040cdc7825 */ /* 0x004fca00078e02dc */
[----:B------:R2:W-:Y:S04]  /*db20*/  LDGSTS.E [R249+0x4800c], desc[UR10][R220.64], !P1 ;  /* 0x4800c000dcf97fae */ /* 0x0005e8000c92184a */
[----:B------:R-:W2:Y:S01]  /*db30*/  LDL.LU.64 R220, [R1+0x150] ;  /* 0x0001500001dc7983 */ /* 0x000ea20000300a00 */
[----:B------:R-:W-:Y:S01]  /*db40*/  UIADD3 UR6, UR6, -0x60, URZ ;  /* 0xffffffa006067890 */ /* 0x000fe2000fffe03f */
[----:B------:R-:W-:Y:S02]  /*db50*/  ISETP.GE.U32.AND P3, PT, R3, 0x7fffff84, PT ;  /* 0x7fffff840300780c */ /* 0x000fe40003f66070 */
[----:B------:R-:W-:Y:S01]  /*db60*/  ISETP.GE.U32.AND P6, PT, R6, 0x7fffff83, PT ;  /* 0x7fffff830600780c */ /* 0x000fe20003fc6070 */
[----:B------:R-:W-:Y:S01]  /*db70*/  UISETP.GE.U32.AND UP1, UPT, UR6, 0x7fffff81, UPT ;  /* 0x7fffff810600788c */ /* 0x000fe2000bf26070 */
[----:B------:R-:W-:Y:S01]  /*db80*/  SEL R3, RZ, 0x4, P5 ;  /* 0x00000004ff037807 */ /* 0x000fe20002800000 */
[C---:B-1----:R-:W-:Y:S01]  /*db90*/  IMAD.WIDE R222, R12.reuse, 0x4, R222 ;  /* 0x000000040cde7825 */ /* 0x042fe200078e02de */
[----:B------:R-:W-:Y:S01]  /*dba0*/  ISETP.GE.U32.AND P5, PT, R5, 0x7fffff82, PT ;  /* 0x7fffff820500780c */ /* 0x000fe20003fa6070 */
[----:B------:R-:W4:Y:S02]  /*dbb0*/  LDL.LU.64 R248, [R1+0xf8] ;  /* 0x0000f80001f87983 */ /* 0x000f240000300a00 */
[----:B------:R-:W-:Y:S01]  /*dbc0*/  PLOP3.LUT P4, PT, PT, PT, UP1, 0x80, 0x0 ;  /* 0x000000000000781c */ /* 0x000fe20003f8f018 */
[----:B------:R-:W-:-:S03]  /*dbd0*/  IMAD.WIDE R224, R12, 0x4, R224 ;  /* 0x000000040ce07825 */ /* 0x000fc600078e02e0 */
[----:B------:R1:W-:Y:S01]  /*dbe0*/  LDGSTS.E [R245+0x48000], desc[UR10][R222.64], !P3 ;  /* 0x48000000def57fae */ /* 0x0003e2000d92184a */
[----:B---3--:R-:W-:-:S03]  /*dbf0*/  IMAD.WIDE R226, R12, 0x4, R226 ;  /* 0x000000040ce27825 */ /* 0x008fc600078e02e2 */
[----:B------:R3:W-:Y:S04]  /*dc00*/  LDGSTS.E [R245+0x48004], desc[UR10][R224.64], !P6 ;  /* 0x48004000e0f57fae */ /* 0x0007e8000f12184a */
[----:B------:R-:W-:Y:S04]  /*dc10*/  LDGSTS.E [R245+0x48008], desc[UR10][R226.64], !P5 ;  /* 0x48008000e2f57fae */ /* 0x000fe8000e92184a */
[----:B------:R-:W1:Y:S04]  /*dc20*/  LDL.LU.64 R222, [R1+0x148] ;  /* 0x0001480001de7983 */ /* 0x000e680000300a00 */
[----:B------:R-:W3:Y:S04]  /*dc30*/  LDL.LU.64 R224, [R1+0x138] ;  /* 0x0001380001e07983 */ /* 0x000ee80000300a00 */
[----:B------:R-:W4:Y:S01]  /*dc40*/  LDL.LU.64 R226, [R1+0x108] ;  /* 0x0001080001e27983 */ /* 0x000f220000300a00 */
[----:B--2---:R-:W-:-:S05]  /*dc50*/  IMAD.WIDE R220, R12, 0x4, R220 ;  /* 0x000000040cdc7825 */ /* 0x004fca00078e02dc */
[----:B------:R-:W-:Y:S01]  /*dc60*/  LDGSTS.E [R245+0x4800c], desc[UR10][R220.64], !P4 ;  /* 0x4800c000dcf57fae */ /* 0x000fe2000e12184a */
[----:B------:R-:W-:-:S03]  /*dc70*/  UISETP.GT.AND UP0, UPT, UR4, 0x5f, UPT ;  /* 0x0000005f0400788c */ /* 0x000fc6000bf04270 */
[----:B------:R-:W0:Y:S04]  /*dc80*/  LDGDEPBAR ;  /* 0x00000000000079af */ /* 0x000e280000000000 */
[----:B------:R-:W2:Y:S04]  /*dc90*/  LDL.LU.64 R220, [R1+0x128] ;  /* 0x0001280001dc7983 */ /* 0x000ea80000300a00 */
[----:B------:R-:W2:Y:S01]  /*dca0*/  LDL.LU.64 R244, [R1+0x118] ;  /* 0x0001180001f47983 */ /* 0x000ea20000300a00 */
[----:B------:R-:W-:-:S04]  /*dcb0*/  PLOP3.LUT P2, PT, PT, PT, UP0, 0x80, 0x0 ;  /* 0x000000000000781c */ /* 0x000fc80003f4f008 */
[----:B------:R-:W-:-:S04]  /*dcc0*/  SEL R3, R3, RZ, P2 ;  /* 0x000000ff03037207 */ /* 0x000fc80001000000 */
[----:B------:R-:W-:Y:S01]  /*dcd0*/  ISETP.NE.U32.AND P2, PT, R3, RZ, PT ;  /* 0x000000ff0300720c */ /* 0x000fe20003f45070 */
[----:B-1----:R-:W-:-:S04]  /*dce0*/  IMAD.WIDE R222, R7, 0x4, R222 ;  /* 0x0000000407de7825 */ /* 0x002fc800078e02de */
[----:B---3--:R-:W-:-:S08]  /*dcf0*/  IMAD.WIDE R224, R7, 0x4, R224 ;  /* 0x0000000407e07825 */ /* 0x008fd000078e02e0 */
[----:B------:R-:W-:Y:S04]  /*dd00*/  LDGSTS.E [R250+0x20000], desc[UR10][R222.64], P2 ;  /* 0x20000000defa7fae */ /* 0x000fe8000912184a */
[----:B------:R4:W-:Y:S02]  /*dd10*/  LDGSTS.E [R250+0x20400], desc[UR10][R224.64], P2 ;  /* 0x20400000e0fa7fae */ /* 0x0009e4000912184a */
[----:B----4-:R-:W-:-:S04]  /*dd20*/  IMAD.WIDE R224, R7, 0x4, R226 ;  /* 0x0000000407e07825 */ /* 0x010fc800078e02e2 */
[----:B--2---:R-:W-:-:S04]  /*dd30*/  IMAD.WIDE R220, R7, 0x4, R220 ;  /* 0x0000000407dc7825 */ /* 0x004fc800078e02dc */
[C---:B------:R-:W-:Y:S01]  /*dd40*/  IMAD.WIDE R222, R7.reuse, 0x4, R244 ;  /* 0x0000000407de7825 */ /* 0x040fe200078e02f4 */
[----:B------:R1:W-:Y:S04]  /*dd50*/  LDGSTS.E [R250+0x20800], desc[UR10][R220.64], P2 ;  /* 0x20800000dcfa7fae */ /* 0x0003e8000912184a */
[----:B------:R2:W-:Y:S04]  /*dd60*/  LDGSTS.E [R250+0x20c00], desc[UR10][R222.64], P2 ;  /* 0x20c00000defa7fae */ /* 0x0005e8000912184a */
[----:B------:R3:W-:Y:S01]  /*dd70*/  LDGSTS.E [R250+0x21000], desc[UR10][R224.64], P2 ;  /* 0x21000000e0fa7fae */ /* 0x0007e2000912184a */
[----:B-1----:R-:W-:-:S03]  /*dd80*/  IMAD.WIDE R220, R7, 0x4, R248 ;  /* 0x0000000407dc7825 */ /* 0x002fc600078e02f8 */
[----:B------:R-:W4:Y:S01]  /*dd90*/  LDL.LU.64 R244, [R1+0x110] ;  /* 0x0001100001f47983 */ /* 0x000f220000300a00 */
[----:B--2---:R-:W-:-:S03]  /*dda0*/  IMAD.WIDE R222, R7, 0x4, R228 ;  /* 0x0000000407de7825 */ /* 0x004fc600078e02e4 */
[----:B------:R-:W2:Y:S01]  /*ddb0*/  LDL.LU.64 R226, [R1+0x100] ;  /* 0x0001000001e27983 */ /* 0x000ea20000300a00 */
[----:B---3--:R-:W-:-:S03]  /*ddc0*/  IMAD.WIDE R224, R7, 0x4, R246 ;  /* 0x0000000407e07825 */ /* 0x008fc600078e02f6 */
[----:B------:R-:W3:Y:S04]  /*ddd0*/  LDL.LU.64 R248, [R1+0xf0] ;  /* 0x0000f00001f87983 */ /* 0x000ee80000300a00 */
[----:B------:R-:W3:Y:S04]  /*dde0*/  LDL.LU.64 R228, [R1+0xe0] ;  /* 0x0000e00001e47983 */ /* 0x000ee80000300a00 */
[----:B------:R-:W3:Y:S04]  /*ddf0*/  LDL.LU.64 R246, [R1+0xd0] ;  /* 0x0000d00001f67983 */ /* 0x000ee80000300a00 */
[----:B------:R-:W-:Y:S04]  /*de00*/  LDGSTS.E [R250+0x21400], desc[UR10][R220.64], P2 ;  /* 0x21400000dcfa7fae */ /* 0x000fe8000912184a */
[----:B------:R-:W-:Y:S04]  /*de10*/  LDGSTS.E [R250+0x21800], desc[UR10][R222.64], P2 ;  /* 0x21800000defa7fae */ /* 0x000fe8000912184a */
[----:B------:R-:W-:Y:S04]  /*de20*/  LDGSTS.E [R250+0x21c00], desc[UR10][R224.64], P2 ;  /* 0x21c00000e0fa7fae */ /* 0x000fe8000912184a */
[----:B------:R-:W4:Y:S04]  /*de30*/  LDL.LU.64 R220, [R1+0x120] ;  /* 0x0001200001dc7983 */ /* 0x000f280000300a00 */
[----:B------:R-:W2:Y:S04]  /*de40*/  LDL.LU.64 R222, [R1+0x130] ;  /* 0x0001300001de7983 */ /* 0x000ea80000300a00 */
[----:B------:R-:W3:Y:S04]  /*de50*/  LDL.LU.64 R224, [R1+0x140] ;  /* 0x0001400001e07983 */ /* 0x000ee80000300a00 */
[----:B------:R1:W-:Y:S04]  /*de60*/  STL [R1+0x400], RZ ;  /* 0x000400ff01007387 */ /* 0x0003e80000100800 */
        /* <DEDUP_REMOVED lines=247> */
[----:B------:R1:W-:Y:S01]  /*ede0*/  STL [R1+0x3e0], RZ ;  /* 0x0003e0ff01007387 */ /* 0x0003e20000100800 */
[----:B------:R-:W-:-:S03]  /*edf0*/  IMAD.WIDE R242, R7, 0x4, R242 ;  /* 0x0000000407f27825 */ /* 0x000fc600078e02f2 */
        /* <DEDUP_REMOVED lines=14> */
[----:B------:R1:W-:Y:S01]  /*eee0*/  STL [R1], RZ ;  /* 0x000000ff01007387 */ /* 0x0003e20000100800 */
[----:B------:R-:W-:-:S03]  /*eef0*/  IMAD.WIDE R200, R7, 0x4, R200 ;  /* 0x0000000407c87825 */ /* 0x000fc600078e02c8 */
[----:B------:R-:W-:Y:S04]  /*ef00*/  LDGSTS.E [R250+0x22000], desc[UR10][R242.64], P2 ;  /* 0x22000000f2fa7fae */ /* 0x000fe8000912184a */
[----:B------:R1:W-:Y:S01]  /*ef10*/  STL [R1+0x4], RZ ;  /* 0x000004ff01007387 */ /* 0x0003e20000100800 */
        /* <DEDUP_REMOVED lines=37> */
[----:B------:R3:W-:Y:S04]  /*f170*/  LDGSTS.E [R250+0x25400], desc[UR10][R10.64], P2 ;  /* 0x254000000afa7fae */ /* 0x0007e8000912184a */
        /* <DEDUP_REMOVED lines=103> */
[----:B---3--:R-:W-:-:S03]  /*f7f0*/  IMAD.WIDE R10, R7, 0x4, R224 ;  /* 0x00000004070a7825 */ /* 0x008fc600078e02e0 */
[----:B------:R-:W-:Y:S04]  /*f800*/  LDGSTS.E [R250+0x2e000], desc[UR10][R152.64], P2 ;  /* 0x2e00000098fa7fae */ /* 0x000fe8000912184a */
[----:B------:R1:W-:Y:S01]  /*f810*/  STL [R1+0xc4], RZ ;  /* 0x0000c4ff01007387 */ /* 0x0003e20000100800 */
[----:B--2---:R-:W-:-:S03]  /*f820*/  IMAD.WIDE R16, R7, 0x4, R222 ;  /* 0x0000000407107825 */ /* 0x004fc600078e02de */
[----:B------:R-:W-:Y:S04]  /*f830*/  LDGSTS.E [R250+0x2e400], desc[UR10][R156.64], P2 ;  /* 0x2e4000009cfa7fae */ /* 0x000fe8000912184a */
[----:B------:R1:W-:Y:S04]  /*f840*/  STL [R1+0xc8], RZ ;  /* 0x0000c8ff01007387 */ /* 0x0003e80000100800 */
[----:B------:R-:W-:Y:S04]  /*f850*/  LDGSTS.E [R250+0x2e800], desc[UR10][R160.64], P2 ;  /* 0x2e800000a0fa7fae */ /* 0x000fe8000912184a */
[----:B------:R1:W-:Y:S04]  /*f860*/  STL [R1+0xcc], RZ ;  /* 0x0000ccff01007387 */ /* 0x0003e80000100800 */
[----:B------:R-:W-:Y:S04]  /*f870*/  LDGSTS.E [R250+0x2ec00], desc[UR10][R164.64], P2 ;  /* 0x2ec00000a4fa7fae */ /* 0x000fe8000912184a */
[----:B------:R1:W-:Y:S04]  /*f880*/  STL [R1+0xd0], RZ ;  /* 0x0000d0ff01007387 */ /* 0x0003e80000100800 */
[----:B------:R-:W-:Y:S04]  /*f890*/  LDGSTS.E [R250+0x2f000], desc[UR10][R168.64], P2 ;  /* 0x2f000000a8fa7fae */ /* 0x000fe8000912184a */
[----:B------:R1:W-:Y:S01]  /*f8a0*/  STL [R1+0xd4], RZ ;  /* 0x0000d4ff01007387 */ /* 0x0003e20000100800 */
[----:B----4-:R-:W-:-:S03]  /*f8b0*/  IMAD.WIDE R20, R7, 0x4, R220 ;  /* 0x0000000407147825 */ /* 0x010fc600078e02dc */
[----:B------:R-:W-:Y:S04]  /*f8c0*/  LDGSTS.E [R250+0x2f400], desc[UR10][R172.64], P2 ;  /* 0x2f400000acfa7fae */ /* 0x000fe8000912184a */
[----:B------:R1:W-:Y:S04]  /*f8d0*/  STL [R1+0xd8], RZ ;  /* 0x0000d8ff01007387 */ /* 0x0003e80000100800 */
[----:B------:R-:W-:Y:S04]  /*f8e0*/  LDGSTS.E [R250+0x2f800], desc[UR10][R176.64], P2 ;  /* 0x2f800000b0fa7fae */ /* 0x000fe8000912184a */
[----:B------:R1:W-:Y:S04]  /*f8f0*/  STL [R1+0xdc], RZ ;  /* 0x0000dcff01007387 */ /* 0x0003e80000100800 */
[----:B------:R-:W-:Y:S04]  /*f900*/  LDGSTS.E [R250+0x2fc00], desc[UR10][R180.64], P2 ;  /* 0x2fc00000b4fa7fae */ /* 0x000fe8000912184a */
[----:B------:R1:W-:Y:S04]  /*f910*/  STL [R1+0xe0], RZ ;  /* 0x0000e0ff01007387 */ /* 0x0003e80000100800 */
[----:B------:R2:W-:Y:S04]  /*f920*/  LDGSTS.E [R2+0x20200], desc[UR10][R10.64], P2 ;  /* 0x202000000a027fae */ /* 0x0005e8000912184a */
[----:B------:R1:W-:Y:S04]  /*f930*/  STL [R1+0xe4], RZ ;  /* 0x0000e4ff01007387 */ /* 0x0003e80000100800 */
[----:B------:R3:W-:Y:S01]  /*f940*/  LDGSTS.E [R2+0x20600], desc[UR10][R16.64], P2 ;  /* 0x2060000010027fae */ /* 0x0007e2000912184a */
[----:B--2---:R-:W-:-:S03]  /*f950*/  IMAD.WIDE R10, R7, 0x4, R244 ;  /* 0x00000004070a7825 */ /* 0x004fc600078e02f4 */
[----:B------:R1:W-:Y:S04]  /*f960*/  STL [R1+0xe8], RZ ;  /* 0x0000e8ff01007387 */ /* 0x0003e80000100800 */
[----:B------:R1:W-:Y:S01]  /*f970*/  STL [R1+0xec], RZ ;  /* 0x0000ecff01007387 */ /* 0x0003e20000100800 */
[----:B---3--:R-:W-:-:S03]  /*f980*/  IMAD.WIDE R16, R7, 0x4, R226 ;  /* 0x0000000407107825 */ /* 0x008fc600078e02e2 */
[----:B------:R1:W-:Y:S04]  /*f990*/  STL [R1+0xf0], RZ ;  /* 0x0000f0ff01007387 */ /* 0x0003e80000100800 */
[----:B------:R1:W-:Y:S04]  /*f9a0*/  STL [R1+0xf4], RZ ;  /* 0x0000f4ff01007387 */ /* 0x0003e80000100800 */
[----:B------:R2:W-:Y:S04]  /*f9b0*/  LDGSTS.E [R2+0x20a00], desc[UR10][R20.64], P2 ;  /* 0x20a0000014027fae */ /* 0x0005e8000912184a */
[----:B------:R1:W-:Y:S01]  /*f9c0*/  STL [R1+0xf8], RZ ;  /* 0x0000f8ff01007387 */ /* 0x0003e20000100800 */
[----:B------:R-:W-:-:S03]  /*f9d0*/  IMAD.WIDE R240, R7, 0x4, R240 ;  /* 0x0000000407f07825 */ /* 0x000fc600078e02f0 */
[----:B------:R3:W-:Y:S01]  /*f9e0*/  LDGSTS.E [R2+0x20e00], desc[UR10][R10.64], P2 ;  /* 0x20e000000a027fae */ /* 0x0007e2000912184a */
[----:B--2---:R-:W-:-:S03]  /*f9f0*/  IMAD.WIDE R20, R7, 0x4, R248 ;  /* 0x0000000407147825 */ /* 0x004fc600078e02f8 */
[----:B------:R1:W-:Y:S04]  /*fa00*/  STL [R1+0xfc], RZ ;  /* 0x0000fcff01007387 */ /* 0x0003e80000100800 */
[----:B------:R2:W-:Y:S01]  /*fa10*/  LDGSTS.E [R2+0x21200], desc[UR10][R16.64], P2 ;  /* 0x2120000010027fae */ /* 0x0005e2000912184a */
[----:B---3--:R-:W-:-:S03]  /*fa20*/  IMAD.WIDE R10, R7, 0x4, R228 ;  /* 0x00000004070a7825 */ /* 0x008fc600078e02e4 */
[----:B------:R1:W-:Y:S04]  /*fa30*/  STL [R1+0x100], RZ ;  /* 0x000100ff01007387 */ /* 0x0003e80000100800 */
[----:B------:R1:W-:Y:S01]  /*fa40*/  STL [R1+0x104], RZ ;  /* 0x000104ff01007387 */ /* 0x0003e20000100800 */
[----:B------:R-:W-:-:S03]  /*fa50*/  IMAD.WIDE R236, R7, 0x4, R236 ;  /* 0x0000000407ec7825 */ /* 0x000fc600078e02ec */
[----:B------:R1:W-:Y:S01]  /*fa60*/  STL [R1+0x108], RZ ;  /* 0x000108ff01007387 */ /* 0x0003e20000100800 */
[----:B--2---:R-:W-:-:S03]  /*fa70*/  IMAD.WIDE R16, R7, 0x4, R246 ;  /* 0x0000000407107825 */ /* 0x004fc600078e02f6 */
[----:B------:R1:W-:Y:S01]  /*fa80*/  STL [R1+0x10c], RZ ;  /* 0x00010cff01007387 */ /* 0x0003e20000100800 */
[----:B------:R-:W-:-:S03]  /*fa90*/  IMAD.WIDE R232, R7, 0x4, R232 ;  /* 0x0000000407e87825 */ /* 0x000fc600078e02e8 */
[----:B------:R-:W-:Y:S01]  /*faa0*/  LDGSTS.E [R2+0x21600], desc[UR10][R20.64], P2 ;  /* 0x2160000014027fae */ /* 0x000fe2000912184a */
[----:B------:R-:W-:-:S03]  /*fab0*/  IMAD.WIDE R182, R7, 0x4, R182 ;  /* 0x0000000407b67825 */ /* 0x000fc600078e02b6 */
        /* <DEDUP_REMOVED lines=152> */
[----:B------:R1:W-:Y:S04]  /*10440*/  STL [R1+0x1d8], RZ ;  /* 0x0001d8ff01007387 */ /* 0x0003e80000100800 */
        /* <DEDUP_REMOVED lines=16> */
[----:B------:R1:W-:Y:S04]  /*10550*/  STL [R1+0x1fc], RZ ;  /* 0x0001fcff01007387 */ /* 0x0003e80000100800 */
[----:B------:R-:W0:Y:S01]  /*10560*/  LDGDEPBAR ;  /* 0x00000000000079af */ /* 0x000e220000000000 */
[----:B------:R-:W-:-:S02]  /*10570*/  CS2R R24, SRZ ;  /* 0x0000000000187805 */ /* 0x000fc4000001ff00 */
[----:B--2---:R-:W-:Y:S02]  /*10580*/  CS2R R26, SRZ ;  /* 0x00000000001a7805 */ /* 0x004fe4000001ff00 */
[----:B------:R-:W-:Y:S02]  /*10590*/  CS2R R28, SRZ ;  /* 0x00000000001c7805 */ /* 0x000fe4000001ff00 */
[----:B---3--:R-:W-:Y:S02]  /*105a0*/  CS2R R30, SRZ ;  /* 0x00000000001e7805 */ /* 0x008fe4000001ff00 */
[----:B------:R-:W-:Y:S02]  /*105b0*/  CS2R R32, SRZ ;  /* 0x0000000000207805 */ /* 0x000fe4000001ff00 */
[----:B----4-:R-:W-:Y:S02]  /*105c0*/  CS2R R34, SRZ ;  /* 0x0000000000227805 */ /* 0x010fe4000001ff00 */
[----:B------:R-:W-:-:S02]  /*105d0*/  CS2R R36, SRZ ;  /* 0x0000000000247805 */ /* 0x000fc4000001ff00 */
[----:B-1----:R-:W-:Y:S02]  /*105e0*/  CS2R R38, SRZ ;  /* 0x0000000000267805 */ /* 0x002fe4000001ff00 */
[----:B------:R-:W-:Y:S02]  /*105f0*/  CS2R R40, SRZ ;  /* 0x0000000000287805 */ /* 0x000fe4000001ff00 */
[----:B------:R-:W-:Y:S02]  /*10600*/  CS2R R42, SRZ ;  /* 0x00000000002a7805 */ /* 0x000fe4000001ff00 */
[----:B------:R-:W-:Y:S02]  /*10610*/  CS2R R44, SRZ ;  /* 0x00000000002c7805 */ /* 0x000fe4000001ff00 */
[----:B------:R-:W-:Y:S02]  /*10620*/  CS2R R46, SRZ ;  /* 0x00000000002e7805 */ /* 0x000fe4000001ff00 */
[----:B------:R-:W-:-:S02]  /*10630*/  CS2R R48, SRZ ;  /* 0x0000000000307805 */ /* 0x000fc4000001ff00 */
[----:B------:R-:W-:Y:S02]  /*10640*/  CS2R R50, SRZ ;  /* 0x0000000000327805 */ /* 0x000fe4000001ff00 */
        /* <DEDUP_REMOVED lines=45> */
[----:B------:R-:W-:Y:S01]  /*10920*/  CS2R R142, SRZ ;  /* 0x00000000008e7805 */ /* 0x000fe2000001ff00 */
[----:B------:R-:W-:-:S06]  /*10930*/  UISETP.GE.AND UP0, UPT, UR4, 0x20, UPT ;  /* 0x000000200400788c */ /* 0x000fcc000bf06270 */
[----:B------:R-:W-:Y:S02]  /*10940*/  PLOP3.LUT P0, PT, PT, PT, UP0, 0x40, 0x0 ;  /* 0x000000000000781c */ /* 0x000fe40003f0e808 */
[----:B------:R-:W-:Y:S02]  /*10950*/  CS2R R144, SRZ ;  /* 0x0000000000907805 */ /* 0x000fe4000001ff00 */
[----:B------:R-:W-:Y:S02]  /*10960*/  CS2R R146, SRZ ;  /* 0x0000000000927805 */ /* 0x000fe4000001ff00 */
[----:B------:R-:W-:Y:S02]  /*10970*/  CS2R R148, SRZ ;  /* 0x0000000000947805 */ /* 0x000fe4000001ff00 */
[----:B------:R-:W-:-:S05]  /*10980*/  CS2R R150, SRZ ;  /* 0x0000000000967805 */ /* 0x000fca000001ff00 */
[----:B------:R-:W-:Y:S05]  /*10990*/  @P0 BRA `(.L_x_0) ;  /* 0x000000dc00400947 */ /* 0x000fea0003800000 */
[----:B------:R-:W2:Y:S01]  /*109a0*/  LDL.LU R247, [R1+0x608] ;  /* 0x0006080001f77983 */ /* 0x000ea20000300800 */
[----:B------:R-:W-:Y:S01]  /*109b0*/  SHF.R.S32.HI R2, RZ, 0x1f, R0 ;  /* 0x0000001fff027819 */ /* 0x000fe20000011400 */
[----:B------:R-:W-:Y:S01]  /*109c0*/  ULDC UR7, c[0x0][0x238] ;  /* 0x00008e0000077ab9 */ /* 0x000fe20000000800 */
[----:B------:R-:W1:Y:S01]  /*109d0*/  LDC.64 R26, c[0x0][0x218] ;  /* 0x00008600ff1a7b82 */ /* 0x000e620000000a00 */
[----:B------:R-:W3:Y:S04]  /*109e0*/  LDL.LU R248, [R1+0x60c] ;  /* 0x00060c0001f87983 */ /* 0x000ee80000300800 */
[----:B------:R-:W4:Y:S03]  /*109f0*/  LDL.LU R249, [R1+0x660] ;  /* 0x0006600001f97983 */ /* 0x000f260000300800 */
[----:B------:R-:W1:Y:S01]  /*10a00*/  LDC.64 R24, c[0x0][0x210] ;  /* 0x00008400ff187b82 */ /* 0x000e620000000a00 */
[----:B------:R-:W4:Y:S04]  /*10a10*/  LDL.LU R220, [R1+0x664] ;  /* 0x0006640001dc7983 */ /* 0x000f280000300800 */
        /* <DEDUP_REMOVED lines=11> */
[----:B------:R-:W-:Y:S04]  /*10ad0*/  STL [R1+0x185c], R251 ;  /* 0x00185cfb01007387 */ /* 0x000fe80000100800 */
[----:B------:R-:W-:Y:S04]  /*10ae0*/  STL [R1+0x1858], R13 ;  /* 0x0018580d01007387 */ /* 0x000fe80000100800 */
[----:B------:R-:W-:Y:S01]  /*10af0*/  STL [R1+0x1854], R4 ;  /* 0x0018540401007387 */ /* 0x000fe20000100800 */
[----:B--2---:R-:W-:-:S04]  /*10b00*/  IADD3 R205, P2, R0, R247, RZ ;  /* 0x000000f700cd7210 */ /* 0x004fc80007f5e0ff */
[----:B------:R-:W-:Y:S02]  /*10b10*/  LEA.HI.X.SX32 R206, R247, R2, 0x1, P2 ;  /* 0x00000002f7ce7211 */ /* 0x000fe400010f0eff */
[C---:B---3--:R-:W-:Y:S02]  /*10b20*/  IADD3 R3, P3, R0.reuse, R248, RZ ;  /* 0x000000f800037210 */ /* 0x048fe40007f7e0ff */
[C---:B----4-:R-:W-:Y:S02]  /*10b30*/  IADD3 R8, P4, R0.reuse, R249, RZ ;  /* 0x000000f900087210 */ /* 0x050fe40007f9e0ff */
[----:B------:R-:W-:-:S03]  /*10b40*/  IADD3 R9, P5, R0, R220, RZ ;  /* 0x000000dc00097210 */ /* 0x000fc60007fbe0ff */
[----:B------:R2:W-:Y:S01]  /*10b50*/  STL [R1+0x19dc], R8 ;  /* 0x0019dc0801007387 */ /* 0x0005e20000100800 */
[C---:B------:R-:W-:Y:S02]  /*10b60*/  IADD3 R10, P6, R0.reuse, R221, RZ ;  /* 0x000000dd000a7210 */ /* 0x040fe40007fde0ff */
[C---:B------:R-:W-:Y:S02]  /*10b70*/  IADD3 R11, P0, R0.reuse, R223, RZ ;  /* 0x000000df000b7210 */ /* 0x040fe40007f1e0ff */
[----:B------:R-:W-:-:S03]  /*10b80*/  IADD3 R15, P1, R0, R226, RZ ;  /* 0x000000e2000f7210 */ /* 0x000fc60007f3e0ff */
[----:B------:R3:W-:Y:S04]  /*10b90*/  STL [R1+0x19d8], R11 ;  /* 0x0019d80b01007387 */ /* 0x0007e80000100800 */
[----:B------:R4:W-:Y:S04]  /*10ba0*/  STL [R1+0x19d4], R15 ;  /* 0x0019d40f01007387 */ /* 0x0009e80000100800 */
[----:B------:R-:W4:Y:S01]  /*10bb0*/  LDL.LU R247, [R1+0x694] ;  /* 0x0006940001f77983 */ /* 0x000f220000300800 */
[----:B------:R-:W-:Y:S02]  /*10bc0*/  IADD3 R16, P2, R0, R227, RZ ;  /* 0x000000e300107210 */ /* 0x000fe40007f5e0ff */
[----:B--2---:R-:W-:-:S03]  /*10bd0*/  LEA.HI.X.SX32 R8, R248, R2, 0x1, P3 ;  /* 0x00000002f8087211 */ /* 0x004fc600018f0eff */
[----:B------:R2:W-:Y:S04]  /*10be0*/  STL [R1+0x19d0], R16 ;  /* 0x0019d01001007387 */ /* 0x0005e80000100800 */
[----:B------:R-:W2:Y:S01]  /*10bf0*/  LDL.LU R248, [R1+0x698] ;  /* 0x0006980001f87983 */ /* 0x000ea20000300800 */
[----:B------:R-:W-:Y:S02]  /*10c00*/  IADD3 R103, P3, R0, R5, RZ ;  /* 0x0000000500677210 */ /* 0x000fe40007f7e0ff */
[----:B---3--:R-:W-:-:S03]  /*10c10*/  LEA.HI.X.SX32 R11, R249, R2, 0x1, P4 ;  /* 0x00000002f90b7211 */ /* 0x008fc600020f0eff */
[----:B------:R3:W-:Y:S04]  /*10c20*/  STL [R1+0x19cc], R103 ;  /* 0x0019cc6701007387 */ /* 0x0007e80000100800 */
[----:B------:R-:W3:Y:S01]  /*10c30*/  LDL.LU R249, [R1+0x69c] ;  /* 0x00069c0001f97983 */ /* 0x000ee20000300800 */
[----:B------:R-:W-:Y:S02]  /*10c40*/  IADD3 R104, P4, R0, R6, RZ ;  /* 0x0000000600687210 */ /* 0x000fe40007f9e0ff */
[-C--:B----4-:R-:W-:Y:S02]  /*10c50*/  LEA.HI.X.SX32 R15, R220, R2.reuse, 0x1, P5 ;  /* 0x00000002dc0f7211 */ /* 0x090fe400028f0eff */
[----:B------:R-:W-:Y:S01]  /*10c60*/  IADD3 R105, P5, R0, R229, RZ ;  /* 0x000000e500697210 */ /* 0x000fe20007fbe0ff */
[----:B------:R4:W-:Y:S01]  /*10c70*/  STL [R1+0x19c8], R104 ;  /* 0x0019c86801007387 */ /* 0x0009e20000100800 */
[----:B--2---:R-:W-:-:S02]  /*10c80*/  LEA.HI.X.SX32 R16, R221, R2, 0x1, P6 ;  /* 0x00000002dd107211 */ /* 0x004fc400030f0eff */
[----:B------:R-:W-:Y:S01]  /*10c90*/  IADD3 R106, P6, R0, R228, RZ ;  /* 0x000000e4006a7210 */ /* 0x000fe20007fde0ff */
[----:B------:R-:W2:Y:S01]  /*10ca0*/  LDL.LU R220, [R1+0x6a0] ;  /* 0x0006a00001dc7983 */ /* 0x000ea20000300800 */
[----:B---3--:R-:W-:-:S03]  /*10cb0*/  LEA.HI.X.SX32 R103, R223, R2, 0x1, P0 ;  /* 0x00000002df677211 */ /* 0x008fc600000f0eff */
[----:B------:R3:W-:Y:S04]  /*10cc0*/  STL [R1+0x19c4], R105 ;  /* 0x0019c46901007387 */ /* 0x0007e80000100800 */
[----:B------:R-:W2:Y:S04]  /*10cd0*/  LDL.LU R221, [R1+0x6a4] ;  /* 0x0006a40001dd7983 */ /* 0x000ea80000300800 */
[----:B------:R1:W-:Y:S04]  /*10ce0*/  STL [R1+0x19c0], R106 ;  /* 0x0019c06a01007387 */ /* 0x0003e80000100800 */
[----:B------:R-:W2:Y:S01]  /*10cf0*/  LDL.LU R223, [R1+0x6a8] ;  /* 0x0006a80001df7983 */ /* 0x000ea20000300800 */
[----:B------:R-:W-:-:S02]  /*10d00*/  IADD3 R107, P0, R0, R244, RZ ;  /* 0x000000f4006b7210 */ /* 0x000fc40007f1e0ff */
[-C--:B----4-:R-:W-:Y:S02]  /*10d10*/  LEA.HI.X.SX32 R104, R226, R2.reuse, 0x1, P1 ;  /* 0x00000002e2687211 */ /* 0x090fe400008f0eff */
[----:B------:R-:W-:Y:S01]  /*10d20*/  IADD3 R108, P1, R0, R245, RZ ;  /* 0x000000f5006c7210 */ /* 0x000fe20007f3e0ff */
[----:B------:R4:W-:Y:S01]  /*10d30*/  STL [R1+0x19bc], R107 ;  /* 0x0019bc6b01007387 */ /* 0x0009e20000100800 */
[----:B---3--:R-:W-:-:S03]  /*10d40*/  LEA.HI.X.SX32 R105, R227, R2, 0x1, P2 ;  /* 0x00000002e3697211 */ /* 0x008fc600010f0eff */
[----:B------:R-:W3:Y:S01]  /*10d50*/  LDL.LU R226, [R1+0x6ac] ;  /* 0x0006ac0001e27983 */ /* 0x000ee20000300800 */
[----:B------:R-:W-:-:S03]  /*10d60*/  IADD3 R109, P2, R0, R246, RZ ;  /* 0x000000f6006d7210 */ /* 0x000fc60007f5e0ff */
[----:B------:R4:W-:Y:S01]  /*10d70*/  STL [R1+0x19b8], R108 ;  /* 0x0019b86c01007387 */ /* 0x0009e20000100800 */
[----:B-1----:R-:W-:-:S03]  /*10d80*/  LEA.HI.X.SX32 R106, R5, R2, 0x1, P3 ;  /* 0x00000002056a7211 */ /* 0x002fc600018f0eff */
[----:B------:R-:W3:Y:S01]  /*10d90*/  LDL.LU R227, [R1+0x6b0] ;  /* 0x0006b00001e37983 */ /* 0x000ee20000300800 */
[----:B----4-:R-:W-:-:S03]  /*10da0*/  LEA.HI.X.SX32 R107, R6, R2, 0x1, P4 ;  /* 0x00000002066b7211 */ /* 0x010fc600020f0eff */
[----:B------:R1:W-:Y:S04]  /*10db0*/  STL [R1+0x19b4], R109 ;  /* 0x0019b46d01007387 */ /* 0x0003e80000100800 */
[----:B------:R-:W4:Y:S01]  /*10dc0*/  LDL.LU R5, [R1+0x6b4] ;  /* 0x0006b40001057983 */ /* 0x000f220000300800 */
[-C--:B------:R-:W-:Y:S02]  /*10dd0*/  LEA.HI.X.SX32 R108, R229, R2.reuse, 0x1, P5 ;  /* 0x00000002e56c7211 */ /* 0x080fe400028f0eff */
[----:B-1----:R-:W-:Y:S02]  /*10de0*/  LEA.HI.X.SX32 R109, R228, R2, 0x1, P6 ;  /* 0x00000002e46d7211 */ /* 0x002fe400030f0eff */
[----:B------:R-:W-:-:S05]  /*10df0*/  IADD3 R110, P3, R0, R247, RZ ;  /* 0x000000f7006e7210 */ /* 0x000fca0007f7e0ff */
[----:B------:R1:W-:Y:S04]  /*10e00*/  STL [R1+0x19b0], R110 ;  /* 0x0019b06e01007387 */ /* 0x0003e80000100800 */
[----:B------:R-:W4:Y:S01]  /*10e10*/  LDL.LU R6, [R1+0x6b8] ;  /* 0x0006b80001067983 */ /* 0x000f220000300800 */
[----:B------:R-:W-:-:S05]  /*10e20*/  IADD3 R111, P4, R0, R248, RZ ;  /* 0x000000f8006f7210 */ /* 0x000fca0007f9e0ff */
[----:B------:R1:W-:Y:S04]  /*10e30*/  STL [R1+0x19ac], R111 ;  /* 0x0019ac6f01007387 */ /* 0x0003e80000100800 */
[----:B------:R-:W4:Y:S01]  /*10e40*/  LDL.LU R229, [R1+0x6bc] ;  /* 0x0006bc0001e57983 */ /* 0x000f220000300800 */
[----:B------:R-:W-:-:S05]  /*10e50*/  IADD3 R112, P5, R0, R249, RZ ;  /* 0x000000f900707210 */ /* 0x000fca0007fbe0ff */
[----:B------:R1:W-:Y:S04]  /*10e60*/  STL [R1+0x19a8], R112 ;  /* 0x0019a87001007387 */ /* 0x0003e80000100800 */
[----:B------:R-:W4:Y:S01]  /*10e70*/  LDL.LU R228, [R1+0x6c0] ;  /* 0x0006c00001e47983 */ /* 0x000f220000300800 */
[----:B--2---:R-:W-:Y:S02]  /*10e80*/  IADD3 R113, P6, R0, R220, RZ ;  /* 0x000000dc00717210 */ /* 0x004fe40007fde0ff */
[-C--:B-1----:R-:W-:Y:S02]  /*10e90*/  LEA.HI.X.SX32 R110, R244, R2.reuse, 0x1, P0 ;  /* 0x00000002f46e7211 */ /* 0x082fe400000f0eff */
[----:B------:R-:W-:Y:S01]  /*10ea0*/  LEA.HI.X.SX32 R111, R245, R2, 0x1, P1 ;  /* 0x00000002f56f7211 */ /* 0x000fe200008f0eff */
[----:B------:R1:W-:Y:S01]  /*10eb0*/  STL [R1+0x19a4], R113 ;  /* 0x0019a47101007387 */ /* 0x0003e20000100800 */
[----:B------:R-:W-:-:S03]  /*10ec0*/  IADD3 R114, P0, R0, R221, RZ ;  /* 0x000000dd00727210 */ /* 0x000fc60007f1e0ff */
[----:B------:R-:W2:Y:S01]  /*10ed0*/  LDL.LU R244, [R1+0x6c4] ;  /* 0x0006c40001f47983 */ /* 0x000ea20000300800 */
[----:B------:R-:W-:-:S03]  /*10ee0*/  LEA.HI.X.SX32 R112, R246, R2, 0x1, P2 ;  /* 0x00000002f6707211 */ /* 0x000fc600010f0eff */
[----:B------:R1:W-:Y:S01]  /*10ef0*/  STL [R1+0x19a0], R114 ;  /* 0x0019a07201007387 */ /* 0x0003e20000100800 */
[----:B------:R-:W-:-:S03]  /*10f00*/  IADD3 R115, P1, R0, R223, RZ ;  /* 0x000000df00737210 */ /* 0x000fc60007f3e0ff */
[----:B------:R-:W2:Y:S04]  /*10f10*/  LDL.LU R245, [R1+0x6c8] ;  /* 0x0006c80001f57983 */ /* 0x000ea80000300800 */
[----:B------:R4:W-:Y:S04]  /*10f20*/  STL [R1+0x199c], R115 ;  /* 0x00199c7301007387 */ /* 0x0009e80000100800 */
[----:B------:R-:W2:Y:S01]  /*10f30*/  LDL.LU R246, [R1+0x6cc] ;  /* 0x0006cc0001f67983 */ /* 0x000ea20000300800 */
[----:B---3--:R-:W-:Y:S02]  /*10f40*/  IADD3 R116, P2, R0, R226, RZ ;  /* 0x000000e200747210 */ /* 0x008fe40007f5e0ff */
[----:B-1----:R-:W-:-:S03]  /*10f50*/  LEA.HI.X.SX32 R113, R247, R2, 0x1, P3 ;  /* 0x00000002f7717211 */ /* 0x002fc600018f0eff */
[----:B------:R1:W-:Y:S01]  /*10f60*/  STL [R1+0x1998], R116 ;  /* 0x0019987401007387 */ /* 0x0003e20000100800 */
[----:B------:R-:W-:-:S03]  /*10f70*/  IADD3 R117, P3, R0, R227, RZ ;  /* 0x000000e300757210 */ /* 0x000fc60007f7e0ff */
[----:B------:R-:W3:Y:S01]  /*10f80*/  LDL.LU R247, [R1+0x6d0] ;  /* 0x0006d00001f77983 */ /* 0x000ee20000300800 */
[----:B------:R-:W-:-:S03]  /*10f90*/  LEA.HI.X.SX32 R114, R248, R2, 0x1, P4 ;  /* 0x00000002f8727211 */ /* 0x000fc600020f0eff */
[----:B------:R1:W-:Y:S01]  /*10fa0*/  STL [R1+0x1994], R117 ;  /* 0x0019947501007387 */ /* 0x0003e20000100800 */
[-C--:B----4-:R-:W-:Y:S02]  /*10fb0*/  LEA.HI.X.SX32 R115, R249, R2.reuse, 0x1, P5 ;  /* 0x00000002f9737211 */ /* 0x090fe400028f0eff */
[----:B------:R-:W-:Y:S01]  /*10fc0*/  IADD3 R118, P4, R0, R5, RZ ;  /* 0x0000000500767210 */ /* 0x000fe20007f9e0ff */
[----:B------:R-:W4:Y:S01]  /*10fd0*/  LDL.LU R248, [R1+0x6d4] ;  /* 0x0006d40001f87983 */ /* 0x000f220000300800 */
[----:B-1----:R-:W-:-:S03]  /*10fe0*/  LEA.HI.X.SX32 R116, R220, R2, 0x1, P6 ;  /* 0x00000002dc747211 */ /* 0x002fc600030f0eff */
        /* <DEDUP_REMOVED lines=28> */
[----:B----4-:R-:W-:-:S03]  /*111b0*/  IADD3 R126, P5, R0, R248, RZ ;  /* 0x000000f8007e7210 */ /* 0x010fc60007fbe0ff */
[----:B------:R-:W3:Y:S01]  /*111c0*/  LDL.LU R6, [R1+0x6f4] ;  /* 0x0006f40001067983 */ /* 0x000ee20000300800 */
[----:B------:R-:W-:-:S03]  /*111d0*/  LEA.HI.X.SX32 R123, R229, R2, 0x1, P6 ;  /* 0x00000002e57b7211 */ /* 0x000fc600030f0eff */
[----:B------:R4:W-:Y:S01]  /*111e0*/  STL [R1+0x1970], R126 ;  /* 0x0019707e01007387 */ /* 0x0009e20000100800 */
[-C--:B------:R-:W-:Y:S02]  /*111f0*/  LEA.HI.X.SX32 R124, R228, R2.reuse, 0x1, P0 ;  /* 0x00000002e47c7211 */ /* 0x080fe400000f0eff */
[----:B------:R-:W-:Y:S01]  /*11200*/  IADD3 R127, P6, R0, R249, RZ ;  /* 0x000000f9007f7210 */ /* 0x000fe20007fde0ff */
[----:B------:R-:W3:Y:S01]  /*11210*/  LDL.LU R229, [R1+0x6f8] ;  /* 0x0006f80001e57983 */ /* 0x000ee20000300800 */
[----:B-1----:R-:W-:-:S03]  /*11220*/  LEA.HI.X.SX32 R125, R244, R2, 0x1, P1 ;  /* 0x00000002f47d7211 */ /* 0x002fc600008f0eff */
[----:B------:R1:W-:Y:S04]  /*11230*/  STL [R1+0x196c], R127 ;  /* 0x00196c7f01007387 */ /* 0x0003e80000100800 */
[----:B------:R-:W3:Y:S01]  /*11240*/  LDL.LU R228, [R1+0x6fc] ;  /* 0x0006fc0001e47983 */ /* 0x000ee20000300800 */
[-C--:B----4-:R-:W-:Y:S02]  /*11250*/  LEA.HI.X.SX32 R126, R245, R2.reuse, 0x1, P2 ;  /* 0x00000002f57e7211 */ /* 0x090fe400010f0eff */
        /* <DEDUP_REMOVED lines=29> */
[----:B------:R-:W-:Y:S02]  /*11430*/  LEA.HI.X.SX32 R133, R223, R2, 0x1, P2 ;  /* 0x00000002df857211 */ /* 0x000fe400010f0eff */
[----:B------:R-:W-:Y:S01]  /*11440*/  IADD3 R136, P1, R0, R228, RZ ;  /* 0x000000e400887210 */ /* 0x000fe20007f3e0ff */
[----:B------:R-:W3:Y:S01]  /*11450*/  LDL.LU R221, [R1+0x71c] ;  /* 0x00071c0001dd7983 */ /* 0x000ee20000300800 */
[----:B-1----:R-:W-:-:S03]  /*11460*/  LEA.HI.X.SX32 R134, R226, R2, 0x1, P3 ;  /* 0x00000002e2867211 */ /* 0x002fc600018f0eff */
[----:B------:R1:W-:Y:S04]  /*11470*/  STL [R1+0x1948], R136 ;  /* 0x0019488801007387 */ /* 0x0003e80000100800 */
[----:B------:R-:W3:Y:S01]  /*11480*/  LDL.LU R223, [R1+0x720] ;  /* 0x0007200001df7983 */ /* 0x000ee20000300800 */
[-C--:B------:R-:W-:Y:S02]  /*11490*/  LEA.HI.X.SX32 R135, R227, R2.reuse, 0x1, P4 ;  /* 0x00000002e3877211 */ /* 0x080fe400020f0eff */
[----:B-1----:R-:W-:Y:S02]  /*114a0*/  LEA.HI.X.SX32 R136, R5, R2, 0x1, P5 ;  /* 0x0000000205887211 */ /* 0x002fe400028f0eff */
[----:B----4-:R-:W-:-:S05]  /*114b0*/  IADD3 R137, P2, R0, R244, RZ ;  /* 0x000000f400897210 */ /* 0x010fca0007f5e0ff */
        /* <DEDUP_REMOVED lines=101> */
[----:B------:R-:W3:Y:S04]  /*11b10*/  LDL.LU R248, [R1+0x788] ;  /* 0x0007880001f87983 */ /* 0x000ee80000300800 */
[----:B------:R4:W-:Y:S04]  /*11b20*/  STL [R1+0x18dc], R218 ;  /* 0x0018dcda01007387 */ /* 0x0009e80000100800 */
[----:B------:R-:W3:Y:S01]  /*11b30*/  LDL.LU R249, [R1+0x78c] ;  /* 0x00078c0001f97983 */ /* 0x000ee20000300800 */
[----:B-1----:R-:W-:-:S02]  /*11b40*/  LEA.HI.X.SX32 R216, R220, R2, 0x1, P2 ;  /* 0x00000002dcd87211 */ /* 0x002fc400010f0eff */
[----:B------:R-:W-:Y:S02]  /*11b50*/  LEA.HI.X.SX32 R217, R221, R2, 0x1, P3 ;  /* 0x00000002ddd97211 */ /* 0x000fe400018f0eff */
[----:B----4-:R-:W-:-:S05]  /*11b60*/  IADD3 R219, P1, R0, R6, RZ ;  /* 0x0000000600db7210 */ /* 0x010fca0007f3e0ff */
[----:B------:R1:W-:Y:S04]  /*11b70*/  STL [R1+0x18d8], R219 ;  /* 0x0018d8db01007387 */ /* 0x0003e80000100800 */
[----:B------:R-:W4:Y:S01]  /*11b80*/  LDL.LU R235, [R1+0x790] ;  /* 0x0007900001eb7983 */ /* 0x000f220000300800 */
[----:B------:R-:W-:-:S05]  /*11b90*/  IADD3 R220, P2, R0, R229, RZ ;  /* 0x000000e500dc7210 */ /* 0x000fca0007f5e0ff */
[----:B------:R1:W-:Y:S04]  /*11ba0*/  STL [R1+0x18d4], R220 ;  /* 0x0018d4dc01007387 */ /* 0x0003e80000100800 */
[----:B------:R-:W4:Y:S01]  /*11bb0*/  LDL.LU R184, [R1+0x794] ;  /* 0x0007940001b87983 */ /* 0x000f220000300800 */
[----:B------:R-:W-:Y:S02]  /*11bc0*/  IADD3 R221, P3, R0, R228, RZ ;  /* 0x000000e400dd7210 */ /* 0x000fe40007f7e0ff */
[----:B------:R-:W-:-:S03]  /*11bd0*/  LEA.HI.X.SX32 R218, R223, R2, 0x1, P4 ;  /* 0x00000002dfda7211 */ /* 0x000fc600020f0eff */
[----:B------:R1:W-:Y:S04]  /*11be0*/  STL [R1+0x18d0], R221 ;  /* 0x0018d0dd01007387 */ /* 0x0003e80000100800 */
[----:B------:R-:W4:Y:S01]  /*11bf0*/  LDL.LU R185, [R1+0x798] ;  /* 0x0007980001b97983 */ /* 0x000f220000300800 */
[----:B--2---:R-:W-:Y:S02]  /*11c00*/  IADD3 R222, P4, R0, R244, RZ ;  /* 0x000000f400de7210 */ /* 0x004fe40007f9e0ff */
[-C--:B-1----:R-:W-:Y:S02]  /*11c10*/  LEA.HI.X.SX32 R219, R226, R2.reuse, 0x1, P5 ;  /* 0x00000002e2db7211 */ /* 0x082fe400028f0eff */
[----:B------:R-:W-:Y:S01]  /*11c20*/  LEA.HI.X.SX32 R220, R227, R2, 0x1, P6 ;  /* 0x00000002e3dc7211 */ /* 0x000fe200030f0eff */
[----:B------:R1:W-:Y:S01]  /*11c30*/  STL [R1+0x18cc], R222 ;  /* 0x0018ccde01007387 */ /* 0x0003e20000100800 */
[----:B------:R-:W-:-:S03]  /*11c40*/  IADD3 R223, P5, R0, R245, RZ ;  /* 0x000000f500df7210 */ /* 0x000fc60007fbe0ff */
[----:B------:R-:W2:Y:S04]  /*11c50*/  LDL.LU R238, [R1+0x79c] ;  /* 0x00079c0001ee7983 */ /* 0x000ea80000300800 */
[----:B------:R1:W-:Y:S01]  /*11c60*/  STL [R1+0x18c8], R223 ;  /* 0x0018c8df01007387 */ /* 0x0003e20000100800 */
[----:B------:R-:W-:-:S03]  /*11c70*/  IADD3 R224, P6, R0, R246, RZ ;  /* 0x000000f600e07210 */ /* 0x000fc60007fde0ff */
[----:B------:R-:W2:Y:S01]  /*11c80*/  LDL.LU R239, [R1+0x7a0] ;  /* 0x0007a00001ef7983 */ /* 0x000ea20000300800 */
[----:B------:R-:W-:-:S03]  /*11c90*/  LEA.HI.X.SX32 R221, R5, R2, 0x1, P0 ;  /* 0x0000000205dd7211 */ /* 0x000fc600000f0eff */
        /* <DEDUP_REMOVED lines=39> */
[----:B-1----:R-:W-:-:S02]  /*11f10*/  LEA.HI.X.SX32 R231, R235, R2, 0x1, P3 ;  /* 0x00000002ebe77211 */ /* 0x002fc400018f0eff */
[----:B------:R-:W-:Y:S01]  /*11f20*/  LEA.HI.X.SX32 R232, R184, R2, 0x1, P4 ;  /* 0x00000002b8e87211 */ /* 0x000fe200020f0eff */
[----:B------:R1:W-:Y:S01]  /*11f30*/  STL [R1+0x189c], R234 ;  /* 0x00189cea01007387 */ /* 0x0003e20000100800 */
[----:B------:R-:W-:Y:S02]  /*11f40*/  IADD3 R235, P3, R0, R6, RZ ;  /* 0x0000000600eb7210 */ /* 0x000fe40007f7e0ff */
[----:B------:R-:W-:-:S03]  /*11f50*/  LEA.HI.X.SX32 R233, R185, R2, 0x1, P5 ;  /* 0x00000002b9e97211 */ /* 0x000fc600028f0eff */
[----:B------:R3:W-:Y:S01]  /*11f60*/  STL [R1+0x1898], R235 ;  /* 0x001898eb01007387 */ /* 0x0007e20000100800 */
[----:B------:R-:W-:-:S03]  /*11f70*/  IADD3 R236, P4, R0, R243, RZ ;  /* 0x000000f300ec7210 */ /* 0x000fc60007f9e0ff */
[----:B------:R-:W2:Y:S04]  /*11f80*/  LDL.LU R193, [R1+0x7d4] ;  /* 0x0007d40001c17983 */ /* 0x000ea80000300800 */
[----:B------:R4:W-:Y:S04]  /*11f90*/  STL [R1+0x1894], R236 ;  /* 0x001894ec01007387 */ /* 0x0009e80000100800 */
[----:B------:R-:W2:Y:S01]  /*11fa0*/  LDL.LU R200, [R1+0x7d8] ;  /* 0x0007d80001c87983 */ /* 0x000ea20000300800 */
[-C--:B-1----:R-:W-:Y:S02]  /*11fb0*/  LEA.HI.X.SX32 R234, R238, R2.reuse, 0x1, P6 ;  /* 0x00000002eeea7211 */ /* 0x082fe400030f0eff */
[----:B---3--:R-:W-:-:S02]  /*11fc0*/  LEA.HI.X.SX32 R235, R239, R2, 0x1, P0 ;  /* 0x00000002efeb7211 */ /* 0x008fc400000f0eff */
[----:B----4-:R-:W-:-:S05]  /*11fd0*/  IADD3 R237, P5, R0, R244, RZ ;  /* 0x000000f400ed7210 */ /* 0x010fca0007fbe0ff */
[----:B------:R1:W-:Y:S04]  /*11fe0*/  STL [R1+0x1890], R237 ;  /* 0x001890ed01007387 */ /* 0x0003e80000100800 */
[----:B------:R-:W3:Y:S01]  /*11ff0*/  LDL.LU R196, [R1+0x7dc] ;  /* 0x0007dc0001c47983 */ /* 0x000ee20000300800 */
[----:B------:R-:W-:-:S05]  /*12000*/  IADD3 R238, P6, R0, R245, RZ ;  /* 0x000000f500ee7210 */ /* 0x000fca0007fde0ff */
[----:B------:R4:W-:Y:S04]  /*12010*/  STL [R1+0x188c], R238 ;  /* 0x00188cee01007387 */ /* 0x0009e80000100800 */
[----:B------:R-:W3:Y:S01]  /*12020*/  LDL.LU R192, [R1+0x7e4] ;  /* 0x0007e40001c07983 */ /* 0x000ee20000300800 */
[----:B------:R-:W-:Y:S02]  /*12030*/  IADD3 R239, P0, R0, R246, RZ ;  /* 0x000000f600ef7210 */ /* 0x000fe40007f1e0ff */
[----:B------:R-:W-:-:S03]  /*12040*/  LEA.HI.X.SX32 R236, R242, R2, 0x1, P1 ;  /* 0x00000002f2ec7211 */ /* 0x000fc600008f0eff */
[----:B------:R4:W-:Y:S04]  /*12050*/  STL [R1+0x1888], R239 ;  /* 0x001888ef01007387 */ /* 0x0009e80000100800 */
[----:B------:R-:W3:Y:S01]  /*12060*/  LDL.LU R189, [R1+0x7f0] ;  /* 0x0007f00001bd7983 */ /* 0x000ee20000300800 */
[----:B--2---:R-:W-:Y:S02]  /*12070*/  IADD3 R240, P1, R0, R247, RZ ;  /* 0x000000f700f07210 */ /* 0x004fe40007f3e0ff */
[-C--:B-1----:R-:W-:Y:S02]  /*12080*/  LEA.HI.X.SX32 R237, R5, R2.reuse, 0x1, P2 ;  /* 0x0000000205ed7211 */ /* 0x082fe400010f0eff */
[----:B----4-:R-:W-:Y:S01]  /*12090*/  LEA.HI.X.SX32 R238, R6, R2, 0x1, P3 ;  /* 0x0000000206ee7211 */ /* 0x010fe200018f0eff */
[----:B------:R1:W-:Y:S01]  /*120a0*/  STL [R1+0x1884], R240 ;  /* 0x001884f001007387 */ /* 0x0003e20000100800 */
[----:B------:R-:W-:-:S03]  /*120b0*/  IADD3 R241, P2, R0, R248, RZ ;  /* 0x000000f800f17210 */ /* 0x000fc60007f5e0ff */
[----:B------:R-:W2:Y:S04]  /*120c0*/  LDL.LU R185, [R1+0x7f8] ;  /* 0x0007f80001b97983 */ /* 0x000ea80000300800 */
[----:B------:R-:W4:Y:S01]  /*120d0*/  LDL.LU R5, [R1+0x800] ;  /* 0x0008000001057983 */ /* 0x000f220000300800 */
[----:B------:R-:W-:-:S03]  /*120e0*/  IADD3 R242, P3, R0, R249, RZ ;  /* 0x000000f900f27210 */ /* 0x000fc60007f7e0ff */
[----:B------:R1:W-:Y:S04]  /*120f0*/  STL [R1+0x1880], R241 ;  /* 0x001880f101007387 */ /* 0x0003e80000100800 */
[----:B------:R-:W4:Y:S01]  /*12100*/  LDL.LU R6, [R1+0x80c] ;  /* 0x00080c0001067983 */ /* 0x000f220000300800 */
[----:B------:R-:W-:-:S03]  /*12110*/  LEA.HI.X.SX32 R239, R243, R2, 0x1, P4 ;  /* 0x00000002f3ef7211 */ /* 0x000fc600020f0eff */
[----:B------:R1:W-:Y:S04]  /*12120*/  STL [R1+0x187c], R242 ;  /* 0x00187cf201007387 */ /* 0x0003e80000100800 */
[----:B------:R-:W4:Y:S04]  /*12130*/  LDL.LU R188, [R1+0x818] ;  /* 0x0008180001bc7983 */ /* 0x000f280000300800 */
[----:B------:R-:W4:Y:S01]  /*12140*/  LDL.LU R204, [R1+0x81c] ;  /* 0x00081c0001cc7983 */ /* 0x000f220000300800 */
[----:B------:R-:W-:Y:S02]  /*12150*/  IADD3 R243, P4, R0, R193, RZ ;  /* 0x000000c100f37210 */ /* 0x000fe40007f9e0ff */
[----:B-1----:R-:W-:-:S03]  /*12160*/  LEA.HI.X.SX32 R240, R244, R2, 0x1, P5 ;  /* 0x00000002f4f07211 */ /* 0x002fc600028f0eff */
[----:B------:R1:W-:Y:S01]  /*12170*/  STL [R1+0x1878], R243 ;  /* 0x001878f301007387 */ /* 0x0003e20000100800 */
[----:B------:R-:W-:Y:S02]  /*12180*/  LEA.HI.X.SX32 R241, R245, R2, 0x1, P6 ;  /* 0x00000002f5f17211 */ /* 0x000fe400030f0eff */
[----:B------:R-:W-:Y:S01]  /*12190*/  IADD3 R244, P5, R0, R200, RZ ;  /* 0x000000c800f47210 */ /* 0x000fe20007fbe0ff */
[----:B------:R-:W4:Y:S04]  /*121a0*/  LDL.LU R201, [R1+0x820] ;  /* 0x0008200001c97983 */ /* 0x000f280000300800 */
[----:B------:R3:W-:Y:S04]  /*121b0*/  STL [R1+0x1874], R244 ;  /* 0x001874f401007387 */ /* 0x0007e80000100800 */
[----:B------:R-:W4:Y:S01]  /*121c0*/  LDL.LU R164, [R1+0x824] ;  /* 0x0008240001a47983 */ /* 0x000f220000300800 */
[----:B------:R-:W-:-:S02]  /*121d0*/  LEA.HI.X.SX32 R242, R246, R2, 0x1, P0 ;  /* 0x00000002f6f27211 */ /* 0x000fc400000f0eff */
[-C--:B-1----:R-:W-:Y:S02]  /*121e0*/  LEA.HI.X.SX32 R243, R247, R2.reuse, 0x1, P1 ;  /* 0x00000002f7f37211 */ /* 0x082fe400008f0eff */
[----:B------:R-:W-:Y:S02]  /*121f0*/  LEA.HI.X.SX32 R4, R249, R2, 0x1, P3 ;  /* 0x00000002f9047211 */ /* 0x000fe400018f0eff */
[----:B---3--:R-:W-:-:S05]  /*12200*/  IADD3 R245, P6, R0, R196, RZ ;  /* 0x000000c400f57210 */ /* 0x008fca0007fde0ff */
[----:B------:R1:W-:Y:S04]  /*12210*/  STL [R1+0x186c], R245 ;  /* 0x00186cf501007387 */ /* 0x0003e80000100800 */
[----:B------:R-:W3:Y:S01]  /*12220*/  LDL.LU R165, [R1+0x828] ;  /* 0x0008280001a57983 */ /* 0x000ee20000300800 */
[----:B------:R-:W-:-:S05]  /*12230*/  IADD3 R246, P0, R0, R192, RZ ;  /* 0x000000c000f67210 */ /* 0x000fca0007f1e0ff */
[----:B------:R1:W-:Y:S04]  /*12240*/  STL [R1+0x1868], R246 ;  /* 0x001868f601007387 */ /* 0x0003e80000100800 */
[----:B------:R-:W3:Y:S01]  /*12250*/  LDL.LU R160, [R1+0x82c] ;  /* 0x00082c0001a07983 */ /* 0x000ee20000300800 */
[----:B------:R-:W-:-:S03]  /*12260*/  IADD3 R247, P1, R0, R189, RZ ;  /* 0x000000bd00f77210 */ /* 0x000fc60007f3e0ff */
[----:B------:R-:W3:Y:S01]  /*12270*/  LDL.LU R184, [R1+0x830] ;  /* 0x0008300001b87983 */ /* 0x000ee20000300800 */
[----:B------:R-:W-:-:S03]  /*12280*/  LEA.HI.X.SX32 R244, R248, R2, 0x1, P2 ;  /* 0x00000002f8f47211 */ /* 0x000fc600010f0eff */
[----:B------:R2:W-:Y:S01]  /*12290*/  STL [R1+0x1870], R247 ;  /* 0x001870f701007387 */ /* 0x0005e20000100800 */
[-C--:B-1----:R-:W-:Y:S02]  /*122a0*/  LEA.HI.X.SX32 R245, R200, R2.reuse, 0x1, P5 ;  /* 0x00000002c8f57211 */ /* 0x082fe400028f0eff */
[----:B------:R-:W-:Y:S01]  /*122b0*/  LEA.HI.X.SX32 R246, R196, R2, 0x1, P6 ;  /* 0x00000002c4f67211 */ /* 0x000fe200030f0eff */
[----:B------:R-:W3:Y:S01]  /*122c0*/  LDL.LU R197, [R1+0x834] ;  /* 0x0008340001c57983 */ /* 0x000ee20000300800 */
[----:B--2---:R-:W-:-:S03]  /*122d0*/  IADD3 R248, P2, R0, R185, RZ ;  /* 0x000000b900f87210 */ /* 0x004fc60007f5e0ff */
[----:B------:R1:W-:Y:S01]  /*122e0*/  STL [R1+0xa34], R4 ;  /* 0x000a340401007387 */ /* 0x0003e20000100800 */
[----:B------:R-:W-:-:S03]  /*122f0*/  LEA.HI.X.SX32 R247, R193, R2, 0x1, P4 ;  /* 0x00000002c1f77211 */ /* 0x000fc600020f0eff */
[----:B------:R-:W2:Y:S01]  /*12300*/  LDL.LU R193, [R1+0x838] ;  /* 0x0008380001c17983 */ /* 0x000ea20000300800 */
[----:B----4-:R-:W-:-:S05]  /*12310*/  IADD3 R250, P4, R0, R6, RZ ;  /* 0x0000000600fa7210 */ /* 0x010fca0007f9e0ff */
[----:B------:R-:W-:Y:S01]  /*12320*/  STL [R1+0x1864], R250 ;  /* 0x001864fa01007387 */ /* 0x000fe20000100800 */
[----:B-1----:R-:W-:-:S03]  /*12330*/  IADD3 R4, P5, R0, R188, RZ ;  /* 0x000000bc00047210 */ /* 0x002fc60007fbe0ff */
[----:B------:R-:W4:Y:S04]  /*12340*/  LDL.LU R161, [R1+0x83c] ;  /* 0x00083c0001a17983 */ /* 0x000f280000300800 */
[----:B------:R1:W-:Y:S04]  /*12350*/  STL [R1+0x604], R4 ;  /* 0x0006040401007387 */ /* 0x0003e80000100800 */
[----:B------:R-:W4:Y:S01]  /*12360*/  LDL.LU R156, [R1+0x840] ;  /* 0x00084000019c7983 */ /* 0x000f220000300800 */
[----:B-1----:R-:W-:-:S05]  /*12370*/  IADD3 R4, P6, R0, R204, RZ ;  /* 0x000000cc00047210 */ /* 0x002fca0007fde0ff */
[----:B------:R1:W-:Y:S01]  /*12380*/  STL [R1+0x608], R4 ;  /* 0x0006080401007387 */ /* 0x0003e20000100800 */
[----:B------:R-:W-:-:S03]  /*12390*/  LEA.HI.X.SX32 R250, R192, R2, 0x1, P0 ;  /* 0x00000002c0fa7211 */ /* 0x000fc600000f0eff */
[----:B------:R-:W4:Y:S01]  /*123a0*/  LDL.LU R200, [R1+0x844] ;  /* 0x0008440001c87983 */ /* 0x000f220000300800 */
[----:B------:R-:W-:-:S03]  /*123b0*/  IADD3 R13, P0, R0, R201, RZ ;  /* 0x000000c9000d7210 */ /* 0x000fc60007f1e0ff */
[----:B------:R-:W4:Y:S01]  /*123c0*/  LDL.LU R196, [R1+0x848] ;  /* 0x0008480001c47983 */ /* 0x000f220000300800 */
[----:B-1----:R-:W-:-:S03]  /*123d0*/  LEA.HI.X.SX32 R4, R189, R2, 0x1, P1 ;  /* 0x00000002bd047211 */ /* 0x002fc600008f0eff */
[----:B------:R-:W-:Y:S01]  /*123e0*/  STL [R1+0x60c], R13 ;  /* 0x00060c0d01007387 */ /* 0x000fe20000100800 */
[----:B------:R-:W-:-:S03]  /*123f0*/  IADD3 R14, P1, R0, R164, RZ ;  /* 0x000000a4000e7210 */ /* 0x000fc60007f3e0ff */
[----:B------:R-:W4:Y:S01]  /*12400*/  LDL.LU R189, [R1+0x84c] ;  /* 0x00084c0001bd7983 */ /* 0x000f220000300800 */
[----:B------:R-:W-:-:S03]  /*12410*/  IADD3 R249, P3, R0, R5, RZ ;  /* 0x0000000500f97210 */ /* 0x000fc60007f7e0ff */
[----:B------:R1:W-:Y:S04]  /*12420*/  STL [R1+0xa48], R4 ;  /* 0x000a480401007387 */ /* 0x0003e80000100800 */
[----:B------:R-:W-:Y:S01]  /*12430*/  STL [R1+0x948], R14 ;  /* 0x0009480e01007387 */ /* 0x000fe20000100800 */
[----:B-1----:R-:W-:-:S03]  /*12440*/  LEA.HI.X.SX32 R4, R185, R2, 0x1, P2 ;  /* 0x00000002b9047211 */ /* 0x002fc600010f0eff */
[----:B------:R-:W4:Y:S04]  /*12450*/  LDL.LU R185, [R1+0x850] ;  /* 0x0008500001b97983 */ /* 0x000f280000300800 */
[----:B------:R1:W-:Y:S02]  /*12460*/  STL [R1+0xa4c], R4 ;  /* 0x000a4c0401007387 */ /* 0x0003e40000100800 */
[----:B-1----:R-:W-:Y:S02]  /*12470*/  LEA.HI.X.SX32 R4, R5, R2, 0x1, P3 ;  /* 0x0000000205047211 */ /* 0x002fe400018f0eff */
[----:B---3--:R-:W-:-:S05]  /*12480*/  IADD3 R13, P2, R0, R165, RZ ;  /* 0x000000a5000d7210 */ /* 0x008fca0007f5e0ff */
[----:B------:R1:W-:Y:S04]  /*12490*/  STL [R1+0x954], R13 ;  /* 0x0009540d01007387 */ /* 0x0003e80000100800 */
[----:B------:R-:W3:Y:S04]  /*124a0*/  LDL.LU R5, [R1+0x854] ;  /* 0x0008540001057983 */ /* 0x000ee80000300800 */
[----:B------:R1:W-:Y:S02]  /*124b0*/  STL [R1+0xa50], R4 ;  /* 0x000a500401007387 */ /* 0x0003e40000100800 */
[----:B-1----:R-:W-:-:S02]  /*124c0*/  IADD3 R13, P3, R0, R160, RZ ;  /* 0x000000a0000d7210 */ /* 0x002fc40007f7e0ff */
[----:B------:R-:W-:Y:S02]  /*124d0*/  LEA.HI.X.SX32 R4, R6, R2, 0x1, P4 ;  /* 0x0000000206047211 */ /* 0x000fe400020f0eff */
[----:B------:R-:W3:Y:S04]  /*124e0*/  LDL.LU R6, [R1+0x858] ;  /* 0x0008580001067983 */ /* 0x000ee80000300800 */
[----:B------:R1:W-:Y:S04]  /*124f0*/  STL [R1+0x960], R13 ;  /* 0x0009600d01007387 */ /* 0x0003e80000100800 */
[----:B------:R2:W-:Y:S04]  /*12500*/  STL [R1+0xa54], R4 ;  /* 0x000a540401007387 */ /* 0x0005e80000100800 */
[----:B------:R-:W3:Y:S01]  /*12510*/  LDL.LU R192, [R1+0x85c] ;  /* 0x00085c0001c07983 */ /* 0x000ee20000300800 */
[----:B-1----:R-:W-:-:S02]  /*12520*/  IADD3 R13, P4, R0, R184, RZ ;  /* 0x000000b8000d7210 */ /* 0x002fc40007f9e0ff */
[----:B--2---:R-:W-:-:S03]  /*12530*/  LEA.HI.X.SX32 R4, R188, R2, 0x1, P5 ;  /* 0x00000002bc047211 */ /* 0x004fc600028f0eff */
[----:B------:R1:W-:Y:S04]  /*12540*/  STL [R1+0x964], R13 ;  /* 0x0009640d01007387 */ /* 0x0003e80000100800 */
[----:B------:R-:W2:Y:S04]  /*12550*/  LDL.LU R152, [R1+0x860] ;  /* 0x0008600001987983 */ /* 0x000ea80000300800 */
[----:B------:R1:W-:Y:S02]  /*12560*/  STL [R1+0xa58], R4 ;  /* 0x000a580401007387 */ /* 0x0003e40000100800 */
[----:B-1----:R-:W-:-:S02]  /*12570*/  IADD3 R13, P5, R0, R197, RZ ;  /* 0x000000c5000d7210 */ /* 0x002fc40007fbe0ff */
[----:B------:R-:W2:Y:S04]  /*12580*/  LDL.LU R188, [R1+0x864] ;  /* 0x0008640001bc7983 */ /* 0x000ea80000300800 */
[----:B------:R1:W-:Y:S01]  /*12590*/  STL [R1+0x968], R13 ;  /* 0x0009680d01007387 */ /* 0x0003e20000100800 */
[----:B------:R-:W-:-:S03]  /*125a0*/  LEA.HI.X.SX32 R4, R204, R2, 0x1, P6 ;  /* 0x00000002cc047211 */ /* 0x000fc600030f0eff */
[----:B------:R-:W2:Y:S01]  /*125b0*/  LDL.LU R157, [R1+0x868] ;  /* 0x00086800019d7983 */ /* 0x000ea20000300800 */
[----:B-1----:R-:W-:-:S03]  /*125c0*/  IADD3 R13, P6, R0, R193, RZ ;  /* 0x000000c1000d7210 */ /* 0x002fc60007fde0ff */
[----:B------:R1:W-:Y:S04]  /*125d0*/  STL [R1+0xa5c], R4 ;  /* 0x000a5c0401007387 */ /* 0x0003e80000100800 */
[----:B------:R-:W2:Y:S04]  /*125e0*/  LDL.LU R153, [R1+0x86c] ;  /* 0x00086c0001997983 */ /* 0x000ea80000300800 */
[----:B------:R4:W-:Y:S04]  /*125f0*/  STL [R1+0x96c], R13 ;  /* 0x00096c0d01007387 */ /* 0x0009e80000100800 */
[----:B------:R-:W2:Y:S01]  /*12600*/  LDL.LU R204, [R1+0x870] ;  /* 0x0008700001cc7983 */ /* 0x000ea20000300800 */
[----:B-1----:R-:W-:-:S02]  /*12610*/  LEA.HI.X.SX32 R4, R201, R2, 0x1, P0 ;  /* 0x00000002c9047211 */ /* 0x002fc400000f0eff */
[----:B----4-:R-:W-:-:S03]  /*12620*/  IADD3 R13, P0, R0, R161, RZ ;  /* 0x000000a1000d7210 */ /* 0x010fc60007f1e0ff */
[----:B------:R1:W-:Y:S01]  /*12630*/  STL [R1+0xa60], R4 ;  /* 0x000a600401007387 */ /* 0x0003e20000100800 */
[----:B------:R-:W-:-:S03]  /*12640*/  LEA.HI.X.SX32 R14, R165, R2, 0x1, P2 ;  /* 0x00000002a50e7211 */ /* 0x000fc600010f0eff */
[----:B------:R-:W4:Y:S04]  /*12650*/  LDL.LU R201, [R1+0x874] ;  /* 0x0008740001c97983 */ /* 0x000f280000300800 */
[----:B------:R1:W-:Y:S02]  /*12660*/  STL [R1+0x970], R13 ;  /* 0x0009700d01007387 */ /* 0x0003e40000100800 */
[----:B-1----:R-:W-:-:S05]  /*12670*/  LEA.HI.X.SX32 R4, R164, R2, 0x1, P1 ;  /* 0x00000002a4047211 */ /* 0x002fca00008f0eff */
[----:B------:R1:W-:Y:S01]  /*12680*/  STL [R1+0xa64], R4 ;  /* 0x000a640401007387 */ /* 0x0003e20000100800 */
[----:B------:R-:W-:-:S05]  /*12690*/  IADD3 R13, P1, R0, R156, RZ ;  /* 0x0000009c000d7210 */ /* 0x000fca0007f3e0ff */
[----:B------:R1:W-:Y:S02]  /*126a0*/  STL [R1+0x974], R13 ;  /* 0x0009740d01007387 */ /* 0x0003e40000100800 */
[----:B-1----:R-:W-:Y:S02]  /*126b0*/  IADD3 R4, P2, R0, R200, RZ ;  /* 0x000000c800047210 */ /* 0x002fe40007f5e0ff */
[----:B------:R1:W-:Y:S04]  /*126c0*/  STL [R1+0xa68], R14 ;  /* 0x000a680e01007387 */ /* 0x0003e80000100800 */
[----:B------:R1:W-:Y:S01]  /*126d0*/  STL [R1+0x978], R4 ;  /* 0x0009780401007387 */ /* 0x0003e20000100800 */
[----:B------:R-:W-:Y:S02]  /*126e0*/  LEA.HI.X.SX32 R13, R160, R2, 0x1, P3 ;  /* 0x00000002a00d7211 */ /* 0x000fe400018f0eff */
[----:B-1----:R-:W-:-:S03]  /*126f0*/  IADD3 R14, P3, R0, R196, RZ ;  /* 0x000000c4000e7210 */ /* 0x002fc60007f7e0ff */
[----:B------:R1:W-:Y:S01]  /*12700*/  STL [R1+0xa6c], R13 ;  /* 0x000a6c0d01007387 */ /* 0x0003e20000100800 */
[----:B------:R-:W-:-:S03]  /*12710*/  LEA.HI.X.SX32 R4, R184, R2, 0x1, P4 ;  /* 0x00000002b8047211 */ /* 0x000fc600020f0eff */
[----:B------:R-:W-:Y:S04]  /*12720*/  STL [R1+0x97c], R14 ;  /* 0x00097c0e01007387 */ /* 0x000fe80000100800 */
[----:B------:R-:W4:Y:S01]  /*12730*/  LDL.LU R184, [R1+0x878] ;  /* 0x0008780001b87983 */ /* 0x000f220000300800 */
[----:B-1----:R-:W-:-:S03]  /*12740*/  IADD3 R13, P4, R0, R189, RZ ;  /* 0x000000bd000d7210 */ /* 0x002fc60007f9e0ff */
[----:B------:R1:W-:Y:S04]  /*12750*/  STL [R1+0xa70], R4 ;  /* 0x000a700401007387 */ /* 0x0003e80000100800 */
[----:B------:R-:W-:Y:S01]  /*12760*/  STL [R1+0x980], R13 ;  /* 0x0009800d01007387 */ /* 0x000fe20000100800 */
[----:B-1----:R-:W-:-:S03]  /*12770*/  LEA.HI.X.SX32 R4, R197, R2, 0x1, P5 ;  /* 0x00000002c5047211 */ /* 0x002fc600028f0eff */
[----:B------:R-:W4:Y:S01]  /*12780*/  LDL.LU R197, [R1+0x87c] ;  /* 0x00087c0001c57983 */ /* 0x000f220000300800 */
[----:B------:R-:W-:-:S03]  /*12790*/  IADD3 R14, P5, R0, R185, RZ ;  /* 0x000000b9000e7210 */ /* 0x000fc60007fbe0ff */
[----:B------:R1:W-:Y:S04]  /*127a0*/  STL [R1+0xa74], R4 ;  /* 0x000a740401007387 */ /* 0x0003e80000100800 */
[----:B------:R1:W-:Y:S02]  /*127b0*/  STL [R1+0x984], R14 ;  /* 0x0009840e01007387 */ /* 0x0003e40000100800 */
[-C--:B-1----:R-:W-:Y:S02]  /*127c0*/  LEA.HI.X.SX32 R4, R193, R2.reuse, 0x1, P6 ;  /* 0x00000002c1047211 */ /* 0x082fe400030f0eff */
[----:B------:R-:W4:Y:S04]  /*127d0*/  LDL.LU R193, [R1+0x880] ;  /* 0x0008800001c17983 */ /* 0x000f280000300800 */
[----:B------:R1:W-:Y:S01]  /*127e0*/  STL [R1+0xa78], R4 ;  /* 0x000a780401007387 */ /* 0x0003e20000100800 */
[----:B------:R-:W-:-:S02]  /*127f0*/  LEA.HI.X.SX32 R14, R156, R2, 0x1, P1 ;  /* 0x000000029c0e7211 */ /* 0x000fc400008f0eff */
[----:B-1----:R-:W-:Y:S02]  /*12800*/  LEA.HI.X.SX32 R4, R161, R2, 0x1, P0 ;  /* 0x00000002a1047211 */ /* 0x002fe400000f0eff */
[----:B---3--:R-:W-:-:S05]  /*12810*/  IADD3 R13, P6, R0, R5, RZ ;  /* 0x00000005000d7210 */ /* 0x008fca0007fde0ff */
[----:B------:R1:W-:Y:S04]  /*12820*/  STL [R1+0x988], R13 ;  /* 0x0009880d01007387 */ /* 0x0003e80000100800 */
[----:B------:R3:W-:Y:S01]  /*12830*/  STL [R1+0xa7c], R4 ;  /* 0x000a7c0401007387 */ /* 0x0007e20000100800 */
[----:B-1----:R-:W-:-:S05]  /*12840*/  IADD3 R13, P0, R0, R6, RZ ;  /* 0x00000006000d7210 */ /* 0x002fca0007f1e0ff */
[----:B------:R1:W-:Y:S01]  /*12850*/  STL [R1+0x98c], R13 ;  /* 0x00098c0d01007387 */ /* 0x0003e20000100800 */
[----:B---3--:R-:W-:Y:S02]  /*12860*/  IADD3 R4, P1, R0, R192, RZ ;  /* 0x000000c000047210 */ /* 0x008fe40007f3e0ff */
[----:B-1----:R-:W-:Y:S01]  /*12870*/  LEA.HI.X.SX32 R13, R200, R2, 0x1, P2 ;  /* 0x00000002c80d7211 */ /* 0x002fe200010f0eff */
[----:B------:R2:W-:Y:S04]  /*12880*/  STL [R1+0xa80], R14 ;  /* 0x000a800e01007387 */ /* 0x0005e80000100800 */
[----:B------:R1:W-:Y:S04]  /*12890*/  STL [R1+0x990], R4 ;  /* 0x0009900401007387 */ /* 0x0003e80000100800 */
[----:B------:R3:W-:Y:S01]  /*128a0*/  STL [R1+0xa84], R13 ;  /* 0x000a840d01007387 */ /* 0x0007e20000100800 */
[----:B--2---:R-:W-:-:S02]  /*128b0*/  IADD3 R14, P2, R0, R152, RZ ;  /* 0x00000098000e7210 */ /* 0x004fc40007f5e0ff */
[----:B-1----:R-:W-:-:S03]  /*128c0*/  LEA.HI.X.SX32 R4, R196, R2, 0x1, P3 ;  /* 0x00000002c4047211 */ /* 0x002fc600018f0eff */
[----:B------:R1:W-:Y:S01]  /*128d0*/  STL [R1+0x994], R14 ;  /* 0x0009940e01007387 */ /* 0x0003e20000100800 */
[----:B---3--:R-:W-:-:S03]  /*128e0*/  IADD3 R13, P3, R0, R188, RZ ;  /* 0x000000bc000d7210 */ /* 0x008fc60007f7e0ff */
[----:B------:R2:W-:Y:S04]  /*128f0*/  STL [R1+0xa88], R4 ;  /* 0x000a880401007387 */ /* 0x0005e80000100800 */
[----:B------:R3:W-:Y:S01]  /*12900*/  STL [R1+0x998], R13 ;  /* 0x0009980d01007387 */ /* 0x0007e20000100800 */
[----:B-1----:R-:W-:Y:S02]  /*12910*/  LEA.HI.X.SX32 R14, R189, R2, 0x1, P4 ;  /* 0x00000002bd0e7211 */ /* 0x002fe400020f0eff */
[----:B--2---:R-:W-:-:S03]  /*12920*/  IADD3 R4, P4, R0, R157, RZ ;  /* 0x0000009d00047210 */ /* 0x004fc60007f9e0ff */
[----:B------:R1:W-:Y:S01]  /*12930*/  STL [R1+0xa8c], R14 ;  /* 0x000a8c0e01007387 */ /* 0x0003e20000100800 */
[----:B---3--:R-:W-:-:S03]  /*12940*/  LEA.HI.X.SX32 R13, R185, R2, 0x1, P5 ;  /* 0x00000002b90d7211 */ /* 0x008fc600028f0eff */
[----:B------:R2:W-:Y:S04]  /*12950*/  STL [R1+0x99c], R4 ;  /* 0x00099c0401007387 */ /* 0x0005e80000100800 */
[----:B------:R3:W-:Y:S01]  /*12960*/  STL [R1+0xa90], R13 ;  /* 0x000a900d01007387 */ /* 0x0007e20000100800 */
[----:B-1----:R-:W-:Y:S02]  /*12970*/  IADD3 R14, P5, R0, R153, RZ ;  /* 0x00000099000e7210 */ /* 0x002fe40007fbe0ff */
[----:B--2---:R-:W-:-:S03]  /*12980*/  LEA.HI.X.SX32 R4, R5, R2, 0x1, P6 ;  /* 0x0000000205047211 */ /* 0x004fc600030f0eff */
[----:B------:R-:W-:Y:S01]  /*12990*/  STL [R1+0x9a0], R14 ;  /* 0x0009a00e01007387 */ /* 0x000fe20000100800 */
[----:B------:R-:W-:Y:S02]  /*129a0*/  LEA.HI.X.SX32 R5, R6, R2, 0x1, P0 ;  /* 0x0000000206057211 */ /* 0x000fe400000f0eff */
[C---:B---3--:R-:W-:Y:S01]  /*129b0*/  IADD3 R13, P6, R0.reuse, R204, RZ ;  /* 0x000000cc000d7210 */ /* 0x048fe20007fde0ff */
[----:B------:R4:W-:Y:S04]  /*129c0*/  STL [R1+0xa94], R4 ;  /* 0x000a940401007387 */ /* 0x0009e80000100800 */
[----:B------:R-:W-:Y:S04]  /*129d0*/  STL [R1+0x9a4], R13 ;  /* 0x0009a40d01007387 */ /* 0x000fe80000100800 */
[----:B------:R-:W2:Y:S04]  /*129e0*/  LDL.LU R189, [R1+0x61c] ;  /* 0x00061c0001bd7983 */ /* 0x000ea80000300800 */
[----:B------:R-:W-:Y:S04]  /*129f0*/  STL [R1+0xa98], R5 ;  /* 0x000a980501007387 */ /* 0x000fe80000100800 */
[----:B------:R-:W3:Y:S01]  /*12a00*/  LDL.LU R6, [R1+0x620] ;  /* 0x0006200001067983 */ /* 0x000ee20000300800 */
[----:B----4-:R-:W-:-:S05]  /*12a10*/  IADD3 R4, P0, R0, R201, RZ ;  /* 0x000000c900047210 */ /* 0x010fca0007f1e0ff */
[----:B------:R1:W-:Y:S04]  /*12a20*/  STL [R1+0x9a8], R4 ;  /* 0x0009a80401007387 */ /* 0x0003e80000100800 */
[----:B------:R-:W4:Y:S04]  /*12a30*/  LDL.LU R200, [R1+0x624] ;  /* 0x0006240001c87983 */ /* 0x000f280000300800 */
[----:B------:R-:W4:Y:S01]  /*12a40*/  LDL.LU R185, [R1+0x610] ;  /* 0x0006100001b97983 */ /* 0x000f220000300800 */
[----:B-1----:R-:W-:-:S03]  /*12a50*/  LEA.HI.X.SX32 R4, R192, R2, 0x1, P1 ;  /* 0x00000002c0047211 */ /* 0x002fc600008f0eff */
[----:B------:R-:W4:Y:S04]  /*12a60*/  LDL.LU R196, [R1+0x628] ;  /* 0x0006280001c47983 */ /* 0x000f280000300800 */
[----:B------:R-:W4:Y:S04]  /*12a70*/  LDL.LU R5, [R1+0x62c] ;  /* 0x00062c0001057983 */ /* 0x000f280000300800 */
[----:B------:R-:W4:Y:S01]  /*12a80*/  LDL.LU R192, [R1+0x630] ;  /* 0x0006300001c07983 */ /* 0x000f220000300800 */
[----:B------:R-:W-:-:S03]  /*12a90*/  IADD3 R14, P1, R0, R184, RZ ;  /* 0x000000b8000e7210 */ /* 0x000fc60007f3e0ff */
[----:B------:R1:W-:Y:S04]  /*12aa0*/  STL [R1+0xa9c], R4 ;  /* 0x000a9c0401007387 */ /* 0x0003e80000100800 */
[----:B------:R-:W-:Y:S01]  /*12ab0*/  STL [R1+0x9ac], R14 ;  /* 0x0009ac0e01007387 */ /* 0x000fe20000100800 */
[----:B-1----:R-:W-:-:S03]  /*12ac0*/  LEA.HI.X.SX32 R4, R152, R2, 0x1, P2 ;  /* 0x0000000298047211 */ /* 0x002fc600010f0eff */
[----:B------:R-:W4:Y:S01]  /*12ad0*/  LDL.LU R152, [R1+0x614] ;  /* 0x0006140001987983 */ /* 0x000f220000300800 */
[----:B------:R-:W-:-:S03]  /*12ae0*/  IADD3 R13, P2, R0, R197, RZ ;  /* 0x000000c5000d7210 */ /* 0x000fc60007f5e0ff */
[----:B------:R1:W-:Y:S04]  /*12af0*/  STL [R1+0xaa0], R4 ;  /* 0x000aa00401007387 */ /* 0x0003e80000100800 */
[----:B------:R-:W-:Y:S01]  /*12b00*/  STL [R1+0x9b0], R13 ;  /* 0x0009b00d01007387 */ /* 0x000fe20000100800 */
[----:B-1----:R-:W-:-:S03]  /*12b10*/  LEA.HI.X.SX32 R4, R188, R2, 0x1, P3 ;  /* 0x00000002bc047211 */ /* 0x002fc600018f0eff */
[----:B------:R-:W4:Y:S01]  /*12b20*/  LDL.LU R188, [R1+0x634] ;  /* 0x0006340001bc7983 */ /* 0x000f220000300800 */
[----:B------:R-:W-:-:S03]  /*12b30*/  IADD3 R251, P3, R0, R193, RZ ;  /* 0x000000c100fb7210 */ /* 0x000fc60007f7e0ff */
[----:B------:R1:W-:Y:S01]  /*12b40*/  STL [R1+0xaa4], R4 ;  /* 0x000aa40401007387 */ /* 0x0003e20000100800 */
[----:B------:R-:W-:-:S03]  /*12b50*/  LEA.HI.X.SX32 R0, R204, R2, 0x1, P6 ;  /* 0x00000002cc007211 */ /* 0x000fc600030f0eff */
[----:B------:R-:W-:Y:S01]  /*12b60*/  STL [R1+0x1860], R251 ;  /* 0x001860fb01007387 */ /* 0x000fe20000100800 */
[----:B-1----:R-:W-:-:S05]  /*12b70*/  LEA.HI.X.SX32 R4, R157, R2, 0x1, P4 ;  /* 0x000000029d047211 */ /* 0x002fca00020f0eff */
[----:B------:R1:W-:Y:S04]  /*12b80*/  STL [R1+0xaa8], R4 ;  /* 0x000aa80401007387 */ /* 0x0003e80000100800 */
[----:B------:R-:W4:Y:S04]  /*12b90*/  LDL.LU R173, [R1+0x638] ;  /* 0x0006380001ad7983 */ /* 0x000f280000300800 */
[----:B------:R1:W-:Y:S02]  /*12ba0*/  STL [R1+0xab0], R0 ;  /* 0x000ab00001007387 */ /* 0x0003e40000100800 */
[----:B-1----:R-:W-:-:S02]  /*12bb0*/  LEA.HI.X.SX32 R4, R201, R2, 0x1, P0 ;  /* 0x00000002c9047211 */ /* 0x002fc400000f0eff */
[-C--:B------:R-:W-:Y:S02]  /*12bc0*/  LEA.HI.X.SX32 R0, R184, R2.reuse, 0x1, P1 ;  /* 0x00000002b8007211 */ /* 0x080fe400008f0eff */
[----:B------:R-:W4:Y:S04]  /*12bd0*/  LDL.LU R184, [R1+0x63c] ;  /* 0x00063c0001b87983 */ /* 0x000f280000300800 */
[----:B------:R1:W-:Y:S04]  /*12be0*/  STL [R1+0xab4], R4 ;  /* 0x000ab40401007387 */ /* 0x0003e80000100800 */
[----:B------:R1:W-:Y:S04]  /*12bf0*/  STL [R1+0xab8], R0 ;  /* 0x000ab80001007387 */ /* 0x0003e80000100800 */
[----:B------:R-:W4:Y:S01]  /*12c00*/  LDL.LU R169, [R1+0x618] ;  /* 0x0006180001a97983 */ /* 0x000f220000300800 */
[----:B-1----:R-:W-:-:S02]  /*12c10*/  LEA.HI.X.SX32 R4, R197, R2, 0x1, P2 ;  /* 0x00000002c5047211 */ /* 0x002fc400010f0eff */
[----:B------:R-:W-:-:S03]  /*12c20*/  LEA.HI.X.SX32 R0, R193, R2, 0x1, P3 ;  /* 0x00000002c1007211 */ /* 0x000fc600018f0eff */
[----:B------:R-:W-:Y:S04]  /*12c30*/  STL [R1+0xabc], R4 ;  /* 0x000abc0401007387 */ /* 0x000fe80000100800 */
[----:B------:R-:W4:Y:S04]  /*12c40*/  LDL.LU R176, [R1+0x640] ;  /* 0x0006400001b07983 */ /* 0x000f280000300800 */
[----:B------:R1:W-:Y:S04]  /*12c50*/  STL [R1+0xac0], R0 ;  /* 0x000ac00001007387 */ /* 0x0003e80000100800 */
[----:B------:R-:W4:Y:S04]  /*12c60*/  LDL.LU R165, [R1+0x644] ;  /* 0x0006440001a57983 */ /* 0x000f280000300800 */
[----:B------:R-:W4:Y:S01]  /*12c70*/  LDL.LU R172, [R1+0x648] ;  /* 0x0006480001ac7983 */ /* 0x000f220000300800 */
[----:B-1---5:R-:W-:-:S03]  /*12c80*/  SHF.R.S32.HI R0, RZ, 0x1f, R252 ;  /* 0x0000001fff007819 */ /* 0x022fc600000114fc */
[----:B------:R-:W4:Y:S01]  /*12c90*/  LDL.LU R161, [R1+0x64c] ;  /* 0x00064c0001a17983 */ /* 0x000f220000300800 */
[----:B---3--:R-:W-:-:S04]  /*12ca0*/  IADD3 R201, P1, R252, R6, RZ ;  /* 0x00000006fcc97210 */ /* 0x008fc80007f3e0ff */
[----:B------:R-:W-:Y:S02]  /*12cb0*/  LEA.HI.X.SX32 R202, R6, R0, 0x1, P1 ;  /* 0x0000000006ca7211 */ /* 0x000fe400008f0eff */
[----:B------:R-:W3:Y:S01]  /*12cc0*/  LDL.LU R6, [R1+0x650] ;  /* 0x0006500001067983 */ /* 0x000ee20000300800 */
[C---:B--2---:R-:W-:Y:S02]  /*12cd0*/  IADD3 R203, P0, R252.reuse, R189, RZ ;  /* 0x000000bdfccb7210 */ /* 0x044fe40007f1e0ff */
[C---:B----4-:R-:W-:Y:S01]  /*12ce0*/  IADD3 R199, P2, R252.reuse, R200, RZ ;  /* 0x000000c8fcc77210 */ /* 0x050fe20007f5e0ff */
[----:B------:R-:W2:Y:S01]  /*12cf0*/  LDL.LU R157, [R1+0x654] ;  /* 0x00065400019d7983 */ /* 0x000ea20000300800 */
[----:B------:R-:W-:Y:S02]  /*12d00*/  LEA.HI.X.SX32 R251, R153, R2, 0x1, P5 ;  /* 0x0000000299fb7211 */ /* 0x000fe400028f0eff */
[----:B------:R-:W-:Y:S01]  /*12d10*/  LEA.HI.X.SX32 R204, R189, R0, 0x1, P0 ;  /* 0x00000000bdcc7211 */ /* 0x000fe200000f0eff */
[----:B------:R-:W4:Y:S01]  /*12d20*/  LDL.LU R168, [R1+0x658] ;  /* 0x0006580001a87983 */ /* 0x000f220000300800 */
[----:B------:R-:W-:-:S03]  /*12d30*/  IADD3 R195, P4, R252, R196, RZ ;  /* 0x000000c4fcc37210 */ /* 0x000fc60007f9e0ff */
[----:B------:R-:W4:Y:S01]  /*12d40*/  LDL.LU R153, [R1+0x7b0] ;  /* 0x0007b00001997983 */ /* 0x000f220000300800 */
[-C--:B------:R-:W-:Y:S02]  /*12d50*/  LEA.HI.X.SX32 R200, R200, R0.reuse, 0x1, P2 ;  /* 0x00000000c8c87211 */ /* 0x080fe400010f0eff */
[----:B------:R-:W-:Y:S01]  /*12d60*/  IADD3 R193, P5, R252, R5, RZ ;  /* 0x00000005fcc17210 */ /* 0x000fe20007fbe0ff */
[----:B------:R-:W4:Y:S01]  /*12d70*/  LDL.LU R164, [R1+0x7e0] ;  /* 0x0007e00001a47983 */ /* 0x000f220000300800 */
[----:B------:R-:W-:Y:S02]  /*12d80*/  LEA.HI.X.SX32 R196, R196, R0, 0x1, P4 ;  /* 0x00000000c4c47211 */ /* 0x000fe400020f0eff */
[----:B------:R-:W-:Y:S01]  /*12d90*/  IADD3 R191, P0, R252, R192, RZ ;  /* 0x000000c0fcbf7210 */ /* 0x000fe20007f1e0ff */
[----:B------:R-:W4:Y:S01]  /*12da0*/  LDL.LU R21, [R1+0x7e8] ;  /* 0x0007e80001157983 */ /* 0x000f220000300800 */
[-C--:B------:R-:W-:Y:S02]  /*12db0*/  LEA.HI.X.SX32 R194, R5, R0.reuse, 0x1, P5 ;  /* 0x0000000005c27211 */ /* 0x080fe400028f0eff */
[----:B------:R-:W-:Y:S01]  /*12dc0*/  LEA.HI.X.SX32 R192, R192, R0, 0x1, P0 ;  /* 0x00000000c0c07211 */ /* 0x000fe200000f0eff */
[----:B------:R-:W4:Y:S04]  /*12dd0*/  LDL.LU R160, [R1+0x7ec] ;  /* 0x0007ec0001a07983 */ /* 0x000f280000300800 */
[----:B------:R-:W4:Y:S04]  /*12de0*/  LDL.LU R5, [R1+0x7f4] ;  /* 0x0007f40001057983 */ /* 0x000f280000300800 */
[----:B------:R-:W4:Y:S01]  /*12df0*/  LDL.LU R156, [R1+0x7fc] ;  /* 0x0007fc00019c7983 */ /* 0x000f220000300800 */
[----:B------:R-:W-:-:S03]  /*12e00*/  IADD3 R189, P1, R252, R152, RZ ;  /* 0x00000098fcbd7210 */ /* 0x000fc60007f3e0ff */
[----:B------:R-:W4:Y:S01]  /*12e10*/  LDL.LU R22, [R1+0x804] ;  /* 0x0008040001167983 */ /* 0x000f220000300800 */
[----:B------:R-:W-:-:S03]  /*12e20*/  LEA.HI.X.SX32 R190, R152, R0, 0x1, P1 ;  /* 0x0000000098be7211 */ /* 0x000fc600008f0eff */
[----:B------:R-:W4:Y:S04]  /*12e30*/  LDL.LU R152, [R1+0x808] ;  /* 0x0008080001987983 */ /* 0x000f280000300800 */
[----:B------:R-:W4:Y:S04]  /*12e40*/  LDL.LU R18, [R1+0x7c8] ;  /* 0x0007c80001127983 */ /* 0x000f280000300800 */
[----:B------:R-:W4:Y:S01]  /*12e50*/  LDL.LU R20, [R1+0x810] ;  /* 0x0008100001147983 */ /* 0x000f220000300800 */
[----:B------:R-:W-:-:S03]  /*12e60*/  IADD3 R187, P2, R252, R188, RZ ;  /* 0x000000bcfcbb7210 */ /* 0x000fc60007f5e0ff */
[----:B------:R-:W4:Y:S01]  /*12e70*/  LDL.LU R14, [R1+0x814] ;  /* 0x00081400010e7983 */ /* 0x000f220000300800 */
[----:B------:R-:W-:Y:S02]  /*12e80*/  LEA.HI.X.SX32 R188, R188, R0, 0x1, P2 ;  /* 0x00000000bcbc7211 */ /* 0x000fe400010f0eff */
[----:B------:R-:W-:-:S04]  /*12e90*/  IADD3 R183, P4, R252, R184, RZ ;  /* 0x000000b8fcb77210 */ /* 0x000fc80007f9e0ff */
[----:B------:R-:W-:Y:S02]  /*12ea0*/  LEA.HI.X.SX32 R184, R184, R0, 0x1, P4 ;  /* 0x00000000b8b87211 */ /* 0x000fe400020f0eff */
[----:B------:R-:W-:-:S04]  /*12eb0*/  IADD3 R179, P0, R252, R176, RZ ;  /* 0x000000b0fcb37210 */ /* 0x000fc80007f1e0ff */
[----:B------:R-:W-:Y:S02]  /*12ec0*/  LEA.HI.X.SX32 R180, R176, R0, 0x1, P0 ;  /* 0x00000000b0b47211 */ /* 0x000fe400000f0eff */
[----:B------:R-:W-:-:S04]  /*12ed0*/  IADD3 R175, P2, R252, R172, RZ ;  /* 0x000000acfcaf7210 */ /* 0x000fc80007f5e0ff */
[----:B------:R-:W-:Y:S02]  /*12ee0*/  LEA.HI.X.SX32 R176, R172, R0, 0x1, P2 ;  /* 0x00000000acb07211 */ /* 0x000fe400010f0eff */
[----:B---3--:R-:W-:-:S04]  /*12ef0*/  IADD3 R171, P4, R252, R6, RZ ;  /* 0x00000006fcab7210 */ /* 0x008fc80007f9e0ff */
[----:B------:R-:W-:Y:S02]  /*12f00*/  LEA.HI.X.SX32 R172, R6, R0, 0x1, P4 ;  /* 0x0000000006ac7211 */ /* 0x000fe400020f0eff */
[----:B------:R-:W3:Y:S04]  /*12f10*/  LDL.LU R6, [R1+0x600] ;  /* 0x0006000001067983 */ /* 0x000ee80000300800 */
[----:B------:R-:W-:Y:S04]  /*12f20*/  STL [R1+0x400], RZ ;  /* 0x000400ff01007387 */ /* 0x000fe80000100800 */
        /* <DEDUP_REMOVED lines=255> */
[----:B------:R-:W-:Y:S04]  /*13f20*/  STL [R1], RZ ;  /* 0x000000ff01007387 */ /* 0x000fe80000100800 */
        /* <DEDUP_REMOVED lines=118> */
[----:B------:R-:W-:Y:S01]  /*14690*/  STL [R1+0x1dc], RZ ;  /* 0x0001dcff01007387 */ /* 0x000fe20000100800 */
[----:B------:R-:W-:-:S03]  /*146a0*/  SHF.L.U64.HI R8, R3, 0x2, R8 ;  /* 0x0000000203087819 */ /* 0x000fc60000010208 */
        /* <DEDUP_REMOVED lines=8> */
[----:B------:R1:W-:Y:S04]  /*14730*/  STL [R1+0x940], R8 ;  /* 0x0009400801007387 */ /* 0x0003e80000100800 */
[----:B-1----:R-:W3:Y:S01]  /*14740*/  LDL.LU R8, [R1+0x19dc] ;  /* 0x0019dc0001087983 */ /* 0x002ee20000300800 */
[----:B------:R-:W-:-:S02]  /*14750*/  IADD3 R197, P3, R252, R185, RZ ;  /* 0x000000b9fcc57210 */ /* 0x000fc40007f7e0ff */
[C---:B------:R-:W-:Y:S02]  /*14760*/  IADD3 R181, P5, R252.reuse, R169, RZ ;  /* 0x000000a9fcb57210 */ /* 0x040fe40007fbe0ff */
[-C--:B------:R-:W-:Y:S02]  /*14770*/  LEA.HI.X.SX32 R198, R185, R0.reuse, 0x1, P3 ;  /* 0x00000000b9c67211 */ /* 0x080fe400018f0eff */
[C---:B------:R-:W-:Y:S02]  /*14780*/  IADD3 R185, P3, R252.reuse, R173, RZ ;  /* 0x000000adfcb97210 */ /* 0x040fe40007f7e0ff */
[C---:B------:R-:W-:Y:S02]  /*14790*/  IADD3 R177, P1, R252.reuse, R165, RZ ;  /* 0x000000a5fcb17210 */ /* 0x040fe40007f3e0ff */
[----:B------:R-:W-:Y:S02]  /*147a0*/  LEA.HI.X.SX32 R186, R173, R0, 0x1, P3 ;  /* 0x00000000adba7211 */ /* 0x000fe400018f0eff */
[----:B------:R-:W-:-:S02]  /*147b0*/  IADD3 R173, P3, R252, R161, RZ ;  /* 0x000000a1fcad7210 */ /* 0x000fc40007f7e0ff */
[-C--:B------:R-:W-:Y:S02]  /*147c0*/  LEA.HI.X.SX32 R182, R169, R0.reuse, 0x1, P5 ;  /* 0x00000000a9b67211 */ /* 0x080fe400028f0eff */
[C---:B--2---:R-:W-:Y:S02]  /*147d0*/  IADD3 R169, P5, R252.reuse, R157, RZ ;  /* 0x0000009dfca97210 */ /* 0x044fe40007fbe0ff */
[-C--:B------:R-:W-:Y:S02]  /*147e0*/  LEA.HI.X.SX32 R178, R165, R0.reuse, 0x1, P1 ;  /* 0x00000000a5b27211 */ /* 0x080fe400008f0eff */
[C---:B----4-:R-:W-:Y:S02]  /*147f0*/  IADD3 R165, P1, R252.reuse, R153, RZ ;  /* 0x00000099fca57210 */ /* 0x050fe40007f3e0ff */
[----:B------:R-:W-:Y:S02]  /*14800*/  LEA.HI.X.SX32 R174, R161, R0, 0x1, P3 ;  /* 0x00000000a1ae7211 */ /* 0x000fe400018f0eff */
[----:B------:R-:W-:-:S02]  /*14810*/  IADD3 R161, P3, R252, R21, RZ ;  /* 0x00000015fca17210 */ /* 0x000fc40007f7e0ff */
[----:B------:R-:W-:Y:S02]  /*14820*/  LEA.HI.X.SX32 R170, R157, R0, 0x1, P5 ;  /* 0x000000009daa7211 */ /* 0x000fe400028f0eff */
[C---:B------:R-:W-:Y:S02]  /*14830*/  IADD3 R167, P0, R252.reuse, R168, RZ ;  /* 0x000000a8fca77210 */ /* 0x040fe40007f1e0ff */
[C---:B------:R-:W-:Y:S02]  /*14840*/  IADD3 R157, P5, R252.reuse, R5, RZ ;  /* 0x00000005fc9d7210 */ /* 0x040fe40007fbe0ff */
[----:B------:R-:W-:Y:S02]  /*14850*/  LEA.HI.X.SX32 R166, R153, R0, 0x1, P1 ;  /* 0x0000000099a67211 */ /* 0x000fe400008f0eff */
[----:B------:R-:W-:Y:S02]  /*14860*/  IADD3 R153, P1, R252, R22, RZ ;  /* 0x00000016fc997210 */ /* 0x000fe40007f3e0ff */
[----:B------:R-:W-:-:S02]  /*14870*/  LEA.HI.X.SX32 R162, R21, R0, 0x1, P3 ;  /* 0x0000000015a27211 */ /* 0x000fc400018f0eff */
[----:B------:R-:W-:Y:S02]  /*14880*/  LEA.HI.X.SX32 R168, R168, R0, 0x1, P0 ;  /* 0x00000000a8a87211 */ /* 0x000fe400000f0eff */
[C---:B------:R-:W-:Y:S02]  /*14890*/  IADD3 R21, P3, R252.reuse, R18, RZ ;  /* 0x00000012fc157210 */ /* 0x040fe40007f7e0ff */
[----:B------:R-:W-:Y:S02]  /*148a0*/  LEA.HI.X.SX32 R158, R5, R0, 0x1, P5 ;  /* 0x00000000059e7211 */ /* 0x000fe400028f0eff */
[C---:B------:R-:W-:Y:S02]  /*148b0*/  IADD3 R163, P2, R252.reuse, R164, RZ ;  /* 0x000000a4fca37210 */ /* 0x040fe40007f5e0ff */
[C---:B------:R-:W-:Y:S02]  /*148c0*/  IADD3 R159, P4, R252.reuse, R160, RZ ;  /* 0x000000a0fc9f7210 */ /* 0x040fe40007f9e0ff */
[----:B------:R-:W-:-:S02]  /*148d0*/  IADD3 R155, P0, R252, R156, RZ ;  /* 0x0000009cfc9b7210 */ /* 0x000fc40007f1e0ff */
[----:B------:R-:W-:Y:S02]  /*148e0*/  IADD3 R17, P5, R252, R14, RZ ;  /* 0x0000000efc117210 */ /* 0x000fe40007fbe0ff */
[-C--:B------:R-:W-:Y:S01]  /*148f0*/  LEA.HI.X.SX32 R154, R22, R0.reuse, 0x1, P1 ;  /* 0x00000000169a7211 */ /* 0x080fe200008f0eff */
[----:B------:R-:W-:Y:S01]  /*14900*/  IMAD.SHL.U32 R3, R3, 0x4, RZ ;  /* 0x0000000403037824 */ /* 0x000fe200078e00ff */
[-C--:B------:R-:W-:Y:S02]  /*14910*/  LEA.HI.X.SX32 R22, R18, R0.reuse, 0x1, P3 ;  /* 0x0000000012167211 */ /* 0x080fe400018f0eff */
[-C--:B------:R-:W-:Y:S02]  /*14920*/  LEA.HI.X.SX32 R164, R164, R0.reuse, 0x1, P2 ;  /* 0x00000000a4a47211 */ /* 0x080fe400010f0eff */
[-C--:B------:R-:W-:Y:S02]  /*14930*/  LEA.HI.X.SX32 R160, R160, R0.reuse, 0x1, P4 ;  /* 0x00000000a0a07211 */ /* 0x080fe400020f0eff */
[----:B------:R-:W-:-:S02]  /*14940*/  LEA.HI.X.SX32 R156, R156, R0, 0x1, P0 ;  /* 0x000000009c9c7211 */ /* 0x000fc400000f0eff */
[----:B------:R-:W-:Y:S02]  /*14950*/  LEA.HI.X.SX32 R18, R14, R0, 0x1, P5 ;  /* 0x000000000e127211 */ /* 0x000fe400028f0eff */
[C---:B------:R-:W-:Y:S02]  /*14960*/  IADD3 R23, P2, R252.reuse, R152, RZ ;  /* 0x00000098fc177210 */ /* 0x040fe40007f5e0ff */
[C---:B------:R-:W-:Y:S02]  /*14970*/  IADD3 R19, P4, R252.reuse, R20, RZ ;  /* 0x00000014fc137210 */ /* 0x040fe40007f9e0ff */
[C---:B------:R-:W-:Y:S02]  /*14980*/  IADD3 R4, P0, R252.reuse, UR7, RZ ;  /* 0x00000007fc047c10 */ /* 0x040fe4000ff1e0ff */
[----:B------:R-:W-:Y:S02]  /*14990*/  SHF.L.U64.HI R14, R252, 0x2, R0 ;  /* 0x00000002fc0e7819 */ /* 0x000fe40000010200 */
[----:B------:R-:W-:Y:S01]  /*149a0*/  SHF.R.S32.HI R252, RZ, 0x1f, R7 ;  /* 0x0000001ffffc7819 */ /* 0x000fe20000011407 */
[----:B------:R1:W-:Y:S03]  /*149b0*/  STL [R1+0x93c], R3 ;  /* 0x00093c0301007387 */ /* 0x0003e60000100800 */
[----:B-1----:R-:W-:-:S02]  /*149c0*/  SHF.L.U64.HI R3, R7, 0x2, R252 ;  /* 0x0000000207037819 */ /* 0x002fc400000102fc */
[C---:B---3--:R-:W-:Y:S02]  /*149d0*/  SHF.L.U64.HI R252, R8.reuse, 0x2, R11 ;  /* 0x0000000208fc7819 */ /* 0x048fe4000001020b */
[----:B------:R-:W2:Y:S01]  /*149e0*/  LDL.LU R11, [R1+0x19d8] ;  /* 0x0019d800010b7983 */ /* 0x000ea20000300800 */
[----:B------:R-:W-:-:S03]  /*149f0*/  IMAD.SHL.U32 R3, R8, 0x4, RZ ;  /* 0x0000000408037824 */ /* 0x000fc600078e00ff */
[----:B------:R1:W-:Y:S01]  /*14a00*/  STL [R1+0x938], R252 ;  /* 0x000938fc01007387 */ /* 0x0003e20000100800 */
[----:B------:R-:W-:Y:S02]  /*14a10*/  SHF.L.U64.HI R8, R10, 0x2, R16 ;  /* 0x000000020a087819 */ /* 0x000fe40000010210 */
[C---:B-1----:R-:W-:Y:S02]  /*14a20*/  SHF.L.U64.HI R252, R9.reuse, 0x2, R15 ;  /* 0x0000000209fc7819 */ /* 0x042fe4000001020f */
[----:B------:R-:W3:Y:S04]  /*14a30*/  LDL.LU R15, [R1+0x19d4] ;  /* 0x0019d400010f7983 */ /* 0x000ee80000300800 */
[----:B------:R1:W-:Y:S04]  /*14a40*/  STL [R1+0x934], R3 ;  /* 0x0009340301007387 */ /* 0x0003e80000100800 */
[----:B------:R-:W-:Y:S04]  /*14a50*/  STL [R1+0x930], R252 ;  /* 0x000930fc01007387 */ /* 0x000fe80000100800 */
[----:B------:R-:W4:Y:S01]  /*14a60*/  LDL.LU R16, [R1+0x19d0] ;  /* 0x0019d00001107983 */ /* 0x000f220000300800 */
[----:B-1----:R-:W-:-:S05]  /*14a70*/  IMAD.SHL.U32 R3, R9, 0x4, RZ ;  /* 0x0000000409037824 */ /* 0x002fca00078e00ff */
[----:B------:R1:W-:Y:S04]  /*14a80*/  STL [R1+0x92c], R3 ;  /* 0x00092c0301007387 */ /* 0x0003e80000100800 */
[----:B------:R3:W-:Y:S01]  /*14a90*/  STL [R1+0x928], R8 ;  /* 0x0009280801007387 */ /* 0x0007e20000100800 */
[----:B-1----:R-:W-:Y:S01]  /*14aa0*/  IMAD.SHL.U32 R3, R10, 0x4, RZ ;  /* 0x000000040a037824 */ /* 0x002fe200078e00ff */
[----:B--2---:R-:W-:Y:S02]  /*14ab0*/  SHF.L.U64.HI R9, R11, 0x2, R103 ;  /* 0x000000020b097819 */ /* 0x004fe40000010267 */
[----:B------:R-:W2:Y:S04]  /*14ac0*/  LDL.LU R103, [R1+0x19cc] ;  /* 0x0019cc0001677983 */ /* 0x000ea80000300800 */
[----:B------:R1:W-:Y:S04]  /*14ad0*/  STL [R1+0x924], R3 ;  /* 0x0009240301007387 */ /* 0x0003e80000100800 */
[----:B------:R4:W-:Y:S01]  /*14ae0*/  STL [R1+0x920], R9 ;  /* 0x0009200901007387 */ /* 0x0009e20000100800 */
[----:B---3--:R-:W-:Y:S01]  /*14af0*/  SHF.L.U64.HI R8, R15, 0x2, R104 ;  /* 0x000000020f087819 */ /* 0x008fe20000010268 */
[----:B-1----:R-:W-:-:S02]  /*14b00*/  IMAD.SHL.U32 R3, R11, 0x4, RZ ;  /* 0x000000040b037824 */ /* 0x002fc400078e00ff */
[----:B------:R-:W3:Y:S04]  /*14b10*/  LDL.LU R104, [R1+0x19c8] ;  /* 0x0019c80001687983 */ /* 0x000ee80000300800 */
[----:B------:R1:W-:Y:S04]  /*14b20*/  STL [R1+0x91c], R3 ;  /* 0x00091c0301007387 */ /* 0x0003e80000100800 */
[----:B------:R-:W-:Y:S01]  /*14b30*/  STL [R1+0x918], R8 ;  /* 0x0009180801007387 */ /* 0x000fe20000100800 */
[----:B----4-:R-:W-:-:S03]  /*14b40*/  SHF.L.U64.HI R9, R16, 0x2, R105 ;  /* 0x0000000210097819 */ /* 0x010fc60000010269 */
[----:B------:R-:W4:Y:S01]  /*14b50*/  LDL.LU R105, [R1+0x19c4] ;  /* 0x0019c40001697983 */ /* 0x000f220000300800 */
[----:B-1----:R-:W-:-:S05]  /*14b60*/  IMAD.SHL.U32 R3, R15, 0x4, RZ ;  /* 0x000000040f037824 */ /* 0x002fca00078e00ff */
[----:B------:R1:W-:Y:S04]  /*14b70*/  STL [R1+0x914], R3 ;  /* 0x0009140301007387 */ /* 0x0003e80000100800 */
[----:B------:R3:W-:Y:S01]  /*14b80*/  STL [R1+0x910], R9 ;  /* 0x0009100901007387 */ /* 0x0007e20000100800 */
[----:B-1----:R-:W-:Y:S01]  /*14b90*/  IMAD.SHL.U32 R3, R16, 0x4, RZ ;  /* 0x0000000410037824 */ /* 0x002fe200078e00ff */
[C---:B--2---:R-:W-:Y:S02]  /*14ba0*/  SHF.L.U64.HI R8, R103.reuse, 0x2, R106 ;  /* 0x0000000267087819 */ /* 0x044fe4000001026a */
        /* <DEDUP_REMOVED lines=342> */
[----:B------:R-:W4:Y:S01]  /*16110*/  LDL.LU R252, [R1+0xa34] ;  /* 0x000a340001fc7983 */ /* 0x000f220000300800 */
[----:B-1----:R-:W-:-:S03]  /*16120*/  IMAD.SHL.U32 R3, R226, 0x4, RZ ;  /* 0x00000004e2037824 */ /* 0x002fc600078e00ff */
[----:B------:R2:W-:Y:S04]  /*16130*/  STL [R1+0x6e8], R8 ;  /* 0x0006e80801007387 */ /* 0x0005e80000100800 */
[----:B------:R1:W-:Y:S01]  /*16140*/  STL [R1+0x6e4], R3 ;  /* 0x0006e40301007387 */ /* 0x0003e20000100800 */
[----:B--2---:R-:W-:-:S03]  /*16150*/  SHF.L.U64.HI R8, R227, 0x2, R230 ;  /* 0x00000002e3087819 */ /* 0x004fc600000102e6 */
[----:B------:R-:W2:Y:S01]  /*16160*/  LDL.LU R230, [R1+0x18ac] ;  /* 0x0018ac0001e67983 */ /* 0x000ea20000300800 */
[----:B-1----:R-:W-:-:S03]  /*16170*/  IMAD.SHL.U32 R3, R227, 0x4, RZ ;  /* 0x00000004e3037824 */ /* 0x002fc600078e00ff */
[----:B------:R4:W-:Y:S01]  /*16180*/  STL [R1+0x6e0], R8 ;  /* 0x0006e00801007387 */ /* 0x0009e20000100800 */
[----:B---3--:R-:W-:-:S03]  /*16190*/  SHF.L.U64.HI R9, R228, 0x2, R231 ;  /* 0x00000002e4097819 */ /* 0x008fc600000102e7 */
        /* <DEDUP_REMOVED lines=57> */
[----:B------:R-:W-:Y:S01]  /*16530*/  STL [R1+0x680], R8 ;  /* 0x0006800801007387 */ /* 0x000fe20000100800 */
[----:B---3--:R-:W-:Y:S01]  /*16540*/  SHF.L.U64.HI R9, R240, 0x2, R243 ;  /* 0x00000002f0097819 */ /* 0x008fe200000102f3 */
[----:B-1----:R-:W-:-:S02]  /*16550*/  IMAD.SHL.U32 R3, R239, 0x4, RZ ;  /* 0x00000004ef037824 */ /* 0x002fc400078e00ff */
[----:B------:R-:W3:Y:S04]  /*16560*/  LDL.LU R243, [R1+0x1878] ;  /* 0x0018780001f37983 */ /* 0x000ee80000300800 */
[----:B------:R4:W-:Y:S04]  /*16570*/  STL [R1+0x67c], R3 ;  /* 0x00067c0301007387 */ /* 0x0009e80000100800 */
[----:B------:R-:W-:Y:S01]  /*16580*/  STL [R1+0x678], R9 ;  /* 0x0006780901007387 */ /* 0x000fe20000100800 */
[----:B----4-:R-:W-:-:S03]  /*16590*/  SHF.L.U64.HI R3, R241, 0x2, R244 ;  /* 0x00000002f1037819 */ /* 0x010fc600000102f4 */
[----:B------:R-:W4:Y:S01]  /*165a0*/  LDL.LU R244, [R1+0x1874] ;  /* 0x0018740001f47983 */ /* 0x000f220000300800 */
[----:B------:R-:W-:-:S05]  /*165b0*/  IMAD.SHL.U32 R8, R240, 0x4, RZ ;  /* 0x00000004f0087824 */ /* 0x000fca00078e00ff */
[----:B------:R1:W-:Y:S04]  /*165c0*/  STL [R1+0x674], R8 ;  /* 0x0006740801007387 */ /* 0x0003e80000100800 */
[----:B------:R2:W-:Y:S01]  /*165d0*/  STL [R1+0x670], R3 ;  /* 0x0006700301007387 */ /* 0x0005e20000100800 */
[----:B-1----:R-:W-:-:S05]  /*165e0*/  IMAD.SHL.U32 R8, R241, 0x4, RZ ;  /* 0x00000004f1087824 */ /* 0x002fca00078e00ff */
[----:B------:R3:W-:Y:S01]  /*165f0*/  STL [R1+0x66c], R8 ;  /* 0x00066c0801007387 */ /* 0x0007e20000100800 */
[C---:B--2---:R-:W-:Y:S01]  /*16600*/  SHF.L.U64.HI R9, R242.reuse, 0x2, R252 ;  /* 0x00000002f2097819 */ /* 0x044fe200000102fc */
[----:B------:R-:W-:-:S04]  /*16610*/  IMAD.SHL.U32 R3, R242, 0x4, RZ ;  /* 0x00000004f2037824 */ /* 0x000fc800078e00ff */
[----:B------:R-:W-:Y:S01]  /*16620*/  STL [R1+0x668], R9 ;  /* 0x0006680901007387 */ /* 0x000fe20000100800 */
[----:B---3--:R-:W-:-:S03]  /*16630*/  SHF.L.U64.HI R8, R243, 0x2, R247 ;  /* 0x00000002f3087819 */ /* 0x008fc600000102f7 */
[----:B------:R-:W2:Y:S04]  /*16640*/  LDL.LU R247, [R1+0x1870] ;  /* 0x0018700001f77983 */ /* 0x000ea80000300800 */
[----:B------:R1:W-:Y:S04]  /*16650*/  STL [R1+0x664], R3 ;  /* 0x0006640301007387 */ /* 0x0003e80000100800 */
[----:B------:R-:W2:Y:S01]  /*16660*/  LDL.LU R118, [R1+0xa48] ;  /* 0x000a480001767983 */ /* 0x000ea20000300800 */
[----:B-1----:R-:W-:-:S03]  /*16670*/  IMAD.SHL.U32 R3, R243, 0x4, RZ ;  /* 0x00000004f3037824 */ /* 0x002fc600078e00ff */
[----:B------:R4:W-:Y:S04]  /*16680*/  STL [R1+0x660], R8 ;  /* 0x0006600801007387 */ /* 0x0009e80000100800 */
[----:B------:R-:W3:Y:S04]  /*16690*/  LDL.LU R117, [R1+0xa4c] ;  /* 0x000a4c0001757983 */ /* 0x000ee80000300800 */
[----:B------:R1:W-:Y:S01]  /*166a0*/  STL [R1+0x65c], R3 ;  /* 0x00065c0301007387 */ /* 0x0003e20000100800 */
[----:B----4-:R-:W-:-:S03]  /*166b0*/  SHF.L.U64.HI R8, R244, 0x2, R245 ;  /* 0x00000002f4087819 */ /* 0x010fc600000102f5 */
[----:B------:R-:W4:Y:S04]  /*166c0*/  LDL.LU R245, [R1+0x186c] ;  /* 0x00186c0001f57983 */ /* 0x000f280000300800 */
[----:B------:R-:W3:Y:S01]  /*166d0*/  LDL.LU R116, [R1+0xa50] ;  /* 0x000a500001747983 */ /* 0x000ee20000300800 */
[----:B-1----:R-:W-:-:S03]  /*166e0*/  IMAD.SHL.U32 R3, R244, 0x4, RZ ;  /* 0x00000004f4037824 */ /* 0x002fc600078e00ff */
[----:B------:R-:W-:Y:S04]  /*166f0*/  STL [R1+0x658], R8 ;  /* 0x0006580801007387 */ /* 0x000fe80000100800 */
[----:B------:R-:W3:Y:S04]  /*16700*/  LDL.LU R115, [R1+0xa54] ;  /* 0x000a540001737983 */ /* 0x000ee80000300800 */
[----:B------:R-:W3:Y:S04]  /*16710*/  LDL.LU R114, [R1+0xa58] ;  /* 0x000a580001727983 */ /* 0x000ee80000300800 */
[----:B------:R1:W-:Y:S04]  /*16720*/  STL [R1+0x654], R3 ;  /* 0x0006540301007387 */ /* 0x0003e80000100800 */
[----:B------:R-:W3:Y:S04]  /*16730*/  LDL.LU R113, [R1+0x604] ;  /* 0x0006040001717983 */ /* 0x000ee80000300800 */
[----:B------:R-:W3:Y:S04]  /*16740*/  LDL.LU R112, [R1+0xa5c] ;  /* 0x000a5c0001707983 */ /* 0x000ee80000300800 */
[----:B------:R-:W3:Y:S04]  /*16750*/  LDL.LU R111, [R1+0x608] ;  /* 0x00060800016f7983 */ /* 0x000ee80000300800 */
[----:B------:R-:W3:Y:S04]  /*16760*/  LDL.LU R110, [R1+0xa60] ;  /* 0x000a6000016e7983 */ /* 0x000ee80000300800 */
[----:B------:R-:W3:Y:S04]  /*16770*/  LDL.LU R109, [R1+0x60c] ;  /* 0x00060c00016d7983 */ /* 0x000ee80000300800 */
[----:B------:R-:W3:Y:S04]  /*16780*/  LDL.LU R108, [R1+0xa64] ;  /* 0x000a6400016c7983 */ /* 0x000ee80000300800 */
[----:B------:R-:W3:Y:S04]  /*16790*/  LDL R107, [R1+0x948] ;  /* 0x00094800016b7983 */ /* 0x000ee80000100800 */
[----:B-1----:R-:W3:Y:S04]  /*167a0*/  LDL.LU R3, [R1+0xa68] ;  /* 0x000a680001037983 */ /* 0x002ee80000300800 */
[----:B------:R-:W3:Y:S01]  /*167b0*/  LDL.LU R252, [R1+0x954] ;  /* 0x0009540001fc7983 */ /* 0x000ee20000300800 */
[----:B----4-:R-:W-:-:S03]  /*167c0*/  SHF.L.U64.HI R9, R245, 0x2, R246 ;  /* 0x00000002f5097819 */ /* 0x010fc600000102f6 */
[----:B------:R-:W4:Y:S01]  /*167d0*/  LDL.LU R246, [R1+0x1868] ;  /* 0x0018680001f67983 */ /* 0x000f220000300800 */
[----:B------:R-:W-:-:S03]  /*167e0*/  IMAD.SHL.U32 R8, R245, 0x4, RZ ;  /* 0x00000004f5087824 */ /* 0x000fc600078e00ff */
[----:B------:R-:W3:Y:S04]  /*167f0*/  LDL.LU R106, [R1+0xa6c] ;  /* 0x000a6c00016a7983 */ /* 0x000ee80000300800 */
[----:B------:R-:W-:Y:S04]  /*16800*/  STL [R1+0x650], R9 ;  /* 0x0006500901007387 */ /* 0x000fe80000100800 */
        /* <DEDUP_REMOVED lines=8> */
[----:B-1----:R-:W3:Y:S04]  /*16890*/  LDL.LU R8, [R1+0xa7c] ;  /* 0x000a7c0001087983 */ /* 0x002ee80000300800 */
[----:B------:R-:W3:Y:S01]  /*168a0*/  LDL.LU R9, [R1+0x970] ;  /* 0x0009700001097983 */ /* 0x000ee20000300800 */
[----:B----4-:R-:W-:-:S03]  /*168b0*/  SHF.L.U64.HI R119, R246, 0x2, R250 ;  /* 0x00000002f6777819 */ /* 0x010fc600000102fa */
[----:B------:R-:W4:Y:S01]  /*168c0*/  LDL.LU R250, [R1+0x1864] ;  /* 0x0018640001fa7983 */ /* 0x000f220000300800 */
[----:B------:R-:W-:Y:S01]  /*168d0*/  IMAD.SHL.U32 R121, R246, 0x4, RZ ;  /* 0x00000004f6797824 */ /* 0x000fe200078e00ff */
[----:B--2---:R-:W-:Y:S02]  /*168e0*/  SHF.L.U64.HI R120, R247, 0x2, R118 ;  /* 0x00000002f7787819 */ /* 0x004fe40000010276 */
[----:B------:R1:W-:Y:S01]  /*168f0*/  STL [R1+0x648], R119 ;  /* 0x0006487701007387 */ /* 0x0003e20000100800 */
[C---:B---3--:R-:W-:Y:S01]  /*16900*/  SHF.L.U64.HI R118, R248.reuse, 0x2, R117 ;  /* 0x00000002f8767819 */ /* 0x048fe20000010275 */
[----:B------:R-:W-:Y:S01]  /*16910*/  IMAD.SHL.U32 R117, R248, 0x4, RZ ;  /* 0x00000004f8757824 */ /* 0x000fe200078e00ff */
[----:B------:R-:W-:Y:S01]  /*16920*/  SHF.L.U64.HI R116, R249, 0x2, R116 ;  /* 0x00000002f9747819 */ /* 0x000fe20000010274 */
[----:B------:R-:W-:Y:S01]  /*16930*/  STL [R1+0x644], R121 ;  /* 0x0006447901007387 */ /* 0x000fe20000100800 */
[----:B-1----:R-:W-:-:S03]  /*16940*/  IMAD.SHL.U32 R119, R247, 0x4, RZ ;  /* 0x00000004f7777824 */ /* 0x002fc600078e00ff */
[----:B------:R-:W-:Y:S04]  /*16950*/  STL [R1+0x640], R120 ;  /* 0x0006407801007387 */ /* 0x000fe80000100800 */
[----:B------:R-:W-:Y:S04]  /*16960*/  STL [R1+0x63c], R119 ;  /* 0x00063c7701007387 */ /* 0x000fe80000100800 */
[----:B------:R1:W-:Y:S04]  /*16970*/  STL [R1+0x638], R118 ;  /* 0x0006387601007387 */ /* 0x0003e80000100800 */
[----:B------:R4:W-:Y:S04]  /*16980*/  STL [R1+0x634], R117 ;  /* 0x0006347501007387 */ /* 0x0009e80000100800 */
[----:B------:R2:W-:Y:S01]  /*16990*/  STL [R1+0x630], R116 ;  /* 0x0006307401007387 */ /* 0x0005e20000100800 */
[----:B-1----:R-:W-:-:S05]  /*169a0*/  IMAD.SHL.U32 R118, R249, 0x4, RZ ;  /* 0x00000004f9767824 */ /* 0x002fca00078e00ff */
[----:B------:R1:W-:Y:S01]  /*169b0*/  STL [R1+0x62c], R118 ;  /* 0x00062c7601007387 */ /* 0x0003e20000100800 */
[----:B------:R-:W-:Y:S01]  /*169c0*/  SHF.L.U64.HI R242, R9, 0x2, R8 ;  /* 0x0000000209f27819 */ /* 0x000fe20000010208 */
[----:B------:R-:W-:Y:S01]  /*169d0*/  IMAD.SHL.U32 R249, R105, 0x4, RZ ;  /* 0x0000000469f97824 */ /* 0x000fe200078e00ff */
[C---:B----4-:R-:W-:Y:S01]  /*169e0*/  SHF.L.U64.HI R117, R250.reuse, 0x2, R115 ;  /* 0x00000002fa757819 */ /* 0x050fe20000010273 */
[----:B--2---:R-:W-:Y:S01]  /*169f0*/  IMAD.SHL.U32 R116, R250, 0x4, RZ ;  /* 0x00000004fa747824 */ /* 0x004fe200078e00ff */
[C---:B------:R-:W-:Y:S01]  /*16a00*/  SHF.L.U64.HI R115, R113.reuse, 0x2, R114 ;  /* 0x0000000271737819 */ /* 0x040fe20000010272 */
[----:B------:R-:W-:Y:S01]  /*16a10*/  IMAD.SHL.U32 R114, R113, 0x4, RZ ;  /* 0x0000000471727824 */ /* 0x000fe200078e00ff */
[C---:B------:R-:W-:Y:S01]  /*16a20*/  SHF.L.U64.HI R113, R111.reuse, 0x2, R112 ;  /* 0x000000026f717819 */ /* 0x040fe20000010270 */
[----:B------:R2:W-:Y:S01]  /*16a30*/  STL [R1+0x628], R117 ;  /* 0x0006287501007387 */ /* 0x0005e20000100800 */
[----:B------:R-:W-:Y:S01]  /*16a40*/  IMAD.SHL.U32 R112, R111, 0x4, RZ ;  /* 0x000000046f707824 */ /* 0x000fe200078e00ff */
[C---:B------:R-:W-:Y:S01]  /*16a50*/  SHF.L.U64.HI R111, R109.reuse, 0x2, R110 ;  /* 0x000000026d6f7819 */ /* 0x040fe2000001026e */
[----:B------:R-:W-:Y:S01]  /*16a60*/  IMAD.SHL.U32 R110, R109, 0x4, RZ ;  /* 0x000000046d6e7824 */ /* 0x000fe200078e00ff */
[----:B------:R3:W-:Y:S01]  /*16a70*/  STL [R1+0x624], R116 ;  /* 0x0006247401007387 */ /* 0x0007e20000100800 */
[C---:B------:R-:W-:Y:S01]  /*16a80*/  SHF.L.U64.HI R109, R107.reuse, 0x2, R108 ;  /* 0x000000026b6d7819 */ /* 0x040fe2000001026c */
[----:B------:R-:W-:-:S02]  /*16a90*/  IMAD.SHL.U32 R108, R107, 0x4, RZ ;  /* 0x000000046b6c7824 */ /* 0x000fc400078e00ff */
[----:B------:R4:W-:Y:S01]  /*16aa0*/  STL [R1+0x620], R115 ;  /* 0x0006207301007387 */ /* 0x0009e20000100800 */
[----:B------:R-:W-:-:S03]  /*16ab0*/  SHF.L.U64.HI R107, R252, 0x2, R3 ;  /* 0x00000002fc6b7819 */ /* 0x000fc60000010203 */
[----:B------:R4:W-:Y:S04]  /*16ac0*/  STL [R1+0x61c], R114 ;  /* 0x00061c7201007387 */ /* 0x0009e80000100800 */
[----:B------:R4:W-:Y:S04]  /*16ad0*/  STL [R1+0x618], R113 ;  /* 0x0006187101007387 */ /* 0x0009e80000100800 */
[----:B------:R4:W-:Y:S04]  /*16ae0*/  STL [R1+0x614], R112 ;  /* 0x0006147001007387 */ /* 0x0009e80000100800 */
[----:B------:R4:W-:Y:S04]  /*16af0*/  STL [R1+0x610], R111 ;  /* 0x0006106f01007387 */ /* 0x0009e80000100800 */
[----:B------:R4:W-:Y:S04]  /*16b00*/  STL [R1+0x60c], R110 ;  /* 0x00060c6e01007387 */ /* 0x0009e80000100800 */
[----:B------:R4:W-:Y:S04]  /*16b10*/  STL [R1+0x608], R109 ;  /* 0x0006086d01007387 */ /* 0x0009e80000100800 */
[----:B------:R4:W-:Y:S04]  /*16b20*/  STL [R1+0x604], R108 ;  /* 0x0006046c01007387 */ /* 0x0009e80000100800 */
[----:B------:R-:W4:Y:S04]  /*16b30*/  LDL.LU R3, [R1+0xa80] ;  /* 0x000a800001037983 */ /* 0x000f280000300800 */
[----:B------:R4:W-:Y:S04]  /*16b40*/  STL [R1+0x600], R107 ;  /* 0x0006006b01007387 */ /* 0x0009e80000100800 */
        /* <DEDUP_REMOVED lines=8> */
[----:B-1----:R-:W4:Y:S04]  /*16bd0*/  LDL.LU R118, [R1+0x984] ;  /* 0x0009840001767983 */ /* 0x002f280000300800 */
[----:B--2---:R-:W2:Y:S04]  /*16be0*/  LDL.LU R117, [R1+0xa94] ;  /* 0x000a940001757983 */ /* 0x004ea80000300800 */
[----:B---3--:R-:W3:Y:S04]  /*16bf0*/  LDL.LU R116, [R1+0x988] ;  /* 0x0009880001747983 */ /* 0x008ee80000300800 */
[----:B----4-:R-:W4:Y:S04]  /*16c00*/  LDL.LU R115, [R1+0xa98] ;  /* 0x000a980001737983 */ /* 0x010f280000300800 */
[----:B------:R-:W2:Y:S04]  /*16c10*/  LDL.LU R114, [R1+0x98c] ;  /* 0x00098c0001727983 */ /* 0x000ea80000300800 */
[----:B------:R-:W4:Y:S04]  /*16c20*/  LDL.LU R113, [R1+0xa9c] ;  /* 0x000a9c0001717983 */ /* 0x000f280000300800 */
[----:B------:R-:W4:Y:S04]  /*16c30*/  LDL.LU R112, [R1+0x990] ;  /* 0x0009900001707983 */ /* 0x000f280000300800 */
[----:B------:R-:W4:Y:S01]  /*16c40*/  LDL.LU R111, [R1+0xaa0] ;  /* 0x000aa000016f7983 */ /* 0x000f220000300800 */
[----:B------:R-:W-:-:S03]  /*16c50*/  SHF.L.U64.HI R250, R105, 0x2, R106 ;  /* 0x0000000269fa7819 */ /* 0x000fc6000001026a */
[----:B------:R-:W4:Y:S04]  /*16c60*/  LDL.LU R110, [R1+0x994] ;  /* 0x00099400016e7983 */ /* 0x000f280000300800 */
[----:B------:R-:W4:Y:S04]  /*16c70*/  LDL.LU R109, [R1+0xaa4] ;  /* 0x000aa400016d7983 */ /* 0x000f280000300800 */
[----:B------:R-:W4:Y:S04]  /*16c80*/  LDL.LU R108, [R1+0x998] ;  /* 0x00099800016c7983 */ /* 0x000f280000300800 */
[----:B------:R-:W4:Y:S04]  /*16c90*/  LDL.LU R107, [R1+0xaa8] ;  /* 0x000aa800016b7983 */ /* 0x000f280000300800 */
[----:B------:R-:W4:Y:S04]  /*16ca0*/  LDL.LU R106, [R1+0x99c] ;  /* 0x00099c00016a7983 */ /* 0x000f280000300800 */
[----:B------:R-:W3:Y:S01]  /*16cb0*/  LDL.LU R105, [R1+0x9a0] ;  /* 0x0009a00001697983 */ /* 0x000ee20000300800 */
[C---:B------:R-:W-:Y:S01]  /*16cc0*/  SHF.L.U64.HI R248, R103.reuse, 0x2, R104 ;  /* 0x0000000267f87819 */ /* 0x040fe20000010268 */
[----:B------:R-:W-:Y:S01]  /*16cd0*/  IMAD.SHL.U32 R247, R103, 0x4, RZ ;  /* 0x0000000467f77824 */ /* 0x000fe200078e00ff */
[C---:B------:R-:W-:Y:S01]  /*16ce0*/  SHF.L.U64.HI R246, R15.reuse, 0x2, R16 ;  /* 0x000000020ff67819 */ /* 0x040fe20000010210 */
[----:B------:R-:W4:Y:S01]  /*16cf0*/  LDL.LU R104, [R1+0xab0] ;  /* 0x000ab00001687983 */ /* 0x000f220000300800 */
[----:B------:R-:W-:Y:S01]  /*16d00*/  IMAD.SHL.U32 R245, R15, 0x4, RZ ;  /* 0x000000040ff57824 */ /* 0x000fe200078e00ff */
[----:B------:R-:W-:-:S02]  /*16d10*/  SHF.L.U64.HI R244, R10, 0x2, R11 ;  /* 0x000000020af47819 */ /* 0x000fc4000001020b */
[----:B------:R-:W4:Y:S01]  /*16d20*/  LDL.LU R103, [R1+0x9a4] ;  /* 0x0009a40001677983 */ /* 0x000f220000300800 */
[----:B------:R-:W-:-:S03]  /*16d30*/  IMAD.SHL.U32 R243, R10, 0x4, RZ ;  /* 0x000000040af37824 */ /* 0x000fc600078e00ff */
[----:B------:R-:W2:Y:S01]  /*16d40*/  LDL.LU R16, [R1+0xab4] ;  /* 0x000ab40001107983 */ /* 0x000ea20000300800 */
[----:B------:R-:W-:-:S03]  /*16d50*/  IMAD.SHL.U32 R241, R9, 0x4, RZ ;  /* 0x0000000409f17824 */ /* 0x000fc600078e00ff */
[----:B------:R-:W2:Y:S04]  /*16d60*/  LDL.LU R15, [R1+0x9a8] ;  /* 0x0009a800010f7983 */ /* 0x000ea80000300800 */
[----:B------:R-:W4:Y:S04]  /*16d70*/  LDL.LU R11, [R1+0xab8] ;  /* 0x000ab800010b7983 */ /* 0x000f280000300800 */
[----:B------:R-:W4:Y:S04]  /*16d80*/  LDL.LU R10, [R1+0x9ac] ;  /* 0x0009ac00010a7983 */ /* 0x000f280000300800 */
[----:B------:R-:W4:Y:S01]  /*16d90*/  LDL.LU R9, [R1+0xabc] ;  /* 0x000abc0001097983 */ /* 0x000f220000300800 */
[----:B------:R-:W-:-:S03]  /*16da0*/  SHF.L.U64.HI R240, R125, 0x2, R3 ;  /* 0x000000027df07819 */ /* 0x000fc60000010203 */
[----:B------:R-:W4:Y:S01]  /*16db0*/  LDL.LU R3, [R1+0x9b0] ;  /* 0x0009b00001037983 */ /* 0x000f220000300800 */
[----:B------:R-:W-:-:S03]  /*16dc0*/  SHF.L.U64.HI R238, R124, 0x2, R8 ;  /* 0x000000027cee7819 */ /* 0x000fc60000010208 */
[----:B------:R-:W4:Y:S01]  /*16dd0*/  LDL.LU R8, [R1+0xac0] ;  /* 0x000ac00001087983 */ /* 0x000f220000300800 */
[----:B---3--:R-:W-:-:S03]  /*16de0*/  SHF.L.U64.HI R218, R105, 0x2, R251 ;  /* 0x0000000269da7819 */ /* 0x008fc600000102fb */
[----:B------:R-:W4:Y:S01]  /*16df0*/  LDL.LU R251, [R1+0x1860] ;  /* 0x0018600001fb7983 */ /* 0x000f220000300800 */
[-C--:B------:R-:W-:Y:S02]  /*16e00*/  LEA.HI.X.SX32 R13, R6, R0.reuse, 0x1, P0 ;  /* 0x00000000060d7211 */ /* 0x080fe400000f0eff */
[C---:B--2---:R-:W-:Y:S01]  /*16e10*/  SHF.L.U64.HI R214, R15.reuse, 0x2, R16 ;  /* 0x000000020fd67819 */ /* 0x044fe20000010210 */
[----:B------:R-:W-:Y:S01]  /*16e20*/  IMAD.SHL.U32 R213, R15, 0x4, RZ ;  /* 0x000000040fd57824 */ /* 0x000fe200078e00ff */
[C---:B------:R-:W-:Y:S01]  /*16e30*/  SHF.L.U64.HI R16, R4.reuse, 0x2, R13 ;  /* 0x0000000204107819 */ /* 0x040fe2000001020d */
[----:B------:R-:W-:Y:S01]  /*16e40*/  IMAD.SHL.U32 R15, R4, 0x4, RZ ;  /* 0x00000004040f7824 */ /* 0x000fe200078e00ff */
[C---:B----4-:R-:W-:Y:S01]  /*16e50*/  SHF.L.U64.HI R208, R251.reuse, 0x2, R8 ;  /* 0x00000002fbd07819 */ /* 0x050fe20000010208 */
[----:B------:R-:W-:Y:S02]  /*16e60*/  IMAD.SHL.U32 R207, R251, 0x4, RZ ;  /* 0x00000004fbcf7824 */ /* 0x000fe400078e00ff */
[----:B------:R1:W5:Y:S04]  /*16e70*/  LDL.LU R251, [R1+0x185c] ;  /* 0x00185c0001fb7983 */ /* 0x0003680000300800 */
[----:B------:R1:W5:Y:S04]  /*16e80*/  LDL.LU R13, [R1+0x1858] ;  /* 0x00185800010d7983 */ /* 0x0003680000300800 */
[----:B------:R1:W5:Y:S01]  /*16e90*/  LDL.LU R4, [R1+0x1854] ;  /* 0x0018540001047983 */ /* 0x0003620000300800 */
[----:B------:R-:W-:Y:S01]  /*16ea0*/  SHF.R.S32.HI R2, RZ, 0x1f, R7 ;  /* 0x0000001fff027819 */ /* 0x000fe20000011407 */
[----:B------:R-:W-:Y:S01]  /*16eb0*/  USHF.R.S32.HI UR8, URZ, 0x1f, UR4 ;  /* 0x0000001f3f087899 */ /* 0x000fe20008011404 */
[----:B------:R-:W-:Y:S01]  /*16ec0*/  SHF.R.S32.HI R5, RZ, 0x1f, R12 ;  /* 0x0000001fff057819 */ /* 0x000fe2000001140c */
[----:B------:R-:W-:Y:S01]  /*16ed0*/  IMAD.WIDE.U32 R26, R7, 0xc, R26 ;  /* 0x0000000c071a7825 */ /* 0x000fe200078e001a */
[-C--:B------:R-:W-:Y:S01]  /*16ee0*/  LEA.HI.X.SX32 R152, R152, R0.reuse, 0x1, P2 ;  /* 0x0000000098987211 */ /* 0x080fe200010f0eff */
[----:B------:R-:W-:Y:S01]  /*16ef0*/  ULEA.HI UR8, UR8, UR4, URZ, 0x5 ;  /* 0x0000000408087291 */ /* 0x000fe2000f8f283f */
[----:B------:R-:W-:Y:S01]  /*16f00*/  LEA.HI.X.SX32 R20, R20, R0, 0x1, P4 ;  /* 0x0000000014147211 */ /* 0x000fe200020f0eff */
[----:B------:R-:W-:Y:S01]  /*16f10*/  IMAD R2, R2, 0xc, RZ ;  /* 0x0000000c02027824 */ /* 0x000fe200078e02ff */
[----:B------:R-:W-:Y:S01]  /*16f20*/  SHF.L.U64.HI R210, R3, 0x2, R9 ;  /* 0x0000000203d27819 */ /* 0x000fe20000010209 */
[----:B------:R-:W-:-:S02]  /*16f30*/  IMAD R5, R5, 0xc, RZ ;  /* 0x0000000c05057824 */ /* 0x000fc400078e02ff */
[----:B------:R-:W-:-:S04]  /*16f40*/  IMAD.WIDE.U32 R24, R12, 0xc, R24 ;  /* 0x0000000c0c187825 */ /* 0x000fc800078e0018 */
[----:B------:R-:W-:Y:S01]  /*16f50*/  IMAD.SHL.U32 R209, R3, 0x4, RZ ;  /* 0x0000000403d17824 */ /* 0x000fe200078e00ff */
[----:B------:R-:W-:Y:S01]  /*16f60*/  SHF.R.S32.HI R3, RZ, 0x1f, R12 ;  /* 0x0000001fff037819 */ /* 0x000fe2000001140c */
[----:B------:R-:W-:Y:S01]  /*16f70*/  IMAD.IADD R0, R27, 0x1, R2 ;  /* 0x000000011b007824 */ /* 0x000fe200078e0202 */
[----:B------:R-:W-:Y:S01]  /*16f80*/  SHF.L.U64.HI R206, R205, 0x2, R206 ;  /* 0x00000002cdce7819 */ /* 0x000fe200000102ce */
[----:B------:R-:W-:Y:S01]  /*16f90*/  IMAD.MOV.U32 R2, RZ, RZ, R26 ;  /* 0x000000ffff027224 */ /* 0x000fe200078e001a */
[----:B------:R-:W-:Y:S01]  /*16fa0*/  SHF.L.U64.HI R204, R203, 0x2, R204 ;  /* 0x00000002cbcc7819 */ /* 0x000fe200000102cc */
[----:B------:R-:W-:Y:S01]  /*16fb0*/  IMAD.IADD R5, R25, 0x1, R5 ;  /* 0x0000000119057824 */ /* 0x000fe200078e0205 */
[----:B------:R-:W-:Y:S01]  /*16fc0*/  SHF.L.U64.HI R202, R201, 0x2, R202 ;  /* 0x00000002c9ca7819 */ /* 0x000fe200000102ca */
[----:B------:R-:W-:Y:S01]  /*16fd0*/  IMAD.MOV.U32 R6, RZ, RZ, R24 ;  /* 0x000000ffff067224 */ /* 0x000fe200078e0018 */
[----:B------:R-:W-:Y:S01]  /*16fe0*/  SHF.L.U64.HI R200, R199, 0x2, R200 ;  /* 0x00000002c7c87819 */ /* 0x000fe200000102c8 */
[----:B------:R-:W-:Y:S01]  /*16ff0*/  IMAD.SHL.U32 R239, R125, 0x4, RZ ;  /* 0x000000047def7824 */ /* 0x000fe200078e00ff */
        /* <DEDUP_REMOVED lines=25> */
[----:B------:R-:W-:Y:S01]  /*17190*/  USHF.R.S32.HI UR8, URZ, 0x5, UR8 ;  /* 0x000000053f087899 */ /* 0x000fe20008011408 */
[----:B------:R-:W-:-:S02]  /*171a0*/  SHF.L.U64.HI R172, R171, 0x2, R172 ;  /* 0x00000002abac7819 */ /* 0x000fc400000102ac */
[----:B------:R-:W-:Y:S02]  /*171b0*/  CS2R R24, SRZ ;  /* 0x0000000000187805 */ /* 0x000fe4000001ff00 */
[----:B------:R-:W-:Y:S02]  /*171c0*/  SHF.L.U64.HI R170, R169, 0x2, R170 ;  /* 0x00000002a9aa7819 */ /* 0x000fe400000102aa */
[----:B------:R-:W-:Y:S02]  /*171d0*/  CS2R R26, SRZ ;  /* 0x00000000001a7805 */ /* 0x000fe4000001ff00 */
[----:B------:R-:W-:Y:S02]  /*171e0*/  SHF.L.U64.HI R168, R167, 0x2, R168 ;  /* 0x00000002a7a87819 */ /* 0x000fe400000102a8 */
[----:B------:R-:W-:Y:S02]  /*171f0*/  CS2R R28, SRZ ;  /* 0x00000000001c7805 */ /* 0x000fe4000001ff00 */
        /* <DEDUP_REMOVED lines=56> */
[----:B------:R-:W-:Y:S01]  /*17580*/  CS2R R100, SRZ ;  /* 0x0000000000647805 */ /* 0x000fe2000001ff00 */
[----:B------:R-:W-:Y:S01]  /*17590*/  IMAD.SHL.U32 R205, R205, 0x4, RZ ;  /* 0x00000004cdcd7824 */ /* 0x000fe200078e00ff */
[----:B------:R-:W-:Y:S01]  /*175a0*/  SHF.L.U64.HI R212, R10, 0x2, R11 ;  /* 0x000000020ad47819 */ /* 0x000fe2000001020b */
[----:B------:R-:W-:Y:S01]  /*175b0*/  IMAD.SHL.U32 R203, R203, 0x4, RZ ;  /* 0x00000004cbcb7824 */ /* 0x000fe200078e00ff */
[----:B------:R-:W-:Y:S01]  /*175c0*/  SHF.L.U64.HI R3, R12, 0x2, R3 ;  /* 0x000000020c037819 */ /* 0x000fe20000010203 */
[----:B------:R-:W-:Y:S01]  /*175d0*/  IMAD.SHL.U32 R201, R201, 0x4, RZ ;  /* 0x00000004c9c97824 */ /* 0x000fe200078e00ff */
[----:B------:R-:W-:Y:S01]  /*175e0*/  CS2R R102, SRZ ;  /* 0x0000000000667805 */ /* 0x000fe2000001ff00 */
        /* <DEDUP_REMOVED lines=48> */
[----:B------:R-:W-:-:S02]  /*178f0*/  IMAD.SHL.U32 R23, R23, 0x4, RZ ;  /* 0x0000000417177824 */ /* 0x000fc400078e00ff */
[----:B------:R-:W-:Y:S02]  /*17900*/  IMAD.SHL.U32 R21, R21, 0x4, RZ ;  /* 0x0000000415157824 */ /* 0x000fe400078e00ff */
[----:B------:R-:W-:Y:S02]  /*17910*/  IMAD.SHL.U32 R19, R19, 0x4, RZ ;  /* 0x0000000413137824 */ /* 0x000fe400078e00ff */
[----:B------:R-:W-:Y:S02]  /*17920*/  IMAD.SHL.U32 R17, R17, 0x4, RZ ;  /* 0x0000000411117824 */ /* 0x000fe400078e00ff */
[----:B------:R-:W-:Y:S02]  /*17930*/  IMAD.SHL.U32 R252, R252, 0x4, RZ ;  /* 0x00000004fcfc7824 */ /* 0x000fe400078e00ff */
[----:B------:R-:W-:Y:S01]  /*17940*/  IMAD.SHL.U32 R211, R10, 0x4, RZ ;  /* 0x000000040ad37824 */ /* 0x000fe200078e00ff */
[----:B------:R-:W-:Y:S01]  /*17950*/  UMOV UR9, 0x2 ;  /* 0x0000000200097882 */ /* 0x000fe20000000000 */
[----:B------:R-:W-:Y:S01]  /*17960*/  UMOV UR7, 0xffffffff ;  /* 0xffffffff00077882 */ /* 0x000fe20000000000 */
[----:B------:R-:W-:Y:S01]  /*17970*/  UIADD3 UR48, UR8, -0x3, URZ ;  /* 0xfffffffd08307890 */ /* 0x000fe2000fffe03f */
[----:B-1----:R-:W-:-:S11]  /*17980*/  UMOV UR4, URZ ;  /* 0x0000003f00047c82 */ /* 0x002fd60008000000 */
.L_x_1:
[----:B-----5:R-:W-:Y:S01]  /*17990*/  STL.64 [R1+0x1a50], R250 ;  /* 0x001a50fa01007387 */ /* 0x020fe20000100a00 */
[----:B------:R-:W-:Y:S01]  /*179a0*/  UIADD3 UR7, UR7, 0x1, URZ ;  /* 0x0000000107077890 */ /* 0x000fe2000fffe03f */
[----:B------:R-:W-:-:S04]  /*179b0*/  DEPBAR.LE SB0, 0x4 ;  /* 0x000081000000791a */ /* 0x000fc80000000000 */
[----:B------:R-:W-:Y:S04]  /*179c0*/  STL.64 [R1+0x1a48], R248 ;  /* 0x001a48f801007387 */ /* 0x000fe80000100a00 */
        /* <DEDUP_REMOVED lines=61> */
[----:B-1----:R1:W-:Y:S04]  /*17da0*/  STL.64 [R1+0x1858], R124 ;  /* 0x0018587c01007387 */ /* 0x0023e80000100a00 */
[----:B-1----:R-:W2:Y:S04]  /*17db0*/  LDL.LU.64 R124, [R1] ;  /* 0x00000000017c7983 */ /* 0x002ea80000300a00 */
[----:B------:R-:W3:Y:S04]  /*17dc0*/  LDL.LU.64 R126, [R1+0x8] ;  /* 0x00000800017e7983 */ /* 0x000ee80000300a00 */
[----:B------:R-:W4:Y:S04]  /*17dd0*/  LDL.LU.64 R128, [R1+0x10] ;  /* 0x0000100001807983 */ /* 0x000f280000300a00 */
[----:B------:R-:W2:Y:S04]  /*17de0*/  LDL.LU.64 R130, [R1+0x18] ;  /* 0x0000180001827983 */ /* 0x000ea80000300a00 */
        /* <DEDUP_REMOVED lines=9> */
[----:B------:R-:W3:Y:S01]  /*17e80*/  LDL.LU.64 R150, [R1+0x68] ;  /* 0x0000680001967983 */ /* 0x000ee20000300a00 */
[----:B------:R-:W-:Y:S01]  /*17e90*/  UISETP.GT.AND UP0, UPT, UR7, 0x3, UPT ;  /* 0x000000030700788c */ /* 0x000fe2000bf04270 */
[----:B------:R-:W-:Y:S01]  /*17ea0*/  UMOV UR39, 0x40000040 ;  /* 0x4000004000277882 */ /* 0x000fe20000000000 */
[----:B------:R-:W-:Y:S01]  /*17eb0*/  UMOV UR37, 0x40000040 ;  /* 0x4000004000257882 */ /* 0x000fe20000000000 */
[----:B------:R-:W-:Y:S06]  /*17ec0*/  BAR.SYNC.DEFER_BLOCKING 0x0 ;  /* 0x0000000000007b1d */ /* 0x000fec0000010000 */
[----:B---3--:R-:W-:Y:S04]  /*17ed0*/  STL.64 [R1+0x1c50], R150 ;  /* 0x001c509601007387 */ /* 0x008fe80000100a00 */
[----:B--2---:R-:W-:Y:S04]  /*17ee0*/  STL.64 [R1+0x1c48], R148 ;  /* 0x001c489401007387 */ /* 0x004fe80000100a00 */
[----:B----4-:R-:W-:Y:S04]  /*17ef0*/  STL.64 [R1+0x1c40], R146 ;  /* 0x001c409201007387 */ /* 0x010fe80000100a00 */
        /* <DEDUP_REMOVED lines=60> */
[----:B------:R1:W-:Y:S04]  /*182c0*/  STL.64 [R1+0x1a58], R24 ;  /* 0x001a581801007387 */ /* 0x0003e80000100a00 */
[----:B-1----:R-:W2:Y:S04]  /*182d0*/  LDL.LU.64 R24, [R1+0x200] ;  /* 0x0002000001187983 */ /* 0x002ea80000300a00 */
        /* <DEDUP_REMOVED lines=63> */
[----:B--2---:R-:W-:Y:S04]  /*186d0*/  STL.64 [R1+0x1e50], R150 ;  /* 0x001e509601007387 */ /* 0x004fe80000100a00 */
[----:B----4-:R-:W-:Y:S04]  /*186e0*/  STL.64 [R1+0x1e48], R148 ;  /* 0x001e489401007387 */ /* 0x010fe80000100a00 */
[----:B---3--:R-:W-:Y:S04]  /*186f0*/  STL.64 [R1+0x1e40], R146 ;  /* 0x001e409201007387 */ /* 0x008fe80000100a00 */
        /* <DEDUP_REMOVED lines=62> */
[----:B------:R-:W2:Y:S04]  /*18ae0*/  LDL.LU.64 R26, [R1+0x408] ;  /* 0x00040800011a7983 */ /* 0x000ea80000300a00 */
        /* <DEDUP_REMOVED lines=61> */
[----:B------:R-:W2:Y:S01]  /*18ec0*/  LDL.LU.64 R150, [R1+0x5f8] ;  /* 0x0005f80001967983 */ /* 0x000ea20000300a00 */
[----:B------:R-:W-:-:S03]  /*18ed0*/  USEL UR7, UR7, URZ, !UP0 ;  /* 0x0000003f07077287 */ /* 0x000fc6000c000000 */
[----:B------:R-:W3:Y:S01]  /*18ee0*/  LDL.LU.64 R152, [R1+0x70] ;  /* 0x0000700001987983 */ /* 0x000ee20000300a00 */
[----:B------:R-:W-:Y:S02]  /*18ef0*/  ULEA UR12, UR7, UR5, 0xe ;  /* 0x00000005070c7291 */ /* 0x000fe4000f8e703f */
[----:B------:R-:W-:Y:S01]  /*18f00*/  ULEA UR13, UR7, UR5, 0x10 ;  /* 0x00000005070d7291 */ /* 0x000fe2000f8e803f */
[----:B------:R-:W3:Y:S01]  /*18f10*/  LDL.LU.64 R154, [R1+0x78] ;  /* 0x00007800019a7983 */ /* 0x000ee20000300a00 */
[----:B------:R-:W-:Y:S02]  /*18f20*/  UIADD3 UR12, UR12, 0x40000, URZ ;  /* 0x000400000c0c7890 */ /* 0x000fe4000fffe03f */
[----:B------:R-:W-:Y:S01]  /*18f30*/  USHF.R.U32.HI UR13, URZ, 0x4, UR13 ;  /* 0x000000043f0d7899 */ /* 0x000fe2000801160d */
[----:B------:R-:W3:Y:S01]  /*18f40*/  LDL.LU.64 R156, [R1+0x80] ;  /* 0x00008000019c7983 */ /* 0x000ee20000300a00 */
[----:B------:R-:W-:Y:S02]  /*18f50*/  USHF.R.U32.HI UR12, URZ, 0x4, UR12 ;  /* 0x000000043f0c7899 */ /* 0x000fe4000801160c */
[----:B------:R-:W-:Y:S01]  /*18f60*/  USGXT.U32 UR38, UR13, 0xe ;  /* 0x0000000e0d26789a */ /* 0x000fe20008000000 */
[----:B------:R-:W3:Y:S01]  /*18f70*/  LDL.LU.64 R158, [R1+0x88] ;  /* 0x00008800019e7983 */ /* 0x000ee20000300a00 */
[----:B------:R-:W-:-:S02]  /*18f80*/  USGXT.U32 UR36, UR12, 0xe ;  /* 0x0000000e0c24789a */ /* 0x000fc40008000000 */
[----:B------:R-:W-:Y:S01]  /*18f90*/  UIADD3 UR42, UP1, UR38, 0x2, URZ ;  /* 0x00000002262a7890 */ /* 0x000fe2000ff3e03f */
[----:B------:R-:W3:Y:S01]  /*18fa0*/  LDL.LU.64 R160, [R1+0x90] ;  /* 0x0000900001a07983 */ /* 0x000ee20000300a00 */
[----:B------:R-:W-:Y:S01]  /*18fb0*/  UIADD3 UR40, UP0, UR36, 0x2, URZ ;  /* 0x0000000224287890 */ /* 0x000fe2000ff1e03f */
[----:B------:R-:W-:Y:S01]  /*18fc0*/  UMOV UR12, URZ ;  /* 0x0000003f000c7c82 */ /* 0x000fe20008000000 */
[----:B------:R-:W-:Y:S02]  /*18fd0*/  UMOV UR13, URZ ;  /* 0x0000003f000d7c82 */ /* 0x000fe40008000000 */
[----:B------:R-:W-:Y:S01]  /*18fe0*/  UIADD3.X UR41, UR12, 0x40000040, URZ, UP0, !UPT ;  /* 0x400000400c297890 */ /* 0x000fe200087fe43f */
[----:B------:R-:W3:Y:S01]  /*18ff0*/  LDL.LU.64 R162, [R1+0x98] ;  /* 0x0000980001a27983 */ /* 0x000ee20000300a00 */
[----:B------:R-:W-:Y:S01]  /*19000*/  UIADD3.X UR43, UR13, 0x40000040, URZ, UP1, !UPT ;  /* 0x400000400d2b7890 */ /* 0x000fe20008ffe43f */
[----:B--2---:R-:W-:Y:S01]  /*19010*/  WARPGROUP.ARRIVE ;  /* 0x00000000000079c5 */ /* 0x004fe20000000000 */
[----:B------:R-:W-:Y:S01]  /*19020*/  UIADD3.64 UR44, UR40, 0x2, URZ ;  /* 0x00000002282c7897 */ /* 0x000fe2000fffe03f */
[----:B------:R-:W3:Y:S04]  /*19030*/  LDL.LU.64 R164, [R1+0xa0] ;  /* 0x0000a00001a47983 */ /* 0x000ee80000300a00 */
[----:B------:R-:W-:Y:S01]  /*19040*/  HGMMA.64x256x8.F32.TF32 R24, gdesc[UR36], R24, gsb0 ;  /* 0x07e00000241879f0 */ /* 0x000fe20008002818 */
[----:B------:R-:W-:Y:S01]  /*19050*/  UIADD3.64 UR46, UR42, 0x2, URZ ;  /* 0x000000022a2e7897 */ /* 0x000fe2000fffe03f */
[----:B------:R-:W3:Y:S01]  /*19060*/  LDL.LU.64 R166, [R1+0xa8] ;  /* 0x0000a80001a67983 */ /* 0x000ee20000300a00 */
[----:B------:R-:W-:-:S02]  /*19070*/  UIADD3.64 UR14, UR42, 0x4, URZ ;  /* 0x000000042a0e7897 */ /* 0x000fc4000fffe03f */
[----:B------:R-:W-:Y:S01]  /*19080*/  UIADD3.64 UR12, UR40, 0x4, URZ ;  /* 0x00000004280c7897 */ /* 0x000fe2000fffe03f */
[----:B------:R-:W3:Y:S04]  /*19090*/  LDL.LU.64 R168, [R1+0xb0] ;  /* 0x0000b00001a87983 */ /* 0x000ee80000300a00 */
        /* <DEDUP_REMOVED lines=40> */
[----:B------:R-:W3:Y:S01]  /*19320*/  LDL.LU.64 R250, [R1+0x1f8] ;  /* 0x0001f80001fa7983 */ /* 0x000ee20000300a00 */
[----:B------:R-:W-:-:S02]  /*19330*/  WARPGROUP.DEPBAR.LE gsb0, 0x0 ;  /* 0x00008000000079c5 */ /* 0x000fc40000010000 */
[----:B------:R-:W-:-:S06]  /*19340*/  WARPGROUP.ARRIVE ;  /* 0x00000000000079c5 */ /* 0x000fcc0000000000 */
[----:B------:R-:W-:Y:S03]  /*19350*/  HGMMA.64x256x8.F32.TF32 R24, gdesc[UR40], R24, gsb0 ;  /* 0x07e00000281879f0 */ /* 0x000fe60008002818 */
[----:B------:R-:W-:Y:S02]  /*19360*/  WARPGROUP.DEPBAR.LE gsb0, 0x0 ;  /* 0x00008000000079c5 */ /* 0x000fe40000010000 */
[----:B------:R-:W-:-:S15]  /*19370*/  WARPGROUP.ARRIVE ;  /* 0x00000000000079c5 */ /* 0x000fde0000000000 */
[----:B------:R-:W-:-:S08]  /*19380*/  NOP ;  /* 0x0000000000007918 */ /* 0x000fd00000000000 */
[----:B------:R-:W-:Y:S03]  /*19390*/  HGMMA.64x256x8.F32.TF32 R24, gdesc[UR44], R24, gsb0 ;  /* 0x07e000002c1879f0 */ /* 0x000fe60008002818 */
[----:B------:R-:W-:Y:S02]  /*193a0*/  WARPGROUP.DEPBAR.LE gsb0, 0x0 ;  /* 0x00008000000079c5 */ /* 0x000fe40000010000 */
[----:B------:R-:W-:-:S15]  /*193b0*/  WARPGROUP.ARRIVE ;  /* 0x00000000000079c5 */ /* 0x000fde0000000000 */
[----:B------:R-:W-:-:S08]  /*193c0*/  NOP ;  /* 0x0000000000007918 */ /* 0x000fd00000000000 */
[----:B------:R-:W-:Y:S03]  /*193d0*/  HGMMA.64x256x8.F32.TF32 R24, gdesc[UR12], R24, gsb0 ;  /* 0x07e000000c1879f0 */ /* 0x000fe60008002818 */
[----:B------:R-:W-:Y:S02]  /*193e0*/  WARPGROUP.DEPBAR.LE gsb0, 0x0 ;  /* 0x00008000000079c5 */ /* 0x000fe40000010000 */
        /* <DEDUP_REMOVED lines=128> */
[----:B------:R-:W-:Y:S01]  /*19bf0*/  UIADD3.64 UR30, UR42, 0x7fe, URZ ;  /* 0x000007fe2a1e7897 */ /* 0x000fe2000fffe03f */
[----:B------:R-:W-:Y:S01]  /*19c00*/  UMOV UR28, UR36 ;  /* 0x00000024001c7c82 */ /* 0x000fe20008000000 */
[----:B------:R-:W-:Y:S01]  /*19c10*/  UMOV UR29, UR37 ;  /* 0x00000025001d7c82 */ /* 0x000fe20008000000 */
        /* <DEDUP_REMOVED lines=9> */
[----:B--2---:R-:W-:-:S06]  /*19cb0*/  WARPGROUP.ARRIVE ;  /* 0x00000000000079c5 */ /* 0x004fcc0000000000 */
        /* <DEDUP_REMOVED lines=78> */
[----:B-1----:R-:W3:Y:S04]  /*1a1a0*/  LDL.LU.64 R150, [R1+0x1c50] ;  /* 0x001c500001967983 */ /* 0x002ee80000300a00 */
        /* <DEDUP_REMOVED lines=13> */
[----:B------:R-:W-:-:S02]  /*1a280*/  UIADD3.64 UR36, UR40, 0x1fe, URZ ;  /* 0x000001fe28247897 */ /* 0x000fc4000fffe03f */
[----:B------:R-:W-:Y:S01]  /*1a290*/  UIADD3.64 UR32, UR40, 0x200, URZ ;  /* 0x0000020028207897 */ /* 0x000fe2000fffe03f */
[----:B------:R-:W2:Y:S01]  /*1a2a0*/  LDL.LU.64 R122, [R1+0x1be0] ;  /* 0x001be000017a7983 */ /* 0x000ea20000300a00 */
[----:B------:R-:W-:Y:S01]  /*1a2b0*/  UMOV UR34, UR42 ;  /* 0x0000002a00227c82 */ /* 0x000fe20008000000 */
[----:B------:R-:W-:Y:S01]  /*1a2c0*/  UMOV UR35, UR43 ;  /* 0x0000002b00237c82 */ /* 0x000fe20008000000 */
[----:B------:R-:W-:Y:S01]  /*1a2d0*/  UIADD3.64 UR44, UR40, 0x202, URZ ;  /* 0x00000202282c7897 */ /* 0x000fe2000fffe03f */
[----:B------:R-:W2:Y:S01]  /*1a2e0*/  LDL.LU.64 R120, [R1+0x1bd8] ;  /* 0x001bd80001787983 */ /* 0x000ea20000300a00 */
[----:B------:R-:W-:-:S03]  /*1a2f0*/  UIADD3.64 UR12, UR40, 0x204, URZ ;  /* 0x00000204280c7897 */ /* 0x000fc6000fffe03f */
        /* <DEDUP_REMOVED lines=48> */
[----:B---3--:R-:W-:-:S06]  /*1a600*/  WARPGROUP.ARRIVE ;  /* 0x00000000000079c5 */ /* 0x008fcc0000000000 */
        /* <DEDUP_REMOVED lines=14> */
[----:B------:R-:W-:Y:S04]  /*1a6f0*/  STL.64 [R1], R124 ;  /* 0x0000007c01007387 */ /* 0x000fe80000100a00 */
        /* <DEDUP_REMOVED lines=86> */
[----:B------:R-:W3:Y:S04]  /*1ac60*/  LDL.LU.64 R204, [R1+0x1998] ;  /* 0x0019980001cc7983 */ /* 0x000ee80000300a00 */
        /* <DEDUP_REMOVED lines=40> */
[----:B------:R-:W-:Y:S01]  /*1aef0*/  UMOV UR28, UR36 ;  /* 0x00000024001c7c82 */ /* 0x000fe20008000000 */
[----:B------:R-:W-:Y:S01]  /*1af00*/  UMOV UR29, UR37 ;  /* 0x00000025001d7c82 */ /* 0x000fe20008000000 */
[----:B------:R-:W-:Y:S01]  /*1af10*/  UMOV UR24, UR32 ;  /* 0x0000002000187c82 */ /* 0x000fe20008000000 */
[----:B------:R-:W-:Y:S01]  /*1af20*/  UMOV UR25, UR33 ;  /* 0x0000002100197c82 */ /* 0x000fe20008000000 */
[----:B------:R-:W-:Y:S01]  /*1af30*/  UMOV UR20, UR44 ;  /* 0x0000002c00147c82 */ /* 0x000fe20008000000 */
[----:B------:R-:W-:Y:S01]  /*1af40*/  UMOV UR21, UR45 ;  /* 0x0000002d00157c82 */ /* 0x000fe20008000000 */
[----:B------:R-:W4:Y:S01]  /*1af50*/  LDL R3, [R1+0x950] ;  /* 0x0009500001037983 */ /* 0x000f220000100800 */
[----:B------:R-:W-:Y:S01]  /*1af60*/  UISETP.GT.AND UP1, UPT, UR6, URZ, UPT ;  /* 0x0000003f0600728c */ /* 0x000fe2000bf24270 */
[----:B------:R-:W-:Y:S01]  /*1af70*/  LOP3.LUT R10, R13, 0x10, RZ, 0x3c, !PT ;  /* 0x000000100d0a7812 */ /* 0x000fe200078e3cff */
[----:B------:R-:W-:-:S02]  /*1af80*/  UISETP.GE.AND UP0, UPT, UR4, UR48, UPT ;  /* 0x000000300400728c */ /* 0x000fc4000bf06270 */
[----:B------:R-:W-:Y:S02]  /*1af90*/  USEL UR14, URZ, 0x4, !UP1 ;  /* 0x000000043f0e7887 */ /* 0x000fe4000c800000 */
[----:B------:R-:W-:Y:S02]  /*1afa0*/  UISETP.GT.AND UP2, UPT, UR6, 0x1, UPT ;  /* 0x000000010600788c */ /* 0x000fe4000bf44270 */
[----:B------:R-:W-:Y:S02]  /*1afb0*/  USEL UR14, UR14, URZ, !UP0 ;  /* 0x0000003f0e0e7287 */ /* 0x000fe4000c000000 */
[----:B------:R-:W-:Y:S02]  /*1afc0*/  USEL UR15, URZ, 0x4, !UP2 ;  /* 0x000000043f0f7887 */ /* 0x000fe4000d000000 */
[----:B------:R-:W-:Y:S02]  /*1afd0*/  UIADD3 UR9, UR9, 0x1, URZ ;  /* 0x0000000109097890 */ /* 0x000fe4000fffe03f */
[----:B------:R-:W-:Y:S01]  /*1afe0*/  ISETP.NE.U32.AND P0, PT, RZ, UR14, PT ;  /* 0x0000000eff007c0c */ /* 0x000fe2000bf05070 */
[----:B------:R-:W-:Y:S01]  /*1aff0*/  USEL UR16, UR15, URZ, !UP0 ;  /* 0x0000003f0f107287 */ /* 0x000fe2000c000000 */
[----:B------:R-:W-:-:S02]  /*1b000*/  UMOV UR14, UR18 ;  /* 0x00000012000e7c82 */ /* 0x000fc40008000000 */
[----:B------:R-:W-:Y:S01]  /*1b010*/  UMOV UR15, UR19 ;  /* 0x00000013000f7c82 */ /* 0x000fe20008000000 */
[----:B------:R-:W-:-:S04]  /*1b020*/  UISETP.GT.AND UP1, UPT, UR9, 0x3, UPT ;  /* 0x000000030900788c */ /* 0x000fc8000bf24270 */
[----:B------:R-:W-:Y:S02]  /*1b030*/  USEL UR9, UR9, URZ, !UP1 ;  /* 0x0000003f09097287 */ /* 0x000fe4000c800000 */
[----:B------:R-:W-:Y:S02]  /*1b040*/  UISETP.GT.AND UP1, UPT, UR6, 0x2, UPT ;  /* 0x000000020600788c */ /* 0x000fe4000bf24270 */
[----:B------:R-:W-:Y:S01]  /*1b050*/  ULEA UR17, UR9, UR5, 0xe ;  /* 0x0000000509117291 */ /* 0x000fe2000f8e703f */
[----:B--2---:R-:W-:-:S06]  /*1b060*/  WARPGROUP.ARRIVE ;  /* 0x00000000000079c5 */ /* 0x004fcc0000000000 */
[----:B------:R-:W-:Y:S01]  /*1b070*/  HGMMA.64x256x8.F32.TF32 R24, gdesc[UR28], R24, gsb0 ;  /* 0x07e000001c1879f0 */ /* 0x000fe20008002818 */
[----:B----4-:R-:W-:Y:S01]  /*1b080*/  IADD3 R8, P1, R6, R3, RZ ;  /* 0x0000000306087210 */ /* 0x010fe20007f3e0ff */
[----:B------:R-:W-:-:S04]  /*1b090*/  VIADD R3, R13, UR17 ;  /* 0x000000110d037c36 */ /* 0x000fc80008000000 */
[----:B------:R-:W-:Y:S01]  /*1b0a0*/  IMAD.X R9, R5, 0x1, R14, P1 ;  /* 0x0000000105097824 */ /* 0x000fe200008e060e */
[----:B------:R-:W-:Y:S02]  /*1b0b0*/  WARPGROUP.DEPBAR.LE gsb0, 0x0 ;  /* 0x00008000000079c5 */ /* 0x000fe40000010000 */
[----:B------:R-:W-:-:S15]  /*1b0c0*/  WARPGROUP.ARRIVE ;  /* 0x00000000000079c5 */ /* 0x000fde0000000000 */
[----:B------:R-:W-:-:S04]  /*1b0d0*/  NOP ;  /* 0x0000000000007918 */ /* 0x000fc80000000000 */
        /* <DEDUP_REMOVED lines=8> */
[----:B------:R-:W-:Y:S01]  /*1b160*/  HGMMA.64x256x8.F32.TF32 R24, gdesc[UR12], R24, gsb0 ;  /* 0x07e000000c1879f0 */ /* 0x000fe20008002818 */
[----:B------:R-:W-:Y:S02]  /*1b170*/  USEL UR12, URZ, 0x4, !UP1 ;  /* 0x000000043f0c7887 */ /* 0x000fe4000c800000 */
[----:B------:R-:W-:Y:S02]  /*1b180*/  UISETP.GT.AND UP1, UPT, UR6, 0x3, UPT ;  /* 0x000000030600788c */ /* 0x000fe4000bf24270 */
[----:B------:R-:W-:Y:S01]  /*1b190*/  USEL UR12, UR12, URZ, !UP0 ;  /* 0x0000003f0c0c7287 */ /* 0x000fe2000c000000 */
[----:B------:R-:W-:Y:S02]  /*1b1a0*/  WARPGROUP.DEPBAR.LE gsb0, 0x0 ;  /* 0x00008000000079c5 */ /* 0x000fe40000010000 */
[----:B------:R-:W-:Y:S06]  /*1b1b0*/  BAR.SYNC.DEFER_BLOCKING 0x0 ;  /* 0x0000000000007b1d */ /* 0x000fec0000010000 */
[----:B------:R-:W-:Y:S01]  /*1b1c0*/  @!PT LDS RZ, [RZ] ;  /* 0x00000000fffff984 */ /* 0x000fe20000000800 */
[----:B------:R-:W-:Y:S01]  /*1b1d0*/  @!PT LDS RZ, [RZ] ;  /* 0x00000000fffff984 */ /* 0x000fe20000000800 */
[----:B------:R-:W-:Y:S01]  /*1b1e0*/  @!PT LDS RZ, [RZ] ;  /* 0x00000000fffff984 */ /* 0x000fe20000000800 */
[----:B------:R1:W-:Y:S01]  /*1b1f0*/  LDGSTS.E [R3+0x40000], desc[UR10][R8.64], P0 ;  /* 0x4000000008037fae */ /* 0x0003e2000812184a */
[----:B------:R-:W-:-:S02]  /*1b200*/  ISETP.NE.U32.AND P0, PT, RZ, UR16, PT ;  /* 0x00000010ff007c0c */ /* 0x000fc4000bf05070 */
[----:B-1----:R-:W-:-:S05]  /*1b210*/  IADD3 R8, P1, R6, R15, RZ ;  /* 0x0000000f06087210 */ /* 0x002fca0007f3e0ff */
[----:B------:R-:W-:-:S06]  /*1b220*/  IMAD.X R9, R5, 0x1, R16, P1 ;  /* 0x0000000105097824 */ /* 0x000fcc00008e0610 */
[----:B------:R1:W-:Y:S01]  /*1b230*/  LDGSTS.E [R3+0x40004], desc[UR10][R8.64], P0 ;  /* 0x4000400008037fae */ /* 0x0003e2000812184a */
[----:B------:R-:W-:Y:S01]  /*1b240*/  ISETP.NE.U32.AND P0, PT, RZ, UR12, PT ;  /* 0x0000000cff007c0c */ /* 0x000fe2000bf05070 */
[----:B------:R-:W-:Y:S02]  /*1b250*/  USEL UR12, URZ, 0x4, !UP1 ;  /* 0x000000043f0c7887 */ /* 0x000fe4000c800000 */
[----:B------:R-:W-:Y:S02]  /*1b260*/  UISETP.GT.AND UP1, UPT, UR6, 0x4, UPT ;  /* 0x000000040600788c */ /* 0x000fe4000bf24270 */
[----:B------:R-:W-:Y:S01]  /*1b270*/  USEL UR12, UR12, URZ, !UP0 ;  /* 0x0000003f0c0c7287 */ /* 0x000fe2000c000000 */
[----:B-1----:R-:W-:-:S05]  /*1b280*/  IADD3 R8, P1, R6, R17, RZ ;  /* 0x0000001106087210 */ /* 0x002fca0007f3e0ff */
[----:B------:R-:W-:-:S05]  /*1b290*/  IMAD.X R9, R5, 0x1, R18, P1 ;  /* 0x0000000105097824 */ /* 0x000fca00008e0612 */
        /* <DEDUP_REMOVED lines=12> */
[----:B-1----:R-:W-:Y:S01]  /*1b360*/  IADD3 R8, P1, R6, R21, RZ ;  /* 0x0000001506087210 */ /* 0x002fe20007f3e0ff */
[----:B------:R-:W-:Y:S01]  /*1b370*/  VIADD R3, R10, UR17 ;  /* 0x000000110a037c36 */ /* 0x000fe20008000000 */
[----:B------:R-:W-:-:S03]  /*1b380*/  LOP3.LUT R10, R13, 0x20, RZ, 0x3c, !PT ;  /* 0x000000200d0a7812 */ /* 0x000fc600078e3cff */
[----:B------:R-:W-:-:S05]  /*1b390*/  IMAD.X R9, R5, 0x1, R22, P1 ;  /* 0x0000000105097824 */ /* 0x000fca00008e0616 */
[----:B------:R1:W-:Y:S01]  /*1b3a0*/  LDGSTS.E [R3+0x40000], desc[UR10][R8.64], P0 ;  /* 0x4000000008037fae */ /* 0x0003e2000812184a */
[----:B------:R-:W-:Y:S01]  /*1b3b0*/  ISETP.NE.U32.AND P0, PT, RZ, UR12, PT ;  /* 0x0000000cff007c0c */ /* 0x000fe2000bf05070 */
[----:B------:R-:W-:Y:S02]  /*1b3c0*/  USEL UR12, URZ, 0x4, !UP1 ;  /* 0x000000043f0c7887 */ /* 0x000fe4000c800000 */
[----:B------:R-:W-:Y:S02]  /*1b3d0*/  UISETP.GT.AND UP1, UPT, UR6, 0x7, UPT ;  /* 0x000000070600788c */ /* 0x000fe4000bf24270 */
[----:B------:R-:W-:Y:S01]  /*1b3e0*/  USEL UR12, UR12, URZ, !UP0 ;  /* 0x0000003f0c0c7287 */ /* 0x000fe2000c000000 */
[----:B-1----:R-:W-:-:S05]  /*1b3f0*/  IADD3 R8, P1, R6, R23, RZ ;  /* 0x0000001706087210 */ /* 0x002fca0007f3e0ff */
[----:B---3--:R-:W-:-:S05]  /*1b400*/  IMAD.X R9, R5, 0x1, R152, P1 ;  /* 0x0000000105097824 */ /* 0x008fca00008e0698 */
        /* <DEDUP_REMOVED lines=170> */
[----:B------:R-:W-:Y:S02]  /*1beb0*/  VIADD R3, R10, UR17 ;  /* 0x000000110a037c36 */ /* 0x000fe40008000000 */
[----:B------:R-:W1:Y:S02]  /*1bec0*/  S2R R10, SR_TID.X ;  /* 0x00000000000a7919 */ /* 0x000e640000002100 */
[----:B------:R-:W-:-:S05]  /*1bed0*/  IMAD.X R9, R5, 0x1, R198, P1 ;  /* 0x0000000105097824 */ /* 0x000fca00008e06c6 */
[----:B------:R2:W-:Y:S01]  /*1bee0*/  LDGSTS.E [R3+0x40000], desc[UR10][R8.64], P0 ;  /* 0x4000000008037fae */ /* 0x0005e2000812184a */
[----:B------:R-:W-:Y:S01]  /*1bef0*/  ISETP.NE.U32.AND P0, PT, RZ, UR12, PT ;  /* 0x0000000cff007c0c */ /* 0x000fe2000bf05070 */
[----:B------:R-:W-:Y:S02]  /*1bf00*/  USEL UR12, URZ, 0x4, !UP1 ;  /* 0x000000043f0c7887 */ /* 0x000fe4000c800000 */
[----:B------:R-:W-:Y:S02]  /*1bf10*/  UISETP.GT.AND UP1, UPT, UR6, 0x1f, UPT ;  /* 0x0000001f0600788c */ /* 0x000fe4000bf24270 */
[----:B------:R-:W-:Y:S01]  /*1bf20*/  USEL UR12, UR12, URZ, !UP0 ;  /* 0x0000003f0c0c7287 */ /* 0x000fe2000c000000 */
[----:B--2---:R-:W-:-:S05]  /*1bf30*/  IADD3 R8, P1, R6, R199, RZ ;  /* 0x000000c706087210 */ /* 0x004fca0007f3e0ff */
[----:B------:R-:W-:-:S05]  /*1bf40*/  IMAD.X R9, R5, 0x1, R200, P1 ;  /* 0x0000000105097824 */ /* 0x000fca00008e06c8 */
[----:B------:R2:W-:Y:S01]  /*1bf50*/  LDGSTS.E [R3+0x40004], desc[UR10][R8.64], P0 ;  /* 0x4000400008037fae */ /* 0x0005e2000812184a */
[----:B------:R-:W-:Y:S01]  /*1bf60*/  ISETP.NE.U32.AND P0, PT, RZ, UR12, PT ;  /* 0x0000000cff007c0c */ /* 0x000fe2000bf05070 */
[----:B------:R-:W-:Y:S01]  /*1bf70*/  USEL UR12, URZ, 0x4, !UP1 ;  /* 0x000000043f0c7887 */ /* 0x000fe2000c800000 */
[----:B-1----:R-:W-:-:S03]  /*1bf80*/  LOP3.LUT R10, R10, 0x1f, RZ, 0xc0, !PT ;  /* 0x0000001f0a0a7812 */ /* 0x002fc600078ec0ff */
[----:B------:R-:W-:Y:S01]  /*1bf90*/  USEL UR12, UR12, URZ, !UP0 ;  /* 0x0000003f0c0c7287 */ /* 0x000fe2000c000000 */
[----:B--2---:R-:W-:-:S05]  /*1bfa0*/  IADD3 R8, P1, R6, R201, RZ ;  /* 0x000000c906087210 */ /* 0x004fca0007f3e0ff */
[----:B------:R-:W-:-:S05]  /*1bfb0*/  IMAD.X R9, R5, 0x1, R202, P1 ;  /* 0x0000000105097824 */ /* 0x000fca00008e06ca */
[----:B------:R1:W-:Y:S01]  /*1bfc0*/  LDGSTS.E [R3+0x40008], desc[UR10][R8.64], P0 ;  /* 0x4000800008037fae */ /* 0x0003e2000812184a */
[----:B------:R-:W-:Y:S01]  /*1bfd0*/  ISETP.NE.U32.AND P0, PT, RZ, UR12, PT ;  /* 0x0000000cff007c0c */ /* 0x000fe2000bf05070 */
[----:B------:R-:W-:Y:S01]  /*1bfe0*/  ULEA UR12, UR9, UR5, 0x10 ;  /* 0x00000005090c7291 */ /* 0x000fe2000f8e803f */
[----:B-1----:R-:W-:-:S05]  /*1bff0*/  IADD3 R8, P1, R6, R203, RZ ;  /* 0x000000cb06087210 */ /* 0x002fca0007f3e0ff */
[----:B------:R-:W-:Y:S01]  /*1c000*/  IMAD.X R9, R5, 0x1, R204, P1 ;  /* 0x0000000105097824 */ /* 0x000fe200008e06cc */
[----:B------:R-:W-:-:S05]  /*1c010*/  PLOP3.LUT P1, PT, PT, PT, UP0, 0x40, 0x0 ;  /* 0x000000000000781c */ /* 0x000fca0003f2e808 */
[----:B------:R1:W-:Y:S01]  /*1c020*/  LDGSTS.E [R3+0x4000c], desc[UR10][R8.64], P0 ;  /* 0x4000c00008037fae */ /* 0x0003e2000812184a */
[----:B------:R-:W-:-:S03]  /*1c030*/  ISETP.GE.AND P0, PT, R10, UR6, PT ;  /* 0x000000060a007c0c */ /* 0x000fc6000bf06270 */
[----:B------:R-:W0:Y:S01]  /*1c040*/  LDGDEPBAR ;  /* 0x00000000000079af */ /* 0x000e220000000000 */
[----:B-1----:R-:W-:-:S04]  /*1c050*/  SEL R3, RZ, 0x4, P0 ;  /* 0x00000004ff037807 */ /* 0x002fc80000000000 */
[----:B------:R-:W-:Y:S02]  /*1c060*/  SEL R3, R3, RZ, P1 ;  /* 0x000000ff03037207 */ /* 0x000fe40000800000 */
[----:B------:R-:W-:Y:S02]  /*1c070*/  IADD3 R10, P1, R2, R205, RZ ;  /* 0x000000cd020a7210 */ /* 0x000fe40007f3e0ff */
[----:B------:R-:W-:Y:S01]  /*1c080*/  ISETP.NE.U32.AND P0, PT, R3, RZ, PT ;  /* 0x000000ff0300720c */ /* 0x000fe20003f05070 */
[----:B------:R-:W-:Y:S02]  /*1c090*/  VIADD R3, R251, UR12 ;  /* 0x0000000cfb037c36 */ /* 0x000fe40008000000 */
[----:B------:R-:W-:Y:S01]  /*1c0a0*/  IMAD.X R11, R0, 0x1, R206, P1 ;  /* 0x00000001000b7824 */ /* 0x000fe200008e06ce */
[----:B------:R-:W-:-:S05]  /*1c0b0*/  IADD3 R8, P1, R2, R209, RZ ;  /* 0x000000d102087210 */ /* 0x000fca0007f3e0ff */
[----:B------:R-:W-:-:S04]  /*1c0c0*/  IMAD.X R9, R0, 0x1, R210, P1 ;  /* 0x0000000100097824 */ /* 0x000fc800008e06d2 */
[----:B------:R-:W-:Y:S04]  /*1c0d0*/  LDGSTS.E [R3], desc[UR10][R10.64], P0 ;  /* 0x000000000a037fae */ /* 0x000fe8000812184a */
[----:B------:R1:W-:Y:S04]  /*1c0e0*/  LDGSTS.E [R3+0x400], desc[UR10][R8.64], P0 ;  /* 0x0040000008037fae */ /* 0x0003e8000812184a */
[----:B------:R-:W2:Y:S01]  /*1c0f0*/  LDL R10, [R1+0x634] ;  /* 0x00063400010a7983 */ /* 0x000ea20000100800 */
[----:B-1----:R-:W-:-:S03]  /*1c100*/  IADD3 R8, P1, R2, R213, RZ ;  /* 0x000000d502087210 */ /* 0x002fc60007f3e0ff */
[----:B------:R-:W3:Y:S02]  /*1c110*/  LDL R11, [R1+0x638] ;  /* 0x00063800010b7983 */ /* 0x000ee40000100800 */
[----:B------:R-:W-:-:S05]  /*1c120*/  IMAD.X R9, R0, 0x1, R214, P1 ;  /* 0x0000000100097824 */ /* 0x000fca00008e06d6 */
[----:B------:R1:W-:Y:S02]  /*1c130*/  LDGSTS.E [R3+0x800], desc[UR10][R8.64], P0 ;  /* 0x0080000008037fae */ /* 0x0003e4000812184a */
[----:B-1----:R-:W-:-:S05]  /*1c140*/  IADD3 R8, P1, R2, R217, RZ ;  /* 0x000000d902087210 */ /* 0x002fca0007f3e0ff */
        /* <DEDUP_REMOVED lines=25> */
[----:B------:R1:W-:Y:S04]  /*1c2e0*/  LDGSTS.E [R3+0x2c00], desc[UR10][R8.64], P0 ;  /* 0x02c0000008037fae */ /* 0x0003e8000812184a */
[----:B------:R-:W1:Y:S02]  /*1c2f0*/  LDL R9, [R1+0x604] ;  /* 0x0006040001097983 */ /* 0x000e640000100800 */
[----:B-1----:R-:W-:Y:S02]  /*1c300*/  IADD3 R8, P1, R2, R9, RZ ;  /* 0x0000000902087210 */ /* 0x002fe40007f3e0ff */
[----:B------:R-:W4:Y:S03]  /*1c310*/  LDL R9, [R1+0x608] ;  /* 0x0006080001097983 */ /* 0x000f260000100800 */
[----:B----4-:R-:W-:-:S05]  /*1c320*/  IMAD.X R9, R0, 0x1, R9, P1 ;  /* 0x0000000100097824 */ /* 0x010fca00008e0609 */
        /* <DEDUP_REMOVED lines=10> */
[----:B------:R2:W-:Y:S02]  /*1c3d0*/  LDGSTS.E [R3+0x3800], desc[UR10][R8.64], P0 ;  /* 0x0380000008037fae */ /* 0x0005e4000812184a */
[----:B--2---:R-:W-:Y:S02]  /*1c3e0*/  IADD3 R8, P1, R2, R10, RZ ;  /* 0x0000000a02087210 */ /* 0x004fe40007f3e0ff */
[----:B------:R-:W2:Y:S03]  /*1c3f0*/  LDL R10, [R1+0x698] ;  /* 0x00069800010a7983 */ /* 0x000ea60000100800 */
[----:B---3--:R-:W-:Y:S02]  /*1c400*/  IMAD.X R9, R0, 0x1, R11, P1 ;  /* 0x0000000100097824 */ /* 0x008fe400008e060b */
[----:B------:R-:W3:Y:S04]  /*1c410*/  LDL R11, [R1+0x694] ;  /* 0x00069400010b7983 */ /* 0x000ee80000100800 */
[----:B------:R1:W-:Y:S04]  /*1c420*/  LDGSTS.E [R3+0x3c00], desc[UR10][R8.64], P0 ;  /* 0x03c0000008037fae */ /* 0x0003e8000812184a */
[----:B------:R-:W1:Y:S02]  /*1c430*/  LDL R9, [R1+0x644] ;  /* 0x0006440001097983 */ /* 0x000e640000100800 */
[----:B-1----:R-:W-:-:S02]  /*1c440*/  IADD3 R8, P1, R2, R9, RZ ;  /* 0x0000000902087210 */ /* 0x002fc40007f3e0ff */
        /* <DEDUP_REMOVED lines=23> */
[----:B---3--:R-:W-:Y:S02]  /*1c5c0*/  IADD3 R8, P1, R2, R11, RZ ;  /* 0x0000000b02087210 */ /* 0x008fe40007f3e0ff */
[----:B------:R-:W3:Y:S03]  /*1c5d0*/  LDL R11, [R1+0x6f4] ;  /* 0x0006f400010b7983 */ /* 0x000ee60000100800 */
[----:B--2---:R-:W-:Y:S02]  /*1c5e0*/  IMAD.X R9, R0, 0x1, R10, P1 ;  /* 0x0000000100097824 */ /* 0x004fe400008e060a */
[----:B------:R-:W2:Y:S04]  /*1c5f0*/  LDL R10, [R1+0x6f8] ;  /* 0x0006f800010a7983 */ /* 0x000ea80000100800 */
        /* <DEDUP_REMOVED lines=208> */
[----:B--2---:R-:W-:Y:S01]  /*1d300*/  IMAD.X R9, R0, 0x1, R10, P1 ;  /* 0x0000000100097824 */ /* 0x004fe200008e060a */
[----:B------:R-:W-:-:S04]  /*1d310*/  LOP3.LUT R10, R251, 0x40, RZ, 0x3c, !PT ;  /* 0x00000040fb0a7812 */ /* 0x000fc800078e3cff */
[----:B------:R1:W-:Y:S02]  /*1d320*/  LDGSTS.E [R3+0xfc00], desc[UR10][R8.64], P0 ;  /* 0x0fc0000008037fae */ /* 0x0003e4000812184a */
[----:B-1----:R-:W-:Y:S01]  /*1d330*/  IADD3 R8, P1, R2, R207, RZ ;  /* 0x000000cf02087210 */ /* 0x002fe20007f3e0ff */
[----:B------:R-:W-:Y:S02]  /*1d340*/  VIADD R3, R10, UR12 ;  /* 0x0000000c0a037c36 */ /* 0x000fe40008000000 */
[----:B------:R-:W2:Y:S02]  /*1d350*/  LDL R10, [R1+0x640] ;  /* 0x00064000010a7983 */ /* 0x000ea40000100800 */
        /* <DEDUP_REMOVED lines=32> */
[----:B------:R-:W4:Y:S01]  /*1d560*/  LDL R9, [R1+0x600] ;  /* 0x0006000001097983 */ /* 0x000f220000100800 */
[----:B-1----:R-:W-:-:S05]  /*1d570*/  IADD3 R8, P1, R2, R252, RZ ;  /* 0x000000fc02087210 */ /* 0x002fca0007f3e0ff */
        /* <DEDUP_REMOVED lines=252> */
[----:B------:R-:W1:Y:S01]  /*1e540*/  LDL R9, [R1+0x92c] ;  /* 0x00092c0001097983 */ /* 0x000e620000100800 */
[----:B------:R-:W-:Y:S01]  /*1e550*/  UIADD3 UR4, UR4, 0x1, URZ ;  /* 0x0000000104047890 */ /* 0x000fe2000fffe03f */
[----:B-1----:R-:W-:Y:S02]  /*1e560*/  IADD3 R8, P1, R2, R9, RZ ;  /* 0x0000000902087210 */ /* 0x002fe40007f3e0ff */
[----:B------:R-:W4:Y:S01]  /*1e570*/  LDL R9, [R1+0x930] ;  /* 0x0009300001097983 */ /* 0x000f220000100800 */
[----:B------:R-:W-:-:S06]  /*1e580*/  UISETP.NE.U32.AND UP0, UPT, UR8, UR4, UPT ;  /* 0x000000040800728c */ /* 0x000fcc000bf05070 */
[----:B------:R-:W-:Y:S01]  /*1e590*/  PLOP3.LUT P2, PT, PT, PT, UP0, 0x80, 0x0 ;  /* 0x000000000000781c */ /* 0x000fe20003f4f008 */
[----:B------:R-:W-:Y:S01]  /*1e5a0*/  UIADD3 UR6, UR6, -0x20, URZ ;  /* 0xffffffe006067890 */ /* 0x000fe2000fffe03f */
[----:B----4-:R-:W-:-:S05]  /*1e5b0*/  IMAD.X R9, R0, 0x1, R9, P1 ;  /* 0x0000000100097824 */ /* 0x010fca00008e0609 */
[----:B------:R3:W-:Y:S02]  /*1e5c0*/  LDGSTS.E [R3+0xfa00], desc[UR10][R8.64], P0 ;  /* 0x0fa0000008037fae */ /* 0x0007e4000812184a */
[----:B---3--:R-:W-:Y:S02]  /*1e5d0*/  IADD3 R8, P1, R2, R11, RZ ;  /* 0x0000000b02087210 */ /* 0x008fe40007f3e0ff */
[----:B------:R-:W-:-:S03]  /*1e5e0*/  SHF.R.S32.HI R11, RZ, 0x1f, R7 ;  /* 0x0000001fff0b7819 */ /* 0x000fc60000011407 */
[----:B--2---:R-:W-:Y:S01]  /*1e5f0*/  IMAD.X R9, R0, 0x1, R10, P1 ;  /* 0x0000000100097824 */ /* 0x004fe200008e060a */
[----:B------:R-:W-:Y:S02]  /*1e600*/  SHF.R.S32.HI R10, RZ, 0x1f, R12 ;  /* 0x0000001fff0a7819 */ /* 0x000fe4000001140c */
[C---:B------:R-:W-:Y:S02]  /*1e610*/  LEA R6, P1, R12.reuse, R6, 0x2 ;  /* 0x000000060c067211 */ /* 0x040fe400078210ff */
[----:B------:R1:W-:Y:S01]  /*1e620*/  LDGSTS.E [R3+0xfe00], desc[UR10][R8.64], P0 ;  /* 0x0fe0000008037fae */ /* 0x0003e2000812184a */
[C---:B------:R-:W-:Y:S02]  /*1e630*/  LEA R2, P0, R7.reuse, R2, 0x2 ;  /* 0x0000000207027211 */ /* 0x040fe400078010ff */
[----:B------:R-:W-:Y:S01]  /*1e640*/  SHF.L.U64.HI R11, R7, 0x2, R11 ;  /* 0x00000002070b7819 */ /* 0x000fe2000001020b */
[----:B------:R-:W0:Y:S01]  /*1e650*/  LDGDEPBAR ;  /* 0x00000000000079af */ /* 0x000e220000000000 */
[----:B------:R-:W-:-:S03]  /*1e660*/  SHF.L.U64.HI R10, R12, 0x2, R10 ;  /* 0x000000020c0a7819 */ /* 0x000fc6000001020a */
[----:B------:R-:W-:Y:S02]  /*1e670*/  IMAD.X R0, R0, 0x1, R11, P0 ;  /* 0x0000000100007824 */ /* 0x000fe400000e060b */
[----:B------:R-:W-:Y:S01]  /*1e680*/  IMAD.X R5, R5, 0x1, R10, P1 ;  /* 0x0000000105057824 */ /* 0x000fe200008e060a */
[----:B------:R-:W-:Y:S06]  /*1e690*/  @P2 BRA `(.L_x_1) ;  /* 0xffffff9000bc2947 */ /* 0x000fec000383ffff */
.L_x_0:
[----:B------:R-:W2:Y:S01]  /*1e6a0*/  LDL.LU R15, [R1] ;  /* 0x00000000010f7983 */ /* 0x000ea20000300800 */
[----:B------:R-:W-:Y:S01]  /*1e6b0*/  ULDC UR4, c[0x0][0x248] ;  /* 0x0000920000047ab9 */ /* 0x000fe20000000800 */
[----:B------:R-:W-:Y:S01]  /*1e6c0*/  ULDC UR6, c[0x0][0x22c] ;  /* 0x00008b0000067ab9 */ /* 0x000fe20000000800 */
[----:B------:R-:W3:Y:S01]  /*1e6d0*/  S2R R5, SR_TID.X ;  /* 0x0000000000057919 */ /* 0x000ee20000002100 */
[----:B-1----:R-:W-:Y:S01]  /*1e6e0*/  LOP3.LUT R3, R3, 0xfffffeff, RZ, 0xc0, !PT ;  /* 0xfffffeff03037812 */ /* 0x002fe200078ec0ff */
[----:B------:R-:W-:Y:S01]  /*1e6f0*/  ULDC UR8, c[0x0][0x22c] ;  /* 0x00008b0000087ab9 */ /* 0x000fe20000000800 */
[----:B------:R-:W-:Y:S01]  /*1e700*/  ULDC UR9, c[0x0][0x248] ;  /* 0x0000920000097ab9 */ /* 0x000fe20000000800 */
[----:B------:R-:W4:Y:S01]  /*1e710*/  LDL.LU R11, [R1+0x8] ;  /* 0x00000800010b7983 */ /* 0x000f220000300800 */
[----:B------:R-:W-:Y:S01]  /*1e720*/  ULDC UR13, c[0x0][0x248] ;  /* 0x00009200000d7ab9 */ /* 0x000fe20000000800 */
[----:B------:R-:W-:Y:S01]  /*1e730*/  ULDC UR14, c[0x0][0x248] ;  /* 0x00009200000e7ab9 */ /* 0x000fe20000000800 */
[----:B------:R-:W-:Y:S01]  /*1e740*/  ULDC UR16, c[0x0][0x248] ;  /* 0x0000920000107ab9 */ /* 0x000fe20000000800 */
[----:B------:R-:W3:Y:S01]  /*1e750*/  LDL.LU R10, [R1+0x414] ;  /* 0x00041400010a7983 */ /* 0x000ee20000300800 */
        /* <DEDUP_REMOVED lines=15> */
[----:B------:R-:W-:Y:S01]  /*1e850*/  STL.64 [R1+0x1a40], R48 ;  /* 0x001a403001007387 */ /* 0x000fe20000100a00 */
        /* <DEDUP_REMOVED lines=11> */
[----:B------:R1:W-:Y:S01]  /*1e910*/  STL.64 [R1+0x1a28], R54 ;  /* 0x001a283601007387 */ /* 0x0003e20000100a00 */
[----:B------:R-:W-:Y:S01]  /*1e920*/  ULDC UR38, c[0x0][0x248] ;  /* 0x0000920000267ab9 */ /* 0x000fe20000000800 */
        /* <DEDUP_REMOVED lines=10> */
[----:B-1----:R-:W3:Y:S01]  /*1e9d0*/  LDL.LU R54, [R1+0x958] ;  /* 0x0009580001367983 */ /* 0x002ee20000300800 */
[----:B------:R-:W-:Y:S01]  /*1e9e0*/  ULDC UR50, c[0x0][0x248] ;  /* 0x0000920000327ab9 */ /* 0x000fe20000000800 */
[----:B------:R-:W-:Y:S01]  /*1e9f0*/  ULDC UR51, c[0x0][0x248] ;  /* 0x0000920000337ab9 */ /* 0x000fe20000000800 */
[----:B------:R-:W-:Y:S01]  /*1ea00*/  ULDC UR52, c[0x0][0x248] ;  /* 0x0000920000347ab9 */ /* 0x000fe20000000800 */
[----:B------:R-:W-:Y:S01]  /*1ea10*/  STL [R1+0x1a24], R57 ;  /* 0x001a243901007387 */ /* 0x000fe20000100800 */
        /* <DEDUP_REMOVED lines=14> */
[----:B------:R-:W-:-:S04]  /*1eb00*/  DEPBAR.LE SB0, 0x0 ;  /* 0x000080000000791a */ /* 0x000fc80000000000 */
        /* <DEDUP_REMOVED lines=37> */
[----:B------:R1:W-:Y:S02]  /*1ed60*/  STL [R1+0x194c], R23 ;  /* 0x00194c1701007387 */ /* 0x0003e40000100800 */
[----:B-1----:R-:W-:Y:S01]  /*1ed70*/  IMAD R23, R4, UR4, RZ ;  /* 0x0000000404177c24 */ /* 0x002fe2000f8e02ff */
[----:B------:R-:W-:-:S03]  /*1ed80*/  ULDC UR4, c[0x0][0x248] ;  /* 0x0000920000047ab9 */ /* 0x000fc60000000800 */
[----:B------:R-:W-:Y:S01]  /*1ed90*/  VIADD R52, R23, UR4 ;  /* 0x0000000417347c36 */ /* 0x000fe20008000000 */
        /* <DEDUP_REMOVED lines=30> */
[----:B------:R-:W-:Y:S01]  /*1ef80*/  ULDC UR4, c[0x0][0x248] ;  /* 0x0000920000047ab9 */ /* 0x000fe20000000800 */
[----:B--2---:R-:W-:Y:S02]  /*1ef90*/  IMAD.MOV.U32 R55, RZ, RZ, R15 ;  /* 0x000000ffff377224 */ /* 0x004fe400078e000f */
[----:B------:R-:W-:Y:S01]  /*1efa0*/  VIADD R193, R194, UR4 ;  /* 0x00000004c2c17c36 */ /* 0x000fe20008000000 */
[----:B------:R-:W-:-:S03]  /*1efb0*/  ULDC UR4, c[0x0][0x248] ;  /* 0x0000920000047ab9 */ /* 0x000fc60000000800 */
[----:B------:R-:W-:Y:S01]  /*1efc0*/  VIADD R192, R193, UR4 ;  /* 0x00000004c1c07c36 */ /* 0x000fe20008000000 */
[----:B------:R-:W-:Y:S01]  /*1efd0*/  ULDC UR4, c[0x0][0x248] ;  /* 0x0000920000047ab9 */ /* 0x000fe20000000800 */
[----:B----4-:R-:W-:Y:S02]  /*1efe0*/  IMAD.MOV.U32 R50, RZ, RZ, R11 ;  /* 0x000000ffff327224 */ /* 0x010fe400078e000b */
[----:B------:R-:W-:Y:S01]  /*1eff0*/  VIADD R191, R192, UR4 ;  /* 0x00000004c0bf7c36 */ /* 0x000fe20008000000 */
[----:B------:R-:W-:Y:S01]  /*1f000*/  ULDC UR4, c[0x0][0x248] ;  /* 0x0000920000047ab9 */ /* 0x000fe20000000800 */
[----:B---3--:R-:W-:Y:S02]  /*1f010*/  IMAD.MOV.U32 R49, RZ, RZ, R10 ;  /* 0x000000ffff317224 */ /* 0x008fe400078e000a */
[----:B------:R-:W-:Y:S01]  /*1f020*/  VIADD R190, R191, UR4 ;  /* 0x00000004bfbe7c36 */ /* 0x000fe20008000000 */
[----:B------:R-:W-:Y:S01]  /*1f030*/  ULDC UR4, c[0x0][0x248] ;  /* 0x0000920000047ab9 */ /* 0x000fe20000000800 */
[----:B------:R-:W-:-:S02]  /*1f040*/  IMAD.MOV.U32 R51, RZ, RZ, R9 ;  /* 0x000000ffff337224 */ /* 0x000fc400078e0009 */
[----:B------:R-:W-:Y:S01]  /*1f050*/  VIADD R189, R190, UR4 ;  /* 0x00000004bebd7c36 */ /* 0x000fe20008000000 */
[----:B------:R-:W-:Y:S01]  /*1f060*/  ULDC UR4, c[0x0][0x248] ;  /* 0x0000920000047ab9 */ /* 0x000fe20000000800 */
[----:B------:R-:W-:Y:S02]  /*1f070*/  IMAD.MOV.U32 R48, RZ, RZ, R8 ;  /* 0x000000ffff307224 */ /* 0x000fe400078e0008 */
        /* <DEDUP_REMOVED lines=154> */
[----:B------:R-:W-:Y:S02]  /*1fa20*/  STL [R1+0x1948], R151 ;  /* 0x0019489701007387 */ /* 0x000fe40000100800 */
[----:B------:R-:W-:Y:S01]  /*1fa30*/  VIADD R241, R238, UR4 ;  /* 0x00000004eef17c36 */ /* 0x000fe20008000000 */
[----:B------:R-:W-:Y:S01]  /*1fa40*/  ULDC UR4, c[0x0][0x248] ;  /* 0x0000920000047ab9 */ /* 0x000fe20000000800 */
[----:B------:R-:W-:Y:S02]  /*1fa50*/  STL [R1+0x1944], R150 ;  /* 0x0019449601007387 */ /* 0x000fe40000100800 */
[----:B------:R-:W-:Y:S01]  /*1fa60*/  VIADD R240, R241, UR4 ;  /* 0x00000004f1f07c36 */ /* 0x000fe20008000000 */
[----:B------:R-:W-:Y:S01]  /*1fa70*/  ULDC UR4, c[0x0][0x248] ;  /* 0x0000920000047ab9 */ /* 0x000fe20000000800 */
[----:B------:R-:W-:Y:S04]  /*1fa80*/  STL [R1+0x1940], R149 ;  /* 0x0019409501007387 */ /* 0x000fe80000100800 */
[----:B------:R-:W-:Y:S01]  /*1fa90*/  STL [R1+0x193c], R148 ;  /* 0x00193c9401007387 */ /* 0x000fe20000100800 */
[----:B------:R-:W-:Y:S01]  /*1faa0*/  VIADD R243, R240, UR4 ;  /* 0x00000004f0f37c36 */ /* 0x000fe20008000000 */
[----:B------:R-:W-:-:S02]  /*1fab0*/  ULDC UR4, c[0x0][0x248] ;  /* 0x0000920000047ab9 */ /* 0x000fc40000000800 */
[----:B------:R-:W-:Y:S04]  /*1fac0*/  STL [R1+0x1938], R147 ;  /* 0x0019389301007387 */ /* 0x000fe80000100800 */
[----:B------:R-:W-:Y:S04]  /*1fad0*/  STL [R1+0x1934], R146 ;  /* 0x0019349201007387 */ /* 0x000fe80000100800 */
        /* <DEDUP_REMOVED lines=55> */
[----:B------:R-:W-:Y:S04]  /*1fe50*/  STL [R1+0x189c], R108 ;  /* 0x00189c6c01007387 */ /* 0x000fe80000100800 */
[----:B------:R-:W-:Y:S04]  /*1fe60*/  STL [R1+0x1898], R107 ;  /* 0x0018986b01007387 */ /* 0x000fe80000100800 */
[----:B------:R-:W-:Y:S04]  /*1fe70*/  STL [R1+0x1894], R106 ;  /* 0x0018946a01007387 */ /* 0x000fe80000100800 */
[----:B------:R1:W-:Y:S02]  /*1fe80*/  STL [R1+0x1890], R105 ;  /* 0x0018906901007387 */ /* 0x0003e40000100800 */
[----:B-1----:R-:W-:Y:S01]  /*1fe90*/  VIADD R105, R250, UR4 ;  /* 0x00000004fa697c36 */ /* 0x002fe20008000000 */
[----:B------:R-:W-:-:S03]  /*1fea0*/  ULDC UR4, c[0x0][0x248] ;  /* 0x0000920000047ab9 */ /* 0x000fc60000000800 */
[----:B-----5:R-:W-:Y:S01]  /*1feb0*/  VIADD R252, R105, UR4 ;  /* 0x0000000469fc7c36 */ /* 0x020fe20008000000 */
[----:B------:R-:W-:-:S03]  /*1fec0*/  ULDC UR4, c[0x0][0x248] ;  /* 0x0000920000047ab9 */ /* 0x000fc60000000800 */
[----:B------:R-:W-:Y:S01]  /*1fed0*/  VIADD R63, R252, UR4 ;  /* 0x00000004fc3f7c36 */ /* 0x000fe20008000000 */
[----:B------:R-:W-:Y:S01]  /*1fee0*/  ULDC UR4, c[0x0][0x248] ;  /* 0x0000920000047ab9 */ /* 0x000fe20000000800 */
[----:B------:R-:W-:Y:S02]  /*1fef0*/  STL [R1+0x188c], R104 ;  /* 0x00188c6801007387 */ /* 0x000fe40000100800 */
[----:B------:R-:W-:Y:S01]  /*1ff00*/  VIADD R112, R63, UR4 ;  /* 0x000000043f707c36 */ /* 0x000fe20008000000 */
[----:B------:R-:W-:Y:S01]  /*1ff10*/  ULDC UR4, c[0x0][0x248] ;  /* 0x0000920000047ab9 */ /* 0x000fe20000000800 */
[----:B------:R-:W-:Y:S04]  /*1ff20*/  STL [R1+0x1888], R103 ;  /* 0x0018886701007387 */ /* 0x000fe80000100800 */
[----:B------:R-:W-:Y:S04]  /*1ff30*/  STL [R1+0x1884], R102 ;  /* 0x0018846601007387 */ /* 0x000fe80000100800 */
[----:B------:R1:W-:Y:S04]  /*1ff40*/  STL [R1+0x1880], R101 ;  /* 0x0018806501007387 */ /* 0x0003e80000100800 */
[----:B------:R-:W-:Y:S01]  /*1ff50*/  STL [R1+0x187c], R100 ;  /* 0x00187c6401007387 */ /* 0x000fe20000100800 */
[----:B-1----:R-:W-:Y:S01]  /*1ff60*/  VIADD R101, R112, UR4 ;  /* 0x0000000470657c36 */ /* 0x002fe20008000000 */
[----:B------:R-:W-:-:S03]  /*1ff70*/  ULDC UR4, c[0x0][0x248] ;  /* 0x0000920000047ab9 */ /* 0x000fc60000000800 */
[----:B------:R-:W-:Y:S01]  /*1ff80*/  VIADD R111, R101, UR4 ;  /* 0x00000004656f7c36 */ /* 0x000fe20008000000 */
[----:B------:R-:W-:Y:S01]  /*1ff90*/  ULDC UR4, c[0x0][0x248] ;  /* 0x0000920000047ab9 */ /* 0x000fe20000000800 */
[----:B------:R1:W-:Y:S04]  /*1ffa0*/  STL [R1+0x1878], R99 ;  /* 0x0018786301007387 */ /* 0x0003e80000100800 */
[----:B------:R-:W-:Y:S01]  /*1ffb0*/  STL [R1+0x1874], R98 ;  /* 0x0018746201007387 */ /* 0x000fe20000100800 */
[----:B-1----:R-:W-:Y:S01]  /*1ffc0*/  VIADD R99, R111, UR4 ;  /* 0x000000046f637c36 */ /* 0x002fe20008000000 */
[----:B------:R-:W-:-:S03]  /*1ffd0*/  ULDC UR4, c[0x0][0x248] ;  /* 0x0000920000047ab9 */ /* 0x000fc60000000800 */
[----:B------:R-:W-:Y:S01]  /*1ffe0*/  VIADD R104, R99, UR4 ;  /* 0x0000000463687c36 */ /* 0x000fe20008000000 */
[----:B------:R-:W-:Y:S01]  /*1fff0*/  ULDC UR4, c[0x0][0x248] ;  /* 0x0000920000047ab9 */ /* 0x000fe20000000800 */
[----:B------:R-:W-:Y:S02]  /*20000*/  STL [R1+0x1870], R97 ;  /* 0x0018706101007387 */ /* 0x000fe40000100800 */
[----:B------:R-:W-:Y:S01]  /*20010*/  VIADD R60, R104, UR4 ;  /* 0x00000004683c7c36 */ /* 0x000fe20008000000 */
[----:B------:R-:W-:Y:S01]  /*20020*/  ULDC UR4, c[0x0][0x248] ;  /* 0x0000920000047ab9 */ /* 0x000fe20000000800 */
[----:B------:R1:W-:Y:S04]  /*20030*/  STL [R1+0x186c], R96 ;  /* 0x00186c6001007387 */ /* 0x0003e80000100800 */
[----:B------:R-:W-:Y:S01]  /*20040*/  STL [R1+0x1868], R95 ;  /* 0x0018685f01007387 */ /* 0x000fe20000100800 */
[----:B------:R-:W-:Y:S01]  /*20050*/  VIADD R103, R60, UR4 ;  /* 0x000000043c677c36 */ /* 0x000fe20008000000 */
[----:B------:R-:W-:-:S02]  /*20060*/  ULDC UR4, c[0x0][0x248] ;  /* 0x0000920000047ab9 */ /* 0x000fc40000000800 */
[----:B------:R-:W-:Y:S01]  /*20070*/  STL [R1+0x1864], R94 ;  /* 0x0018645e01007387 */ /* 0x000fe20000100800 */
[----:B-1----:R-:W-:Y:S01]  /*20080*/  MOV R96, UR11 ;  /* 0x0000000b00607c02 */ /* 0x002fe20008000f00 */
[----:B------:R-:W-:Y:S02]  /*20090*/  IMAD.SHL.U32 R0, R5, 0x10, RZ ;  /* 0x0000001005007824 */ /* 0x000fe400078e00ff */
[----:B------:R-:W-:Y:S01]  /*200a0*/  STL [R1+0x1860], R93 ;  /* 0x0018605d01007387 */ /* 0x000fe20000100800 */
[----:B------:R-:W-:Y:S01]  /*200b0*/  ISETP.GE.AND P0, PT, R2, R54, PT ;  /* 0x000000360200720c */ /* 0x000fe20003f06270 */
[----:B------:R-:W-:Y:S01]  /*200c0*/  VIADD R6, R4, 0x7 ;  /* 0x0000000704067836 */ /* 0x000fe20000000000 */
[----:B------:R-:W-:Y:S01]  /*200d0*/  ULDC UR11, c[0x0][0x22c] ;  /* 0x00008b00000b7ab9 */ /* 0x000fe20000000800 */
[----:B------:R-:W-:Y:S04]  /*200e0*/  STL [R1+0x185c], R92 ;  /* 0x00185c5c01007387 */ /* 0x000fe80000100800 */
[----:B------:R-:W-:Y:S04]  /*200f0*/  STL [R1+0x1858], R91 ;  /* 0x0018585b01007387 */ /* 0x000fe80000100800 */
[----:B------:R-:W-:Y:S04]  /*20100*/  STL [R1+0x1854], R89 ;  /* 0x0018545901007387 */ /* 0x000fe80000100800 */
[----:B------:R1:W-:Y:S02]  /*20110*/  STL [R1+0x195c], R96 ;  /* 0x00195c6001007387 */ /* 0x0003e40000100800 */
[----:B-1----:R-:W-:Y:S01]  /*20120*/  VIADD R96, R103, UR4 ;  /* 0x0000000467607c36 */ /* 0x002fe20008000000 */
        /* <DEDUP_REMOVED lines=11> */
[----:B------:R-:W-:Y:S01]  /*201e0*/  MOV R94, UR10 ;  /* 0x0000000a005e7c02 */ /* 0x000fe20008000f00 */
[----:B------:R-:W1:Y:S01]  /*201f0*/  S2R R125, SR_TID.X ;  /* 0x00000000007d7919 */ /* 0x000e620000002100 */
[----:B------:R-:W-:Y:S01]  /*20200*/  VIADD R95, R117, UR4 ;  /* 0x00000004755f7c36 */ /* 0x000fe20008000000 */
[----:B------:R-:W-:Y:S01]  /*20210*/  ULDC UR4, c[0x0][0x248] ;  /* 0x0000920000047ab9 */ /* 0x000fe20000000800 */
[----:B------:R-:W-:Y:S01]  /*20220*/  LOP3.LUT R0, R0, 0xf0, RZ, 0xc0, !PT ;  /* 0x000000f000007812 */ /* 0x000fe200078ec0ff */
[----:B------:R-:W-:Y:S01]  /*20230*/  IMAD.MOV.U32 R22, RZ, RZ, R50 ;  /* 0x000000ffff167224 */ /* 0x000fe200078e0032 */
[----:B------:R-:W-:Y:S01]  /*20240*/  ISETP.LT.AND P2, PT, R6, UR8, !P0 ;  /* 0x0000000806007c0c */ /* 0x000fe2000c741270 */
[----:B------:R-:W-:Y:S01]  /*20250*/  VIADD R118, R95, UR4 ;  /* 0x000000045f767c36 */ /* 0x000fe20008000000 */
[----:B------:R-:W-:Y:S01]  /*20260*/  ULDC UR4, c[0x0][0x248] ;  /* 0x0000920000047ab9 */ /* 0x000fe20000000800 */
[----:B------:R2:W-:Y:S01]  /*20270*/  STL [R1+0x1960], R94 ;  /* 0x0019605e01007387 */ /* 0x0005e20000100800 */
[----:B------:R-:W-:Y:S01]  /*20280*/  IMAD.MOV.U32 R54, RZ, RZ, R51 ;  /* 0x000000ffff367224 */ /* 0x000fe200078e0033 */
[----:B------:R-:W-:Y:S01]  /*20290*/  ULDC UR8, c[0x0][0x248] ;  /* 0x0000920000087ab9 */ /* 0x000fe20000000800 */
[----:B------:R-:W-:Y:S01]  /*202a0*/  IMAD.MOV.U32 R21, RZ, RZ, R55 ;  /* 0x000000ffff157224 */ /* 0x000fe200078e0037 */
[----:B------:R-:W-:Y:S01]  /*202b0*/  ULDC UR10, c[0x0][0x22c] ;  /* 0x00008b00000a7ab9 */ /* 0x000fe20000000800 */
[----:B--2---:R-:W-:Y:S01]  /*202c0*/  VIADD R94, R118, UR4 ;  /* 0x00000004765e7c36 */ /* 0x004fe20008000000 */
        /* <DEDUP_REMOVED lines=57> */
[----:B-1----:R-:W-:Y:S02]  /*20660*/  IMAD.SHL.U32 R5, R125, 0x40, RZ ;  /* 0x000000407d057824 */ /* 0x002fe400078e00ff */
[----:B------:R-:W-:Y:S01]  /*20670*/  VIADD R65, R61, UR4 ;  /* 0x000000043d417c36 */ /* 0x000fe20008000000 */
[----:B------:R-:W-:-:S03]  /*20680*/  ULDC UR4, c[0x0][0x248] ;  /* 0x0000920000047ab9 */ /* 0x000fc60000000800 */
[----:B------:R-:W-:Y:S01]  /*20690*/  VIADD R145, R65, UR4 ;  /* 0x0000000441917c36 */ /* 0x000fe20008000000 */
[----:B------:R-:W-:Y:S01]  /*206a0*/  ULDC UR4, c[0x0][0x248] ;  /* 0x0000920000047ab9 */ /* 0x000fe20000000800 */
[----:B------:R-:W-:Y:S02]  /*206b0*/  LOP3.LUT R5, R5, 0x400, RZ, 0xc0, !PT ;  /* 0x0000040005057812 */ /* 0x000fe400078ec0ff */
[----:B------:R-:W-:Y:S01]  /*206c0*/  VIADD R144, R145, UR4 ;  /* 0x0000000491907c36 */ /* 0x000fe20008000000 */
[----:B------:R-:W-:Y:S01]  /*206d0*/  ULDC UR4, c[0x0][0x248] ;  /* 0x0000920000047ab9 */ /* 0x000fe20000000800 */
[----:B------:R-:W-:Y:S01]  /*206e0*/  IADD3 R5, R5, UR5, R0 ;  /* 0x0000000505057c10 */ /* 0x000fe2000fffe000 */
[----:B------:R-:W-:Y:S01]  /*206f0*/  IMAD.U32 R0, RZ, RZ, UR49 ;  /* 0x00000031ff007e24 */ /* 0x000fe2000f8e00ff */
[----:B------:R-:W-:Y:S01]  /*20700*/  ULDC UR49, c[0x0][0x248] ;  /* 0x0000920000317ab9 */ /* 0x000fe20000000800 */
[----:B------:R-:W-:Y:S01]  /*20710*/  VIADD R68, R144, UR4 ;  /* 0x0000000490447c36 */ /* 0x000fe20008000000 */
[----:B------:R-:W-:Y:S01]  /*20720*/  ULDC UR4, c[0x0][0x248] ;  /* 0x0000920000047ab9 */ /* 0x000fe20000000800 */
[----:B------:R-:W-:-:S02]  /*20730*/  IMAD R5, R0, 0x8, R5 ;  /* 0x0000000800057824 */ /* 0x000fc400078e0205 */
[----:B------:R-:W-:Y:S01]  /*20740*/  VIADD R148, R68, UR4 ;  /* 0x0000000444947c36 */ /* 0x000fe20008000000 */
[----:B------:R-:W-:Y:S01]  /*20750*/  ULDC UR4, c[0x0][0x248] ;  /* 0x0000920000047ab9 */ /* 0x000fe20000000800 */
[----:B------:R-:W-:Y:S02]  /*20760*/  VIADD R0, R4, 0xa ;  /* 0x0000000a04007836 */ /* 0x000fe40000000000 */
[----:B------:R-:W-:Y:S01]  /*20770*/  VIADD R77, R148, UR4 ;  /* 0x00000004944d7c36 */ /* 0x000fe20008000000 */
[----:B------:R-:W-:Y:S01]  /*20780*/  ULDC UR4, c[0x0][0x248] ;  /* 0x0000920000047ab9 */ /* 0x000fe20000000800 */
[----:B------:R-:W-:Y:S01]  /*20790*/  BAR.SYNC.DEFER_BLOCKING 0x0 ;  /* 0x0000000000007b1d */ /* 0x000fe20000010000 */
[----:B------:R-:W-:Y:S01]  /*207a0*/  ISETP.LT.AND P1, PT, R0, UR6, !P0 ;  /* 0x0000000600007c0c */ /* 0x000fe2000c721270 */
[----:B------:R-:W-:-:S04]  /*207b0*/  VIADD R83, R77, UR4 ;  /* 0x000000044d537c36 */ /* 0x000fc80008000000 */
[----:B------:R-:W-:Y:S01]  /*207c0*/  ULDC UR4, c[0x0][0x248] ;  /* 0x0000920000047ab9 */ /* 0x000fe20000000800 */
[----:B------:R-:W-:Y:S01]  /*207d0*/  VIADD R0, R4, 0x9 ;  /* 0x0000000904007836 */ /* 0x000fe20000000000 */
[----:B------:R-:W-:Y:S01]  /*207e0*/  ULDC UR6, c[0x0][0x22c] ;  /* 0x00008b0000067ab9 */ /* 0x000fe20000000800 */
[----:B------:R-:W-:Y:S01]  /*207f0*/  VIADD R82, R83, UR4 ;  /* 0x0000000453527c36 */ /* 0x000fe20008000000 */
[----:B------:R-:W-:-:S03]  /*20800*/  ULDC UR4, c[0x0][0x248] ;  /* 0x0000920000047ab9 */ /* 0x000fc60000000800 */
[----:B------:R-:W-:Y:S01]  /*20810*/  VIADD R86, R82, UR4 ;  /* 0x0000000452567c36 */ /* 0x000fe20008000000 */
[----:B------:R-:W-:Y:S01]  /*20820*/  ULDC UR4, c[0x0][0x248] ;  /* 0x0000920000047ab9 */ /* 0x000fe20000000800 */
[----:B------:R-:W-:Y:S02]  /*20830*/  @P1 LOP3.LUT R3, R3, 0x100, RZ, 0xfc, !PT ;  /* 0x0000010003031812 */ /* 0x000fe400078efcff */
[----:B------:R-:W-:Y:S01]  /*20840*/  VIADD R143, R86, UR4 ;  /* 0x00000004568f7c36 */ /* 0x000fe20008000000 */
[----:B------:R-:W-:Y:S01]  /*20850*/  ISETP.LT.AND P1, PT, R0, UR6, !P0 ;  /* 0x0000000600007c0c */ /* 0x000fe2000c721270 */
[----:B------:R-:W-:Y:S01]  /*20860*/  ULDC UR4, c[0x0][0x248] ;  /* 0x0000920000047ab9 */ /* 0x000fe20000000800 */
[----:B------:R-:W-:Y:S01]  /*20870*/  VIADD R0, R4, 0x8 ;  /* 0x0000000804007836 */ /* 0x000fe20000000000 */
[----:B------:R-:W-:Y:S01]  /*20880*/  LOP3.LUT R3, R3, 0xffffff7f, RZ, 0xc0, !PT ;  /* 0xffffff7f03037812 */ /* 0x000fe200078ec0ff */
[----:B------:R-:W-:Y:S01]  /*20890*/  VIADD R146, R143, UR4 ;  /* 0x000000048f927c36 */ /* 0x000fe20008000000 */
[----:B------:R-:W-:Y:S01]  /*208a0*/  ULDC UR4, c[0x0][0x248] ;  /* 0x0000920000047ab9 */ /* 0x000fe20000000800 */
[----:B------:R-:W-:-:S02]  /*208b0*/  ULDC UR6, c[0x0][0x22c] ;  /* 0x00008b0000067ab9 */ /* 0x000fc40000000800 */
[----:B------:R-:W-:Y:S01]  /*208c0*/  VIADD R81, R146, UR4 ;  /* 0x0000000492517c36 */ /* 0x000fe20008000000 */
[----:B------:R-:W-:-:S03]  /*208d0*/  ULDC UR4, c[0x0][0x248] ;  /* 0x0000920000047ab9 */ /* 0x000fc60000000800 */
[----:B------:R-:W-:Y:S01]  /*208e0*/  VIADD R142, R81, UR4 ;  /* 0x00000004518e7c36 */ /* 0x000fe20008000000 */
[----:B------:R-:W-:Y:S01]  /*208f0*/  @P1 LOP3.LUT R3, R3, 0x80, RZ, 0xfc, !PT ;  /* 0x0000008003031812 */ /* 0x000fe200078efcff */
[----:B------:R-:W-:Y:S01]  /*20900*/  ULDC UR4, c[0x0][0x248] ;  /* 0x0000920000047ab9 */ /* 0x000fe20000000800 */
[----:B------:R-:W-:Y:S01]  /*20910*/  ISETP.LT.AND P1, PT, R0, UR6, !P0 ;  /* 0x0000000600007c0c */ /* 0x000fe2000c721270 */
[----:B------:R-:W-:Y:S01]  /*20920*/  VIADD R84, R142, UR4 ;  /* 0x000000048e547c36 */ /* 0x000fe20008000000 */
[----:B------:R-:W-:Y:S01]  /*20930*/  ULDC UR4, c[0x0][0x248] ;  /* 0x0000920000047ab9 */ /* 0x000fe20000000800 */
[----:B------:R-:W-:Y:S01]  /*20940*/  LOP3.LUT R3, R3, 0xffffffbf, RZ, 0xc0, !PT ;  /* 0xffffffbf03037812 */ /* 0x000fe200078ec0ff */
[----:B------:R-:W-:Y:S01]  /*20950*/  ULDC UR6, c[0x0][0x248] ;  /* 0x0000920000067ab9 */ /* 0x000fe20000000800 */
[----:B------:R-:W-:Y:S01]  /*20960*/  VIADD R85, R84, UR4 ;  /* 0x0000000454557c36 */ /* 0x000fe20008000000 */
[----:B------:R-:W-:-:S03]  /*20970*/  ULDC UR4, c[0x0][0x248] ;  /* 0x0000920000047ab9 */ /* 0x000fc60000000800 */
[----:B------:R-:W-:Y:S01]  /*20980*/  VIADD R136, R85, UR4 ;  /* 0x0000000455887c36 */ /* 0x000fe20008000000 */
[----:B------:R-:W-:Y:S02]  /*20990*/  ULDC UR4, c[0x0][0x244] ;  /* 0x0000910000047ab9 */ /* 0x000fe40000000800 */
[----:B------:R-:W-:Y:S01]  /*209a0*/  IMAD R0, R2, UR4, RZ ;  /* 0x0000000402007c24 */ /* 0x000fe2000f8e02ff */
[----:B------:R-:W-:Y:S01]  /*209b0*/  @P1 LOP3.LUT R3, R3, 0x40, RZ, 0xfc, !PT ;  /* 0x0000004003031812 */ /* 0x000fe200078efcff */
[----:B------:R-:W-:Y:S01]  /*209c0*/  VIADD R108, R136, UR6 ;  /* 0x00000006886c7c36 */ /* 0x000fe20008000000 */
[----:B------:R-:W-:Y:S01]  /*209d0*/  ULDC.64 UR6, c[0x0][0x220] ;  /* 0x0000880000067ab9 */ /* 0x000fe20000000a00 */
[----:B------:R-:W-:Y:S01]  /*209e0*/  IMAD.MOV.U32 R55, RZ, RZ, R48 ;  /* 0x000000ffff377224 */ /* 0x000fe200078e0030 */
[----:B------:R-:W-:Y:S01]  /*209f0*/  LOP3.LUT R3, R3, 0xffffffdf, RZ, 0xc0, !PT ;  /* 0xffffffdf03037812 */ /* 0x000fe200078ec0ff */
[----:B------:R-:W-:Y:S01]  /*20a00*/  IMAD.MOV.U32 R16, RZ, RZ, R49 ;  /* 0x000000ffff107224 */ /* 0x000fe200078e0031 */
[C---:B------:R-:W-:Y:S01]  /*20a10*/  LEA R2, P1, R0.reuse, UR6, 0x2 ;  /* 0x0000000600027c11 */ /* 0x040fe2000f8210ff */
[----:B------:R-:W-:Y:S01]  /*20a20*/  IMAD.MOV.U32 R151, RZ, RZ, R54 ;  /* 0x000000ffff977224 */ /* 0x000fe200078e0036 */
[----:B------:R-:W-:Y:S01]  /*20a30*/  @P2 LOP3.LUT R3, R3, 0x20, RZ, 0xfc, !PT ;  /* 0x0000002003032812 */ /* 0x000fe200078efcff */
[----:B------:R-:W-:Y:S01]  /*20a40*/  ULDC UR4, c[0x0][0x248] ;  /* 0x0000920000047ab9 */ /* 0x000fe20000000800 */
[----:B------:R-:W-:Y:S01]  /*20a50*/  LEA.HI.X.SX32 R0, R0, UR7, 0x2, P1 ;  /* 0x0000000700007c11 */ /* 0x000fe200088f16ff */
[----:B------:R-:W-:Y:S01]  /*20a60*/  ULDC UR6, c[0x0][0x248] ;  /* 0x0000920000067ab9 */ /* 0x000fe20000000800 */
[CC--:B------:R-:W-:Y:S01]  /*20a70*/  LEA R50, P2, R23.reuse, R2.reuse, 0x2 ;  /* 0x0000000217327211 */ /* 0x0c0fe200078410ff */
[----:B------:R-:W-:Y:S01]  /*20a80*/  VIADD R79, R108, UR4 ;  /* 0x000000046c4f7c36 */ /* 0x000fe20008000000 */
[C---:B------:R-:W-:Y:S01]  /*20a90*/  LEA R48, P1, R52.reuse, R2, 0x2 ;  /* 0x0000000234307211 */ /* 0x040fe200078210ff */
[----:B------:R-:W-:Y:S01]  /*20aa0*/  ULDC UR4, c[0x0][0x248] ;  /* 0x0000920000047ab9 */ /* 0x000fe20000000800 */
[-C--:B------:R-:W-:Y:S01]  /*20ab0*/  LEA.HI.X.SX32 R51, R23, R0.reuse, 0x2, P2 ;  /* 0x0000000017337211 */ /* 0x080fe200010f16ff */
[----:B------:R-:W-:Y:S01]  /*20ac0*/  ULDC UR7, c[0x0][0x248] ;  /* 0x0000920000077ab9 */ /* 0x000fe20000000800 */
[----:B------:R-:W-:-:S03]  /*20ad0*/  LEA.HI.X.SX32 R49, R52, R0, 0x2, P1 ;  /* 0x0000000034317211 */ /* 0x000fc600008f16ff */
[----:B------:R1:W-:Y:S04]  /*20ae0*/  STL.64 [R1+0x17e0], R50 ;  /* 0x0017e03201007387 */ /* 0x0003e80000100a00 */
[----:B------:R2:W-:Y:S01]  /*20af0*/  STL.64 [R1+0x17e8], R48 ;  /* 0x0017e83001007387 */ /* 0x0005e20000100a00 */
[----:B-1----:R-:W-:-:S04]  /*20b00*/  LEA R50, P2, R53, R2, 0x2 ;  /* 0x0000000235327211 */ /* 0x002fc800078410ff */
[----:B------:R-:W-:Y:S01]  /*20b10*/  LEA.HI.X.SX32 R51, R53, R0, 0x2, P2 ;  /* 0x0000000035337211 */ /* 0x000fe200010f16ff */
[----:B--2---:R-:W2:Y:S01]  /*20b20*/  LDL.LU.64 R48, [R1+0x1a40] ;  /* 0x001a400001307983 */ /* 0x004ea20000300a00 */
[----:B------:R-:W-:-:S03]  /*20b30*/  LEA R52, P2, R206, R2, 0x2 ;  /* 0x00000002ce347211 */ /* 0x000fc600078410ff */
[----:B------:R1:W-:Y:S01]  /*20b40*/  STL.64 [R1+0x17d8], R50 ;  /* 0x0017d83201007387 */ /* 0x0003e20000100a00 */
[----:B------:R-:W-:Y:S02]  /*20b50*/  LEA.HI.X.SX32 R53, R206, R0, 0x2, P2 ;  /* 0x00000000ce357211 */ /* 0x000fe400010f16ff */
[-C--:B------:R-:W-:Y:S01]  /*20b60*/  LEA R206, P2, R204, R2.reuse, 0x2 ;  /* 0x00000002ccce7211 */ /* 0x080fe200078410ff */
[----:B------:R-:W-:Y:S01]  /*20b70*/  IMAD.MOV.U32 R23, RZ, RZ, R55 ;  /* 0x000000ffff177224 */ /* 0x000fe200078e0037 */
[----:B-1----:R-:W-:-:S04]  /*20b80*/  LEA R50, P1, R207, R2, 0x2 ;  /* 0x00000002cf327211 */ /* 0x002fc800078210ff */
[----:B------:R-:W-:Y:S02]  /*20b90*/  LEA.HI.X.SX32 R51, R207, R0, 0x2, P1 ;  /* 0x00000000cf337211 */ /* 0x000fe400008f16ff */
[C---:B------:R-:W-:Y:S02]  /*20ba0*/  LEA R54, P1, R205.reuse, R2, 0x2 ;  /* 0x00000002cd367211 */ /* 0x040fe400078210ff */
[-C--:B------:R-:W-:Y:S02]  /*20bb0*/  LEA.HI.X.SX32 R207, R204, R0.reuse, 0x2, P2 ;  /* 0x00000000cccf7211 */ /* 0x080fe400010f16ff */
[----:B------:R-:W-:Y:S02]  /*20bc0*/  LEA.HI.X.SX32 R55, R205, R0, 0x2, P1 ;  /* 0x00000000cd377211 */ /* 0x000fe400008f16ff */
[-C--:B------:R-:W-:Y:S01]  /*20bd0*/  LEA R204, P1, R203, R2.reuse, 0x2 ;  /* 0x00000002cbcc7211 */ /* 0x080fe200078210ff */
[----:B------:R1:W-:Y:S01]  /*20be0*/  STL.64 [R1+0x17d0], R50 ;  /* 0x0017d03201007387 */ /* 0x0003e20000100a00 */
[----:B------:R-:W-:-:S02]  /*20bf0*/  LEA R116, P2, R202, R2, 0x2 ;  /* 0x00000002ca747211 */ /* 0x000fc400078410ff */
[-C--:B------:R-:W-:Y:S01]  /*20c00*/  LEA.HI.X.SX32 R205, R203, R0.reuse, 0x2, P1 ;  /* 0x00000000cbcd7211 */ /* 0x080fe200008f16ff */
[----:B-1----:R-:W3:Y:S04]  /*20c10*/  LDL.LU.64 R50, [R1+0x1a38] ;  /* 0x001a380001327983 */ /* 0x002ee80000300a00 */
[----:B------:R1:W-:Y:S04]  /*20c20*/  STL.64 [R1+0x17c8], R52 ;  /* 0x0017c83401007387 */ /* 0x0003e80000100a00 */
[----:B-1----:R-:W4:Y:S04]  /*20c30*/  LDL.LU.64 R52, [R1+0x1a30] ;  /* 0x001a300001347983 */ /* 0x002f280000300a00 */
[----:B------:R1:W-:Y:S04]  /*20c40*/  STL.64 [R1+0x17c0], R54 ;  /* 0x0017c03601007387 */ /* 0x0003e80000100a00 */
[----:B-1----:R-:W4:Y:S04]  /*20c50*/  LDL.LU.64 R54, [R1+0x1a28] ;  /* 0x001a280001367983 */ /* 0x002f280000300a00 */
[----:B------:R1:W-:Y:S04]  /*20c60*/  STL.64 [R1+0x17b8], R206 ;  /* 0x0017b8ce01007387 */ /* 0x0003e80000100a00 */
[----:B------:R1:W-:Y:S02]  /*20c70*/  STL.64 [R1+0x17b0], R204 ;  /* 0x0017b0cc01007387 */ /* 0x0003e40000100a00 */
[----:B-1----:R-:W-:Y:S01]  /*20c80*/  IMAD.MOV.U32 R206, RZ, RZ, R117 ;  /* 0x000000ffffce7224 */ /* 0x002fe200078e0075 */
[----:B------:R-:W-:-:S02]  /*20c90*/  LEA.HI.X.SX32 R117, R202, R0, 0x2, P2 ;  /* 0x00000000ca757211 */ /* 0x000fc400010f16ff */
[CC--:B------:R-:W-:Y:S02]  /*20ca0*/  LEA R202, P2, R200.reuse, R2.reuse, 0x2 ;  /* 0x00000002c8ca7211 */ /* 0x0c0fe400078410ff */
[C---:B------:R-:W-:Y:S02]  /*20cb0*/  LEA R204, P1, R201.reuse, R2, 0x2 ;  /* 0x00000002c9cc7211 */ /* 0x040fe400078210ff */
[-C--:B------:R-:W-:Y:S02]  /*20cc0*/  LEA.HI.X.SX32 R203, R200, R0.reuse, 0x2, P2 ;  /* 0x00000000c8cb7211 */ /* 0x080fe400010f16ff */
[----:B------:R-:W-:Y:S01]  /*20cd0*/  LEA.HI.X.SX32 R205, R201, R0, 0x2, P1 ;  /* 0x00000000c9cd7211 */ /* 0x000fe200008f16ff */
[----:B------:R-:W-:Y:S04]  /*20ce0*/  STL.64 [R1+0x17a8], R116 ;  /* 0x0017a87401007387 */ /* 0x000fe80000100a00 */
[----:B------:R1:W-:Y:S04]  /*20cf0*/  STL.64 [R1+0x17a0], R204 ;  /* 0x0017a0cc01007387 */ /* 0x0003e80000100a00 */
[----:B------:R1:W-:Y:S02]  /*20d00*/  STL.64 [R1+0x1798], R202 ;  /* 0x001798ca01007387 */ /* 0x0003e40000100a00 */
[----:B-1----:R-:W-:-:S02]  /*20d10*/  LEA R204, P1, R199, R2, 0x2 ;  /* 0x00000002c7cc7211 */ /* 0x002fc400078210ff */
[C---:B------:R-:W-:Y:S02]  /*20d20*/  LEA R202, P2, R198.reuse, R2, 0x2 ;  /* 0x00000002c6ca7211 */ /* 0x040fe400078410ff */
[-C--:B------:R-:W-:Y:S02]  /*20d30*/  LEA.HI.X.SX32 R205, R199, R0.reuse, 0x2, P1 ;  /* 0x00000000c7cd7211 */ /* 0x080fe400008f16ff */
[----:B------:R-:W-:Y:S02]  /*20d40*/  LEA.HI.X.SX32 R203, R198, R0, 0x2, P2 ;  /* 0x00000000c6cb7211 */ /* 0x000fe400010f16ff */
[CC--:B------:R-:W-:Y:S02]  /*20d50*/  LEA R200, P1, R197.reuse, R2.reuse, 0x2 ;  /* 0x00000002c5c87211 */ /* 0x0c0fe400078210ff */
[----:B------:R-:W-:Y:S02]  /*20d60*/  LEA R198, P2, R196, R2, 0x2 ;  /* 0x00000002c4c67211 */ /* 0x000fe400078410ff */
[----:B------:R-:W-:-:S02]  /*20d70*/  LEA.HI.X.SX32 R201, R197, R0, 0x2, P1 ;  /* 0x00000000c5c97211 */ /* 0x000fc400008f16ff */
[----:B------:R-:W-:Y:S02]  /*20d80*/  LEA.HI.X.SX32 R199, R196, R0, 0x2, P2 ;  /* 0x00000000c4c77211 */ /* 0x000fe400010f16ff */
[C---:B------:R-:W-:Y:S01]  /*20d90*/  LEA R196, P1, R195.reuse, R2, 0x2 ;  /* 0x00000002c3c47211 */ /* 0x040fe200078210ff */
[----:B------:R-:W-:Y:S01]  /*20da0*/  IMAD.MOV.U32 R207, RZ, RZ, R118 ;  /* 0x000000ffffcf7224 */ /* 0x000fe200078e0076 */
[----:B------:R1:W-:Y:S02]  /*20db0*/  STL.64 [R1+0x1790], R204 ;  /* 0x001790cc01007387 */ /* 0x0003e40000100a00 */
[----:B------:R-:W-:Y:S02]  /*20dc0*/  LEA.HI.X.SX32 R197, R195, R0, 0x2, P1 ;  /* 0x00000000c3c57211 */ /* 0x000fe400008f16ff */
[----:B------:R1:W-:Y:S04]  /*20dd0*/  STL.64 [R1+0x1788], R202 ;  /* 0x001788ca01007387 */ /* 0x0003e80000100a00 */
[----:B------:R-:W-:Y:S01]  /*20de0*/  STL.64 [R1+0x1780], R200 ;  /* 0x001780c801007387 */ /* 0x000fe20000100a00 */
[----:B-1----:R-:W-:Y:S01]  /*20df0*/  IMAD.MOV.U32 R204, RZ, RZ, R112 ;  /* 0x000000ffffcc7224 */ /* 0x002fe200078e0070 */
[----:B------:R-:W-:-:S02]  /*20e00*/  LEA R112, P2, R194, R2, 0x2 ;  /* 0x00000002c2707211 */ /* 0x000fc400078410ff */
[----:B------:R-:W-:Y:S01]  /*20e10*/  STL.64 [R1+0x1778], R198 ;  /* 0x001778c601007387 */ /* 0x000fe20000100a00 */
[----:B------:R-:W-:Y:S02]  /*20e20*/  IMAD.MOV.U32 R203, RZ, RZ, R207 ;  /* 0x000000ffffcb7224 */ /* 0x000fe400078e00cf */
[----:B------:R-:W-:Y:S01]  /*20e30*/  IMAD.MOV.U32 R207, RZ, RZ, R113 ;  /* 0x000000ffffcf7224 */ /* 0x000fe200078e0071 */
[----:B------:R1:W-:Y:S01]  /*20e40*/  STL.64 [R1+0x1770], R196 ;  /* 0x001770c401007387 */ /* 0x0003e20000100a00 */
[----:B------:R-:W-:Y:S02]  /*20e50*/  LEA.HI.X.SX32 R113, R194, R0, 0x2, P2 ;  /* 0x00000000c2717211 */ /* 0x000fe400010f16ff */
[----:B------:R-:W-:-:S04]  /*20e60*/  LEA R194, P2, R192, R2, 0x2 ;  /* 0x00000002c0c27211 */ /* 0x000fc800078410ff */
[----:B------:R-:W-:Y:S02]  /*20e70*/  LEA.HI.X.SX32 R195, R192, R0, 0x2, P2 ;  /* 0x00000000c0c37211 */ /* 0x000fe400010f16ff */
[----:B-1----:R-:W-:-:S04]  /*20e80*/  LEA R196, P1, R193, R2, 0x2 ;  /* 0x00000002c1c47211 */ /* 0x002fc800078210ff */
        /* <DEDUP_REMOVED lines=9> */
[----:B------:R-:W-:Y:S01]  /*20f20*/  LEA R190, P2, R188, R2, 0x2 ;  /* 0x00000002bcbe7211 */ /* 0x000fe200078410ff */
[----:B------:R-:W-:Y:S01]  /*20f30*/  IMAD.MOV.U32 R202, RZ, RZ, R111 ;  /* 0x000000ffffca7224 */ /* 0x000fe200078e006f */
[----:B------:R-:W-:-:S02]  /*20f40*/  LEA.HI.X.SX32 R193, R189, R0, 0x2, P1 ;  /* 0x00000000bdc17211 */ /* 0x000fc400008f16ff */
[----:B------:R-:W-:Y:S02]  /*20f50*/  LEA.HI.X.SX32 R191, R188, R0, 0x2, P2 ;  /* 0x00000000bcbf7211 */ /* 0x000fe400010f16ff */
[C---:B------:R-:W-:Y:S01]  /*20f60*/  LEA R188, P1, R187.reuse, R2, 0x2 ;  /* 0x00000002bbbc7211 */ /* 0x040fe200078210ff */
[----:B------:R-:W-:Y:S02]  /*20f70*/  IMAD.MOV.U32 R201, RZ, RZ, R202 ;  /* 0x000000ffffc97224 */ /* 0x000fe400078e00ca */
[----:B------:R-:W-:Y:S01]  /*20f80*/  IMAD.MOV.U32 R202, RZ, RZ, R206 ;  /* 0x000000ffffca7224 */ /* 0x000fe200078e00ce */
[----:B------:R-:W-:Y:S01]  /*20f90*/  LEA.HI.X.SX32 R189, R187, R0, 0x2, P1 ;  /* 0x00000000bbbd7211 */ /* 0x000fe200008f16ff */
[----:B------:R-:W-:Y:S01]  /*20fa0*/  IMAD.MOV.U32 R206, RZ, RZ, R108 ;  /* 0x000000ffffce7224 */ /* 0x000fe200078e006c */
[----:B------:R-:W-:Y:S01]  /*20fb0*/  STL.64 [R1+0x1750], R196 ;  /* 0x001750c401007387 */ /* 0x000fe20000100a00 */
[----:B------:R-:W-:Y:S01]  /*20fc0*/  LEA R108, P2, R186, R2, 0x2 ;  /* 0x00000002ba6c7211 */ /* 0x000fe200078410ff */
[----:B------:R-:W-:-:S02]  /*20fd0*/  IMAD.MOV.U32 R199, RZ, RZ, R109 ;  /* 0x000000ffffc77224 */ /* 0x000fc400078e006d */
[----:B------:R-:W-:Y:S01]  /*20fe0*/  STL.64 [R1+0x1748], R194 ;  /* 0x001748c201007387 */ /* 0x000fe20000100a00 */
[----:B------:R-:W-:-:S03]  /*20ff0*/  LEA.HI.X.SX32 R109, R186, R0, 0x2, P2 ;  /* 0x00000000ba6d7211 */ /* 0x000fc600010f16ff */
        /* <DEDUP_REMOVED lines=8> */
[C---:B------:R-:W-:Y:S02]  /*21080*/  LEA R184, P2, R182.reuse, R2, 0x2 ;  /* 0x00000002b6b87211 */ /* 0x040fe400078410ff */
[-C--:B------:R-:W-:Y:S01]  /*21090*/  LEA.HI.X.SX32 R187, R183, R0.reuse, 0x2, P1 ;  /* 0x00000000b7bb7211 */ /* 0x080fe200008f16ff */
[----:B------:R-:W-:Y:S01]  /*210a0*/  STL.64 [R1+0x1728], R108 ;  /* 0x0017286c01007387 */ /* 0x000fe20000100a00 */
[----:B------:R-:W-:-:S03]  /*210b0*/  LEA.HI.X.SX32 R185, R182, R0, 0x2, P2 ;  /* 0x00000000b6b97211 */ /* 0x000fc600010f16ff */
[----:B------:R-:W-:Y:S04]  /*210c0*/  STL.64 [R1+0x1720], R190 ;  /* 0x001720be01007387 */ /* 0x000fe80000100a00 */
[----:B------:R-:W-:Y:S01]  /*210d0*/  STL.64 [R1+0x1718], R188 ;  /* 0x001718bc01007387 */ /* 0x000fe20000100a00 */
[----:B------:R-:W-:-:S03]  /*210e0*/  LEA R182, P2, R180, R2, 0x2 ;  /* 0x00000002b4b67211 */ /* 0x000fc600078410ff */
[----:B------:R-:W-:Y:S04]  /*210f0*/  STL.64 [R1+0x1710], R186 ;  /* 0x001710ba01007387 */ /* 0x000fe80000100a00 */
[----:B------:R1:W-:Y:S01]  /*21100*/  STL.64 [R1+0x1708], R184 ;  /* 0x001708b801007387 */ /* 0x0003e20000100a00 */
[----:B------:R-:W-:Y:S02]  /*21110*/  LEA.HI.X.SX32 R183, R180, R0, 0x2, P2 ;  /* 0x00000000b4b77211 */ /* 0x000fe400010f16ff */
[----:B-1----:R-:W-:-:S04]  /*21120*/  LEA R184, P1, R181, R2, 0x2 ;  /* 0x00000002b5b87211 */ /* 0x002fc800078210ff */
[----:B------:R-:W-:-:S05]  /*21130*/  LEA.HI.X.SX32 R185, R181, R0, 0x2, P1 ;  /* 0x00000000b5b97211 */ /* 0x000fca00008f16ff */
[----:B------:R1:W-:Y:S04]  /*21140*/  STL.64 [R1+0x1700], R184 ;  /* 0x001700b801007387 */ /* 0x0003e80000100a00 */
[----:B------:R2:W-:Y:S01]  /*21150*/  STL.64 [R1+0x16f8], R182 ;  /* 0x0016f8b601007387 */ /* 0x0005e20000100a00 */
[CC--:B-1----:R-:W-:Y:S02]  /*21160*/  LEA R184, P1, R179.reuse, R2.reuse, 0x2 ;  /* 0x00000002b3b87211 */ /* 0x0c2fe400078210ff */
[C---:B--2---:R-:W-:Y:S02]  /*21170*/  LEA R182, P2, R178.reuse, R2, 0x2 ;  /* 0x00000002b2b67211 */ /* 0x044fe400078410ff */
[-C--:B------:R-:W-:Y:S02]  /*21180*/  LEA.HI.X.SX32 R185, R179, R0.reuse, 0x2, P1 ;  /* 0x00000000b3b97211 */ /* 0x080fe400008f16ff */
[----:B------:R-:W-:-:S02]  /*21190*/  LEA.HI.X.SX32 R183, R178, R0, 0x2, P2 ;  /* 0x00000000b2b77211 */ /* 0x000fc400010f16ff */
[CC--:B------:R-:W-:Y:S02]  /*211a0*/  LEA R180, P1, R177.reuse, R2.reuse, 0x2 ;  /* 0x00000002b1b47211 */ /* 0x0c0fe400078210ff */
[C---:B------:R-:W-:Y:S02]  /*211b0*/  LEA R178, P2, R176.reuse, R2, 0x2 ;  /* 0x00000002b0b27211 */ /* 0x040fe400078410ff */
[-C--:B------:R-:W-:Y:S02]  /*211c0*/  LEA.HI.X.SX32 R181, R177, R0.reuse, 0x2, P1 ;  /* 0x00000000b1b57211 */ /* 0x080fe400008f16ff */
[----:B------:R-:W-:Y:S01]  /*211d0*/  LEA.HI.X.SX32 R179, R176, R0, 0x2, P2 ;  /* 0x00000000b0b37211 */ /* 0x000fe200010f16ff */
[----:B------:R-:W-:Y:S04]  /*211e0*/  STL.64 [R1+0x16f0], R184 ;  /* 0x0016f0b801007387 */ /* 0x000fe80000100a00 */
[----:B------:R-:W-:Y:S01]  /*211f0*/  STL.64 [R1+0x16e8], R182 ;  /* 0x0016e8b601007387 */ /* 0x000fe20000100a00 */
[----:B------:R-:W-:-:S03]  /*21200*/  LEA R176, P2, R174, R2, 0x2 ;  /* 0x00000002aeb07211 */ /* 0x000fc600078410ff */
[----:B------:R-:W-:Y:S04]  /*21210*/  STL.64 [R1+0x16e0], R180 ;  /* 0x0016e0b401007387 */ /* 0x000fe80000100a00 */
[----:B------:R1:W-:Y:S01]  /*21220*/  STL.64 [R1+0x16d8], R178 ;  /* 0x0016d8b201007387 */ /* 0x0003e20000100a00 */
[----:B------:R-:W-:Y:S02]  /*21230*/  LEA.HI.X.SX32 R177, R174, R0, 0x2, P2 ;  /* 0x00000000aeb17211 */ /* 0x000fe400010f16ff */
[----:B-1----:R-:W-:-:S04]  /*21240*/  LEA R178, P1, R175, R2, 0x2 ;  /* 0x00000002afb27211 */ /* 0x002fc800078210ff */
[----:B------:R-:W-:Y:S02]  /*21250*/  LEA.HI.X.SX32 R179, R175, R0, 0x2, P1 ;  /* 0x00000000afb37211 */ /* 0x000fe400008f16ff */
        /* <DEDUP_REMOVED lines=72> */
[C---:B------:R-:W-:Y:S01]  /*216e0*/  LEA R14, P1, R13.reuse, R2, 0x2 ;  /* 0x000000020d0e7211 */ /* 0x040fe200078210ff */
[----:B------:R1:W-:Y:S03]  /*216f0*/  STL.64 [R1+0x1610], R152 ;  /* 0x0016109801007387 */ /* 0x0003e60000100a00 */
[----:B------:R-:W-:Y:S01]  /*21700*/  LEA.HI.X.SX32 R15, R13, R0, 0x2, P1 ;  /* 0x000000000d0f7211 */ /* 0x000fe200008f16ff */
[----:B------:R-:W-:Y:S01]  /*21710*/  STL.64 [R1+0x1608], R154 ;  /* 0x0016089a01007387 */ /* 0x000fe20000100a00 */
[----:B-1----:R-:W-:-:S03]  /*21720*/  LEA R152, P2, R12, R2, 0x2 ;  /* 0x000000020c987211 */ /* 0x002fc600078410ff */
[----:B------:R1:W-:Y:S01]  /*21730*/  STL.64 [R1+0x1600], R14 ;  /* 0x0016000e01007387 */ /* 0x0003e20000100a00 */
[----:B------:R-:W-:Y:S02]  /*21740*/  LEA.HI.X.SX32 R153, R12, R0, 0x2, P2 ;  /* 0x000000000c997211 */ /* 0x000fe400010f16ff */
[----:B------:R-:W-:-:S04]  /*21750*/  LEA R12, P1, R11, R2, 0x2 ;  /* 0x000000020b0c7211 */ /* 0x000fc800078210ff */
[----:B------:R-:W-:Y:S02]  /*21760*/  LEA.HI.X.SX32 R13, R11, R0, 0x2, P1 ;  /* 0x000000000b0d7211 */ /* 0x000fe400008f16ff */
[C---:B-1----:R-:W-:Y:S01]  /*21770*/  LEA R14, P2, R10.reuse, R2, 0x2 ;  /* 0x000000020a0e7211 */ /* 0x042fe200078410ff */
[----:B------:R-:W-:Y:S03]  /*21780*/  STL.64 [R1+0x15f8], R152 ;  /* 0x0015f89801007387 */ /* 0x000fe60000100a00 */
        /* <DEDUP_REMOVED lines=12> */
[----:B------:R-:W-:Y:S01]  /*21850*/  LEA.HI.X.SX32 R11, R208, R0, 0x2, P2 ;  /* 0x00000000d00b7211 */ /* 0x000fe200010f16ff */
[----:B------:R1:W-:Y:S04]  /*21860*/  STL.64 [R1+0x15d0], R8 ;  /* 0x0015d00801007387 */ /* 0x0003e80000100a00 */
[----:B------:R2:W-:Y:S01]  /*21870*/  STL.64 [R1+0x15c8], R10 ;  /* 0x0015c80a01007387 */ /* 0x0005e20000100a00 */
[----:B-1----:R-:W-:-:S02]  /*21880*/  LEA R8, P2, R210, R2, 0x2 ;  /* 0x00000002d2087211 */ /* 0x002fc400078410ff */
[C---:B--2---:R-:W-:Y:S02]  /*21890*/  LEA R10, P1, R211.reuse, R2, 0x2 ;  /* 0x00000002d30a7211 */ /* 0x044fe400078210ff */
[-C--:B------:R-:W-:Y:S02]  /*218a0*/  LEA.HI.X.SX32 R9, R210, R0.reuse, 0x2, P2 ;  /* 0x00000000d2097211 */ /* 0x080fe400010f16ff */
[----:B------:R-:W-:-:S05]  /*218b0*/  LEA.HI.X.SX32 R11, R211, R0, 0x2, P1 ;  /* 0x00000000d30b7211 */ /* 0x000fca00008f16ff */
[----:B------:R1:W-:Y:S04]  /*218c0*/  STL.64 [R1+0x15c0], R10 ;  /* 0x0015c00a01007387 */ /* 0x0003e80000100a00 */
[----:B------:R2:W-:Y:S01]  /*218d0*/  STL.64 [R1+0x15b8], R8 ;  /* 0x0015b80801007387 */ /* 0x0005e20000100a00 */
[CC--:B-1----:R-:W-:Y:S02]  /*218e0*/  LEA R10, P1, R213.reuse, R2.reuse, 0x2 ;  /* 0x00000002d50a7211 */ /* 0x0c2fe400078210ff */
[C---:B--2---:R-:W-:Y:S02]  /*218f0*/  LEA R8, P2, R212.reuse, R2, 0x2 ;  /* 0x00000002d4087211 */ /* 0x044fe400078410ff */
[-C--:B------:R-:W-:Y:S02]  /*21900*/  LEA.HI.X.SX32 R11, R213, R0.reuse, 0x2, P1 ;  /* 0x00000000d50b7211 */ /* 0x080fe400008f16ff */
[----:B------:R-:W-:-:S03]  /*21910*/  LEA.HI.X.SX32 R9, R212, R0, 0x2, P2 ;  /* 0x00000000d4097211 */ /* 0x000fc600010f16ff */
        /* <DEDUP_REMOVED lines=65> */
[----:B------:R-:W-:Y:S01]  /*21d30*/  LEA.HI.X.SX32 R9, R234, R0, 0x2, P2 ;  /* 0x00000000ea097211 */ /* 0x000fe200010f16ff */
[----:B------:R-:W-:-:S02]  /*21d40*/  IMAD.MOV.U32 R194, RZ, RZ, R204 ;  /* 0x000000ffffc27224 */ /* 0x000fc400078e00cc */
[----:B------:R1:W-:Y:S01]  /*21d50*/  STL.64 [R1+0x1500], R10 ;  /* 0x0015000a01007387 */ /* 0x0003e20000100a00 */
[----:B------:R-:W-:-:S03]  /*21d60*/  IMAD.MOV.U32 R204, RZ, RZ, R103 ;  /* 0x000000ffffcc7224 */ /* 0x000fc600078e0067 */
[----:B------:R2:W-:Y:S01]  /*21d70*/  STL.64 [R1+0x14f8], R8 ;  /* 0x0014f80801007387 */ /* 0x0005e20000100a00 */
[----:B------:R-:W-:Y:S02]  /*21d80*/  IMAD.MOV.U32 R192, RZ, RZ, R194 ;  /* 0x000000ffffc07224 */ /* 0x000fe400078e00c2 */
[----:B------:R-:W-:Y:S01]  /*21d90*/  IMAD.MOV.U32 R193, RZ, RZ, R204 ;  /* 0x000000ffffc17224 */ /* 0x000fe200078e00cc */
[CC--:B-1----:R-:W-:Y:S02]  /*21da0*/  LEA R10, P1, R237.reuse, R2.reuse, 0x2 ;  /* 0x00000002ed0a7211 */ /* 0x0c2fe400078210ff */
[C---:B--2---:R-:W-:Y:S02]  /*21db0*/  LEA R8, P2, R236.reuse, R2, 0x2 ;  /* 0x00000002ec087211 */ /* 0x044fe400078410ff */
[-C--:B------:R-:W-:Y:S02]  /*21dc0*/  LEA.HI.X.SX32 R11, R237, R0.reuse, 0x2, P1 ;  /* 0x00000000ed0b7211 */ /* 0x080fe400008f16ff */
[----:B------:R-:W-:Y:S01]  /*21dd0*/  LEA.HI.X.SX32 R9, R236, R0, 0x2, P2 ;  /* 0x00000000ec097211 */ /* 0x000fe200010f16ff */
[----:B------:R-:W-:-:S02]  /*21de0*/  IMAD.MOV.U32 R190, RZ, RZ, R192 ;  /* 0x000000ffffbe7224 */ /* 0x000fc400078e00c0 */
[----:B------:R-:W-:Y:S01]  /*21df0*/  IMAD.MOV.U32 R191, RZ, RZ, R193 ;  /* 0x000000ffffbf7224 */ /* 0x000fe200078e00c1 */
[----:B------:R1:W-:Y:S01]  /*21e00*/  STL.64 [R1+0x14f0], R10 ;  /* 0x0014f00a01007387 */ /* 0x0003e20000100a00 */
[----:B------:R-:W-:-:S03]  /*21e10*/  IMAD.MOV.U32 R189, RZ, RZ, R190 ;  /* 0x000000ffffbd7224 */ /* 0x000fc600078e00be */
[----:B------:R2:W-:Y:S01]  /*21e20*/  STL.64 [R1+0x14e8], R8 ;  /* 0x0014e80801007387 */ /* 0x0005e20000100a00 */
[----:B------:R-:W-:Y:S02]  /*21e30*/  IMAD.MOV.U32 R194, RZ, RZ, R101 ;  /* 0x000000ffffc27224 */ /* 0x000fe400078e0065 */
[----:B------:R-:W-:Y:S01]  /*21e40*/  IMAD.MOV.U32 R190, RZ, RZ, R191 ;  /* 0x000000ffffbe7224 */ /* 0x000fe200078e00bf */
[CC--:B-1----:R-:W-:Y:S01]  /*21e50*/  LEA R10, P1, R239.reuse, R2.reuse, 0x2 ;  /* 0x00000002ef0a7211 */ /* 0x0c2fe200078210ff */
[----:B------:R-:W-:Y:S01]  /*21e60*/  IMAD.MOV.U32 R196, RZ, RZ, R199 ;  /* 0x000000ffffc47224 */ /* 0x000fe200078e00c7 */
[C---:B--2---:R-:W-:Y:S02]  /*21e70*/  LEA R8, P2, R238.reuse, R2, 0x2 ;  /* 0x00000002ee087211 */ /* 0x044fe400078410ff */
[-C--:B------:R-:W-:Y:S01]  /*21e80*/  LEA.HI.X.SX32 R11, R239, R0.reuse, 0x2, P1 ;  /* 0x00000000ef0b7211 */ /* 0x080fe200008f16ff */
[----:B------:R-:W-:Y:S01]  /*21e90*/  IMAD.MOV.U32 R188, RZ, RZ, R189 ;  /* 0x000000ffffbc7224 */ /* 0x000fe200078e00bd */
[----:B------:R-:W-:Y:S01]  /*21ea0*/  LEA.HI.X.SX32 R9, R238, R0, 0x2, P2 ;  /* 0x00000000ee097211 */ /* 0x000fe200010f16ff */
[----:B------:R-:W-:-:S02]  /*21eb0*/  IMAD.MOV.U32 R192, RZ, RZ, R194 ;  /* 0x000000ffffc07224 */ /* 0x000fc400078e00c2 */
[----:B------:R-:W-:Y:S01]  /*21ec0*/  IMAD.MOV.U32 R189, RZ, RZ, R190 ;  /* 0x000000ffffbd7224 */ /* 0x000fe200078e00be */
[----:B------:R1:W-:Y:S01]  /*21ed0*/  STL.64 [R1+0x14e0], R10 ;  /* 0x0014e00a01007387 */ /* 0x0003e20000100a00 */
[----:B------:R-:W-:Y:S02]  /*21ee0*/  IMAD.MOV.U32 R200, RZ, RZ, R110 ;  /* 0x000000ffffc87224 */ /* 0x000fe400078e006e */
[----:B------:R-:W-:Y:S01]  /*21ef0*/  IMAD.MOV.U32 R193, RZ, RZ, R196 ;  /* 0x000000ffffc17224 */ /* 0x000fe200078e00c4 */
[----:B------:R2:W-:Y:S01]  /*21f00*/  STL.64 [R1+0x14d8], R8 ;  /* 0x0014d80801007387 */ /* 0x0005e20000100a00 */
[----:B------:R-:W-:Y:S02]  /*21f10*/  IMAD.MOV.U32 R194, RZ, RZ, R99 ;  /* 0x000000ffffc27224 */ /* 0x000fe400078e0063 */
[----:B------:R-:W-:Y:S02]  /*21f20*/  IMAD.MOV.U32 R196, RZ, RZ, R100 ;  /* 0x000000ffffc47224 */ /* 0x000fe400078e0064 */
[----:B------:R-:W-:-:S02]  /*21f30*/  IMAD.MOV.U32 R187, RZ, RZ, R188 ;  /* 0x000000ffffbb7224 */ /* 0x000fc400078e00bc */
[----:B------:R-:W-:Y:S01]  /*21f40*/  IMAD.MOV.U32 R197, RZ, RZ, R207 ;  /* 0x000000ffffc57224 */ /* 0x000fe200078e00cf */
[CC--:B-1----:R-:W-:Y:S01]  /*21f50*/  LEA R10, P1, R241.reuse, R2.reuse, 0x2 ;  /* 0x00000002f10a7211 */ /* 0x0c2fe200078210ff */
[----:B------:R-:W-:Y:S02]  /*21f60*/  IMAD.MOV.U32 R191, RZ, RZ, R192 ;  /* 0x000000ffffbf7224 */ /* 0x000fe400078e00c0 */
[----:B------:R-:W-:Y:S01]  /*21f70*/  IMAD.MOV.U32 R188, RZ, RZ, R189 ;  /* 0x000000ffffbc7224 */ /* 0x000fe200078e00bd */
[C---:B--2---:R-:W-:Y:S01]  /*21f80*/  LEA R8, P2, R240.reuse, R2, 0x2 ;  /* 0x00000002f0087211 */ /* 0x044fe200078410ff */
[----:B------:R-:W-:Y:S02]  /*21f90*/  IMAD.MOV.U32 R198, RZ, RZ, R200 ;  /* 0x000000ffffc67224 */ /* 0x000fe400078e00c8 */
[----:B------:R-:W-:Y:S01]  /*21fa0*/  IMAD.MOV.U32 R192, RZ, RZ, R193 ;  /* 0x000000ffffc07224 */ /* 0x000fe200078e00c1 */
[-C--:B------:R-:W-:Y:S01]  /*21fb0*/  LEA.HI.X.SX32 R11, R241, R0.reuse, 0x2, P1 ;  /* 0x00000000f10b7211 */ /* 0x080fe200008f16ff */
[----:B------:R-:W-:Y:S01]  /*21fc0*/  IMAD.MOV.U32 R193, RZ, RZ, R194 ;  /* 0x000000ffffc17224 */ /* 0x000fe200078e00c2 */
[----:B------:R-:W-:Y:S01]  /*21fd0*/  LEA.HI.X.SX32 R9, R240, R0, 0x2, P2 ;  /* 0x00000000f0097211 */ /* 0x000fe200010f16ff */
[----:B------:R-:W-:-:S02]  /*21fe0*/  IMAD.MOV.U32 R194, RZ, RZ, R196 ;  /* 0x000000ffffc27224 */ /* 0x000fc400078e00c4 */
[----:B------:R-:W-:Y:S02]  /*21ff0*/  IMAD.MOV.U32 R186, RZ, RZ, R187 ;  /* 0x000000ffffba7224 */ /* 0x000fe400078e00bb */
[----:B------:R-:W-:Y:S02]  /*22000*/  IMAD.MOV.U32 R196, RZ, RZ, R197 ;  /* 0x000000ffffc47224 */ /* 0x000fe400078e00c5 */
[----:B------:R-:W-:Y:S02]  /*22010*/  IMAD.MOV.U32 R187, RZ, RZ, R188 ;  /* 0x000000ffffbb7224 */ /* 0x000fe400078e00bc */
[----:B------:R-:W-:Y:S02]  /*22020*/  IMAD.MOV.U32 R197, RZ, RZ, R198 ;  /* 0x000000ffffc57224 */ /* 0x000fe400078e00c6 */
[----:B------:R-:W-:Y:S01]  /*22030*/  IMAD.MOV.U32 R198, RZ, RZ, R98 ;  /* 0x000000ffffc67224 */ /* 0x000fe200078e0062 */
[----:B------:R1:W-:Y:S01]  /*22040*/  STL.64 [R1+0x14d0], R10 ;  /* 0x0014d00a01007387 */ /* 0x0003e20000100a00 */
[----:B------:R-:W-:-:S02]  /*22050*/  IMAD.MOV.U32 R190, RZ, RZ, R192 ;  /* 0x000000ffffbe7224 */ /* 0x000fc400078e00c0 */
[----:B------:R-:W-:Y:S01]  /*22060*/  IMAD.MOV.U32 R192, RZ, RZ, R194 ;  /* 0x000000ffffc07224 */ /* 0x000fe200078e00c2 */
[----:B------:R2:W-:Y:S01]  /*22070*/  STL.64 [R1+0x14c8], R8 ;  /* 0x0014c80801007387 */ /* 0x0005e20000100a00 */
[----:B------:R-:W-:Y:S02]  /*22080*/  IMAD.MOV.U32 R185, RZ, RZ, R187 ;  /* 0x000000ffffb97224 */ /* 0x000fe400078e00bb */
[----:B------:R-:W-:Y:S02]  /*22090*/  IMAD.MOV.U32 R194, RZ, RZ, R196 ;  /* 0x000000ffffc27224 */ /* 0x000fe400078e00c4 */
[----:B------:R-:W-:Y:S02]  /*220a0*/  IMAD.MOV.U32 R205, RZ, RZ, R114 ;  /* 0x000000ffffcd7224 */ /* 0x000fe400078e0072 */
[----:B------:R-:W-:Y:S01]  /*220b0*/  IMAD.MOV.U32 R196, RZ, RZ, R198 ;  /* 0x000000ffffc47224 */ /* 0x000fe200078e00c6 */
[CC--:B-1----:R-:W-:Y:S01]  /*220c0*/  LEA R10, P1, R243.reuse, R2.reuse, 0x2 ;  /* 0x00000002f30a7211 */ /* 0x0c2fe200078210ff */
[----:B------:R-:W-:Y:S01]  /*220d0*/  IMAD.MOV.U32 R198, RZ, RZ, R97 ;  /* 0x000000ffffc67224 */ /* 0x000fe200078e0061 */
[C---:B--2---:R-:W-:Y:S01]  /*220e0*/  LEA R8, P2, R242.reuse, R2, 0x2 ;  /* 0x00000002f2087211 */ /* 0x044fe200078410ff */
        /* <DEDUP_REMOVED lines=9> */
[----:B------:R-:W-:Y:S02]  /*22180*/  IMAD.MOV.U32 R205, RZ, RZ, R104 ;  /* 0x000000ffffcd7224 */ /* 0x000fe400078e0068 */
[----:B------:R-:W-:-:S02]  /*22190*/  IMAD.MOV.U32 R196, RZ, RZ, R198 ;  /* 0x000000ffffc47224 */ /* 0x000fc400078e00c6 */
[----:B------:R-:W-:Y:S02]  /*221a0*/  IMAD.MOV.U32 R198, RZ, RZ, R96 ;  /* 0x000000ffffc67224 */ /* 0x000fe400078e0060 */
[----:B------:R-:W-:Y:S01]  /*221b0*/  IMAD.MOV.U32 R182, RZ, RZ, R183 ;  /* 0x000000ffffb67224 */ /* 0x000fe200078e00b7 */
[----:B------:R1:W-:Y:S01]  /*221c0*/  STL.64 [R1+0x14c0], R10 ;  /* 0x0014c00a01007387 */ /* 0x0003e20000100a00 */
[----:B------:R-:W-:Y:S02]  /*221d0*/  IMAD.MOV.U32 R207, RZ, RZ, R105 ;  /* 0x000000ffffcf7224 */ /* 0x000fe400078e0069 */
[----:B------:R-:W-:Y:S01]  /*221e0*/  IMAD.MOV.U32 R183, RZ, RZ, R185 ;  /* 0x000000ffffb77224 */ /* 0x000fe200078e00b9 */
[----:B------:R2:W-:Y:S01]  /*221f0*/  STL.64 [R1+0x14b8], R8 ;  /* 0x0014b80801007387 */ /* 0x0005e20000100a00 */
[----:B------:R-:W-:Y:S02]  /*22200*/  IMAD.MOV.U32 R185, RZ, RZ, R186 ;  /* 0x000000ffffb97224 */ /* 0x000fe400078e00ba */
[----:B------:R-:W-:-:S02]  /*22210*/  IMAD.MOV.U32 R188, RZ, RZ, R189 ;  /* 0x000000ffffbc7224 */ /* 0x000fc400078e00bd */
        /* <DEDUP_REMOVED lines=33> */
[----:B------:R-:W2:Y:S01]  /*22430*/  LDL.LU R57, [R1+0x1a24] ;  /* 0x001a240001397983 */ /* 0x000ea20000300800 */
[----:B------:R-:W-:Y:S02]  /*22440*/  IMAD.MOV.U32 R177, RZ, RZ, R180 ;  /* 0x000000ffffb17224 */ /* 0x000fe400078e00b4 */
[----:B------:R-:W-:Y:S01]  /*22450*/  IMAD.MOV.U32 R180, RZ, RZ, R181 ;  /* 0x000000ffffb47224 */ /* 0x000fe200078e00b5 */
[----:B------:R1:W-:Y:S01]  /*22460*/  STL.64 [R1+0x14a0], R10 ;  /* 0x0014a00a01007387 */ /* 0x0003e20000100a00 */
[----:B------:R-:W-:-:S03]  /*22470*/  IMAD.MOV.U32 R181, RZ, RZ, R182 ;  /* 0x000000ffffb57224 */ /* 0x000fc600078e00b6 */
[----:B------:R3:W-:Y:S01]  /*22480*/  STL.64 [R1+0x1498], R8 ;  /* 0x0014980801007387 */ /* 0x0007e20000100a00 */
[----:B------:R-:W-:Y:S02]  /*22490*/  IMAD.MOV.U32 R201, RZ, RZ, R89 ;  /* 0x000000ffffc97224 */ /* 0x000fe400078e0059 */
[----:B------:R-:W-:Y:S02]  /*224a0*/  IMAD.MOV.U32 R182, RZ, RZ, R183 ;  /* 0x000000ffffb67224 */ /* 0x000fe400078e00b7 */
[----:B------:R-:W-:Y:S01]  /*224b0*/  IMAD.MOV.U32 R183, RZ, RZ, R184 ;  /* 0x000000ffffb77224 */ /* 0x000fe200078e00b8 */
[CC--:B-1----:R-:W-:Y:S01]  /*224c0*/  LEA R10, P1, R249.reuse, R2.reuse, 0x2 ;  /* 0x00000002f90a7211 */ /* 0x0c2fe200078210ff */
[----:B------:R-:W-:Y:S01]  /*224d0*/  IMAD.MOV.U32 R186, RZ, RZ, R193 ;  /* 0x000000ffffba7224 */ /* 0x000fe200078e00c1 */
[C---:B---3--:R-:W-:Y:S01]  /*224e0*/  LEA R8, P2, R248.reuse, R2, 0x2 ;  /* 0x00000002f8087211 */ /* 0x048fe200078410ff */
[----:B------:R-:W-:Y:S01]  /*224f0*/  IMAD.MOV.U32 R184, RZ, RZ, R191 ;  /* 0x000000ffffb87224 */ /* 0x000fe200078e00bf */
[-C--:B------:R-:W-:Y:S01]  /*22500*/  LEA.HI.X.SX32 R11, R249, R0.reuse, 0x2, P1 ;  /* 0x00000000f90b7211 */ /* 0x080fe200008f16ff */
[----:B------:R-:W-:Y:S01]  /*22510*/  IMAD.MOV.U32 R193, RZ, RZ, R202 ;  /* 0x000000ffffc17224 */ /* 0x000fe200078e00ca */
[----:B------:R-:W-:Y:S01]  /*22520*/  LEA.HI.X.SX32 R9, R248, R0, 0x2, P2 ;  /* 0x00000000f8097211 */ /* 0x000fe200010f16ff */
[----:B------:R-:W-:Y:S01]  /*22530*/  IMAD.MOV.U32 R191, RZ, RZ, R196 ;  /* 0x000000ffffbf7224 */ /* 0x000fe200078e00c4 */
[----:B------:R-:W-:Y:S01]  /*22540*/  LEA R170, P1, R251, R2, 0x2 ;  /* 0x00000002fbaa7211 */ /* 0x000fe200078210ff */
[----:B------:R-:W-:-:S02]  /*22550*/  IMAD.MOV.U32 R178, RZ, RZ, R180 ;  /* 0x000000ffffb27224 */ /* 0x000fc400078e00b4 */
[----:B------:R-:W-:Y:S02]  /*22560*/  IMAD.MOV.U32 R200, RZ, RZ, R94 ;  /* 0x000000ffffc87224 */ /* 0x000fe400078e005e */
[----:B------:R-:W-:Y:S02]  /*22570*/  IMAD.MOV.U32 R196, RZ, RZ, R201 ;  /* 0x000000ffffc47224 */ /* 0x000fe400078e00c9 */
[----:B------:R-:W-:Y:S02]  /*22580*/  IMAD.MOV.U32 R180, RZ, RZ, R181 ;  /* 0x000000ffffb47224 */ /* 0x000fe400078e00b5 */
[----:B------:R-:W-:Y:S02]  /*22590*/  IMAD.MOV.U32 R201, RZ, RZ, R59 ;  /* 0x000000ffffc97224 */ /* 0x000fe400078e003b */
[----:B------:R-:W-:Y:S01]  /*225a0*/  IMAD.MOV.U32 R181, RZ, RZ, R182 ;  /* 0x000000ffffb57224 */ /* 0x000fe200078e00b6 */
[----:B------:R-:W3:Y:S01]  /*225b0*/  LDL.LU R59, [R1+0x1a20] ;  /* 0x001a2000013b7983 */ /* 0x000ee20000300800 */
[----:B------:R-:W-:Y:S01]  /*225c0*/  IMAD.MOV.U32 R185, RZ, RZ, R193 ;  /* 0x000000ffffb97224 */ /* 0x000fe200078e00c1 */
[----:B------:R-:W-:Y:S01]  /*225d0*/  LEA.HI.X.SX32 R171, R251, R0, 0x2, P1 ;  /* 0x00000000fbab7211 */ /* 0x000fe200008f16ff */
[----:B------:R-:W-:Y:S01]  /*225e0*/  IMAD.MOV.U32 R199, RZ, RZ, R200 ;  /* 0x000000ffffc77224 */ /* 0x000fe200078e00c8 */
[----:B------:R-:W-:Y:S01]  /*225f0*/  STL.64 [R1+0x1490], R10 ;  /* 0x0014900a01007387 */ /* 0x000fe20000100a00 */
[----:B------:R-:W-:-:S02]  /*22600*/  IMAD.MOV.U32 R200, RZ, RZ, R203 ;  /* 0x000000ffffc87224 */ /* 0x000fc400078e00cb */
[----:B------:R-:W-:Y:S01]  /*22610*/  IMAD.MOV.U32 R182, RZ, RZ, R183 ;  /* 0x000000ffffb67224 */ /* 0x000fe200078e00b7 */
[----:B------:R1:W-:Y:S01]  /*22620*/  STL.64 [R1+0x1488], R8 ;  /* 0x0014880801007387 */ /* 0x0003e20000100a00 */
[----:B------:R-:W-:Y:S02]  /*22630*/  IMAD.MOV.U32 R175, RZ, RZ, R181 ;  /* 0x000000ffffaf7224 */ /* 0x000fe400078e00b5 */
[----:B------:R-:W-:Y:S02]  /*22640*/  IMAD.MOV.U32 R203, RZ, RZ, R91 ;  /* 0x000000ffffcb7224 */ /* 0x000fe400078e005b */
[----:B------:R-:W-:Y:S02]  /*22650*/  IMAD.MOV.U32 R183, RZ, RZ, R184 ;  /* 0x000000ffffb77224 */ /* 0x000fe400078e00b8 */
[----:B------:R-:W-:Y:S01]  /*22660*/  IMAD.MOV.U32 R184, RZ, RZ, R185 ;  /* 0x000000ffffb87224 */ /* 0x000fe200078e00b9 */
[----:B------:R4:W-:Y:S01]  /*22670*/  STL.64 [R1+0x1480], R170 ;  /* 0x001480aa01007387 */ /* 0x0009e20000100a00 */
[----:B------:R-:W-:Y:S01]  /*22680*/  IMAD.MOV.U32 R185, RZ, RZ, R186 ;  /* 0x000000ffffb97224 */ /* 0x000fe200078e00ba */
[----:B-1----:R-:W-:Y:S01]  /*22690*/  LEA R8, P2, R250, R2, 0x2 ;  /* 0x00000002fa087211 */ /* 0x002fe200078410ff */
[----:B------:R-:W-:-:S02]  /*226a0*/  IMAD.MOV.U32 R186, RZ, RZ, R200 ;  /* 0x000000ffffba7224 */ /* 0x000fc400078e00c8 */
[----:B------:R-:W-:Y:S01]  /*226b0*/  IMAD.MOV.U32 R200, RZ, RZ, R203 ;  /* 0x000000ffffc87224 */ /* 0x000fe200078e00cb */
[----:B------:R-:W-:Y:S01]  /*226c0*/  LEA.HI.X.SX32 R9, R250, R0, 0x2, P2 ;  /* 0x00000000fa097211 */ /* 0x000fe200010f16ff */
[----:B------:R-:W-:Y:S02]  /*226d0*/  IMAD.MOV.U32 R203, RZ, RZ, R60 ;  /* 0x000000ffffcb7224 */ /* 0x000fe400078e003c */
[----:B------:R-:W-:Y:S01]  /*226e0*/  IMAD.MOV.U32 R176, RZ, RZ, R182 ;  /* 0x000000ffffb07224 */ /* 0x000fe200078e00b6 */
[C---:B----4-:R-:W-:Y:S01]  /*226f0*/  LEA R170, P1, R175.reuse, R2, 0x2 ;  /* 0x00000002afaa7211 */ /* 0x050fe200078210ff */
[----:B------:R-:W4:Y:S01]  /*22700*/  LDL.LU R60, [R1+0x1a1c] ;  /* 0x001a1c00013c7983 */ /* 0x000f220000300800 */
[----:B------:R-:W-:Y:S02]  /*22710*/  IMAD.MOV.U32 R182, RZ, RZ, R184 ;  /* 0x000000ffffb67224 */ /* 0x000fe400078e00b8 */
[----:B------:R-:W-:Y:S01]  /*22720*/  IMAD.MOV.U32 R181, RZ, RZ, R183 ;  /* 0x000000ffffb57224 */ /* 0x000fe200078e00b7 */
[----:B------:R1:W-:Y:S01]  /*22730*/  STL.64 [R1+0x1478], R8 ;  /* 0x0014780801007387 */ /* 0x0003e20000100a00 */
[----:B------:R-:W-:Y:S01]  /*22740*/  IMAD.MOV.U32 R184, RZ, RZ, R186 ;  /* 0x000000ffffb87224 */ /* 0x000fe200078e00ba */
[----:B------:R-:W-:Y:S01]  /*22750*/  LEA.HI.X.SX32 R171, R175, R0, 0x2, P1 ;  /* 0x00000000afab7211 */ /* 0x000fe200008f16ff */
[----:B------:R-:W-:-:S02]  /*22760*/  IMAD.MOV.U32 R183, RZ, RZ, R185 ;  /* 0x000000ffffb77224 */ /* 0x000fc400078e00b9 */
[----:B------:R-:W-:Y:S02]  /*22770*/  IMAD.MOV.U32 R186, RZ, RZ, R203 ;  /* 0x000000ffffba7224 */ /* 0x000fe400078e00cb */
[----:B------:R-:W-:Y:S02]  /*22780*/  IMAD.MOV.U32 R185, RZ, RZ, R200 ;  /* 0x000000ffffb97224 */ /* 0x000fe400078e00c8 */
[----:B------:R-:W-:Y:S02]  /*22790*/  IMAD.MOV.U32 R203, RZ, RZ, R62 ;  /* 0x000000ffffcb7224 */ /* 0x000fe400078e003e */
[----:B------:R-:W4:Y:S01]  /*227a0*/  LDL.LU R62, [R1+0x1a18] ;  /* 0x001a1800013e7983 */ /* 0x000f220000300800 */
[C---:B-1----:R-:W-:Y:S01]  /*227b0*/  LEA R8, P2, R252.reuse, R2, 0x2 ;  /* 0x00000002fc087211 */ /* 0x042fe200078410ff */
[----:B------:R-:W-:Y:S02]  /*227c0*/  IMAD.MOV.U32 R200, RZ, RZ, R61 ;  /* 0x000000ffffc87224 */ /* 0x000fe400078e003d */
[----:B------:R-:W4:Y:S01]  /*227d0*/  LDL.LU R61, [R1+0x1a14] ;  /* 0x001a1400013d7983 */ /* 0x000f220000300800 */
[----:B------:R-:W-:-:S03]  /*227e0*/  LEA.HI.X.SX32 R9, R252, R0, 0x2, P2 ;  /* 0x00000000fc097211 */ /* 0x000fc600010f16ff */
[----:B------:R1:W-:Y:S01]  /*227f0*/  STL.64 [R1+0x1470], R170 ;  /* 0x001470aa01007387 */ /* 0x0003e20000100a00 */
[----:B------:R-:W-:Y:S02]  /*22800*/  IMAD.MOV.U32 R175, RZ, RZ, R63 ;  /* 0x000000ffffaf7224 */ /* 0x000fe400078e003f */
[----:B------:R-:W-:Y:S01]  /*22810*/  IMAD.MOV.U32 R204, RZ, RZ, R102 ;  /* 0x000000ffffcc7224 */ /* 0x000fe200078e0066 */
[----:B------:R-:W4:Y:S01]  /*22820*/  LDL.LU R63, [R1+0x1a10] ;  /* 0x001a1000013f7983 */ /* 0x000f220000300800 */
[----:B-1----:R-:W-:-:S04]  /*22830*/  LEA R170, P2, R180, R2, 0x2 ;  /* 0x00000002b4aa7211 */ /* 0x002fc800078410ff */
[----:B------:R-:W-:Y:S01]  /*22840*/  LEA.HI.X.SX32 R171, R180, R0, 0x2, P2 ;  /* 0x00000000b4ab7211 */ /* 0x000fe200010f16ff */
[----:B------:R-:W-:Y:S02]  /*22850*/  IMAD.MOV.U32 R180, RZ, RZ, R181 ;  /* 0x000000ffffb47224 */ /* 0x000fe400078e00b5 */
[----:B------:R-:W-:Y:S02]  /*22860*/  IMAD.MOV.U32 R181, RZ, RZ, R182 ;  /* 0x000000ffffb57224 */ /* 0x000fe400078e00b6 */
[----:B------:R-:W-:Y:S02]  /*22870*/  IMAD.MOV.U32 R182, RZ, RZ, R183 ;  /* 0x000000ffffb67224 */ /* 0x000fe400078e00b7 */
[----:B------:R-:W-:Y:S01]  /*22880*/  IMAD.MOV.U32 R183, RZ, RZ, R184 ;  /* 0x000000ffffb77224 */ /* 0x000fe200078e00b8 */
[----:B------:R-:W-:Y:S01]  /*22890*/  LEA R172, P1, R175, R2, 0x2 ;  /* 0x00000002afac7211 */ /* 0x000fe200078210ff */
[----:B------:R-:W-:Y:S02]  /*228a0*/  IMAD.MOV.U32 R184, RZ, RZ, R185 ;  /* 0x000000ffffb87224 */ /* 0x000fe400078e00b9 */
[----:B------:R-:W-:-:S02]  /*228b0*/  IMAD.MOV.U32 R185, RZ, RZ, R186 ;  /* 0x000000ffffb97224 */ /* 0x000fc400078e00ba */
[----:B------:R-:W-:Y:S02]  /*228c0*/  IMAD.MOV.U32 R186, RZ, RZ, R187 ;  /* 0x000000ffffba7224 */ /* 0x000fe400078e00bb */
[----:B------:R-:W-:Y:S01]  /*228d0*/  IMAD.MOV.U32 R187, RZ, RZ, R188 ;  /* 0x000000ffffbb7224 */ /* 0x000fe200078e00bc */
[----:B------:R-:W-:Y:S01]  /*228e0*/  LEA.HI.X.SX32 R173, R175, R0, 0x2, P1 ;  /* 0x00000000afad7211 */ /* 0x000fe200008f16ff */
[----:B------:R-:W-:Y:S02]  /*228f0*/  IMAD.MOV.U32 R188, RZ, RZ, R189 ;  /* 0x000000ffffbc7224 */ /* 0x000fe400078e00bd */
[----:B------:R-:W-:Y:S02]  /*22900*/  IMAD.MOV.U32 R189, RZ, RZ, R190 ;  /* 0x000000ffffbd7224 */ /* 0x000fe400078e00be */
[----:B------:R-:W-:Y:S02]  /*22910*/  IMAD.MOV.U32 R190, RZ, RZ, R204 ;  /* 0x000000ffffbe7224 */ /* 0x000fe400078e00cc */
[----:B------:R-:W-:Y:S01]  /*22920*/  IMAD.MOV.U32 R204, RZ, RZ, R150 ;  /* 0x000000ffffcc7224 */ /* 0x000fe200078e0096 */
[----:B------:R-:W-:Y:S01]  /*22930*/  STL.64 [R1+0x1468], R8 ;  /* 0x0014680801007387 */ /* 0x000fe20000100a00 */
[----:B------:R-:W-:-:S02]  /*22940*/  IMAD.MOV.U32 R150, RZ, RZ, R151 ;  /* 0x000000ffff967224 */ /* 0x000fc400078e0097 */
[----:B------:R-:W-:Y:S01]  /*22950*/  IMAD.MOV.U32 R151, RZ, RZ, R23 ;  /* 0x000000ffff977224 */ /* 0x000fe200078e0017 */
[----:B------:R1:W-:Y:S01]  /*22960*/  STL.64 [R1+0x1460], R172 ;  /* 0x001460ac01007387 */ /* 0x0003e20000100a00 */
[----:B------:R-:W-:Y:S02]  /*22970*/  IMAD.MOV.U32 R23, RZ, RZ, R21 ;  /* 0x000000ffff177224 */ /* 0x000fe400078e0015 */
[----:B------:R-:W-:Y:S01]  /*22980*/  IMAD.MOV.U32 R21, RZ, RZ, R16 ;  /* 0x000000ffff157224 */ /* 0x000fe200078e0010 */
[----:B------:R1:W-:Y:S04]  /*22990*/  STL.64 [R1+0x1458], R170 ;  /* 0x001458aa01007387 */ /* 0x0003e80000100a00 */
[----:B------:R-:W2:Y:S01]  /*229a0*/  LDL.LU R16, [R1+0x41c] ;  /* 0x00041c0001107983 */ /* 0x000ea20000300800 */
[----:B-1----:R-:W-:-:S02]  /*229b0*/  LEA R172, P1, R180, R2, 0x2 ;  /* 0x00000002b4ac7211 */ /* 0x002fc400078210ff */
[C---:B------:R-:W-:Y:S02]  /*229c0*/  LEA R170, P2, R179.reuse, R2, 0x2 ;  /* 0x00000002b3aa7211 */ /* 0x040fe400078410ff */
[-C--:B------:R-:W-:Y:S01]  /*229d0*/  LEA.HI.X.SX32 R173, R180, R0.reuse, 0x2, P1 ;  /* 0x00000000b4ad7211 */ /* 0x080fe200008f16ff */
[----:B------:R-:W-:Y:S01]  /*229e0*/  IMAD.MOV.U32 R180, RZ, RZ, R182 ;  /* 0x000000ffffb47224 */ /* 0x000fe200078e00b6 */
[----:B------:R-:W-:Y:S01]  /*229f0*/  LEA.HI.X.SX32 R171, R179, R0, 0x2, P2 ;  /* 0x00000000b3ab7211 */ /* 0x000fe200010f16ff */
[----:B------:R-:W-:Y:S02]  /*22a00*/  IMAD.MOV.U32 R182, RZ, RZ, R183 ;  /* 0x000000ffffb67224 */ /* 0x000fe400078e00b7 */
[----:B------:R-:W-:Y:S02]  /*22a10*/  IMAD.MOV.U32 R179, RZ, RZ, R180 ;  /* 0x000000ffffb37224 */ /* 0x000fe400078e00b4 */
[----:B------:R-:W-:Y:S02]  /*22a20*/  IMAD.MOV.U32 R183, RZ, RZ, R184 ;  /* 0x000000ffffb77224 */ /* 0x000fe400078e00b8 */
[----:B------:R-:W-:-:S02]  /*22a30*/  IMAD.MOV.U32 R184, RZ, RZ, R185 ;  /* 0x000000ffffb87224 */ /* 0x000fc400078e00b9 */
[----:B------:R-:W-:Y:S01]  /*22a40*/  IMAD.MOV.U32 R185, RZ, RZ, R186 ;  /* 0x000000ffffb97224 */ /* 0x000fe200078e00ba */
[----:B------:R-:W-:Y:S01]  /*22a50*/  LEA R174, P1, R179, R2, 0x2 ;  /* 0x00000002b3ae7211 */ /* 0x000fe200078210ff */
[----:B------:R-:W-:Y:S02]  /*22a60*/  IMAD.MOV.U32 R186, RZ, RZ, R187 ;  /* 0x000000ffffba7224 */ /* 0x000fe400078e00bb */
[----:B------:R-:W-:Y:S02]  /*22a70*/  IMAD.MOV.U32 R180, RZ, RZ, R182 ;  /* 0x000000ffffb47224 */ /* 0x000fe400078e00b6 */
[----:B------:R-:W-:Y:S02]  /*22a80*/  IMAD.MOV.U32 R193, RZ, RZ, R194 ;  /* 0x000000ffffc17224 */ /* 0x000fe400078e00c2 */
[----:B------:R-:W-:Y:S02]  /*22a90*/  IMAD.MOV.U32 R187, RZ, RZ, R188 ;  /* 0x000000ffffbb7224 */ /* 0x000fe400078e00bc */
[----:B------:R-:W-:-:S02]  /*22aa0*/  IMAD.MOV.U32 R182, RZ, RZ, R183 ;  /* 0x000000ffffb67224 */ /* 0x000fc400078e00b7 */
[----:B------:R-:W-:Y:S02]  /*22ab0*/  IMAD.MOV.U32 R188, RZ, RZ, R189 ;  /* 0x000000ffffbc7224 */ /* 0x000fe400078e00bd */
[----:B------:R-:W-:Y:S02]  /*22ac0*/  IMAD.MOV.U32 R183, RZ, RZ, R184 ;  /* 0x000000ffffb77224 */ /* 0x000fe400078e00b8 */
[----:B------:R-:W-:Y:S02]  /*22ad0*/  IMAD.MOV.U32 R189, RZ, RZ, R190 ;  /* 0x000000ffffbd7224 */ /* 0x000fe400078e00be */
[----:B------:R-:W-:Y:S01]  /*22ae0*/  IMAD.MOV.U32 R184, RZ, RZ, R185 ;  /* 0x000000ffffb87224 */ /* 0x000fe200078e00b9 */
[----:B------:R-:W-:Y:S01]  /*22af0*/  LEA.HI.X.SX32 R175, R179, R0, 0x2, P1 ;  /* 0x00000000b3af7211 */ /* 0x000fe200008f16ff */
[----:B------:R-:W-:Y:S02]  /*22b00*/  IMAD.MOV.U32 R190, RZ, RZ, R191 ;  /* 0x000000ffffbe7224 */ /* 0x000fe400078e00bf */
        /* <DEDUP_REMOVED lines=9> */
[----:B------:R-:W-:Y:S02]  /*22ba0*/  IMAD.MOV.U32 R183, RZ, RZ, R184 ;  /* 0x000000ffffb77224 */ /* 0x000fe400078e00b8 */
[----:B------:R-:W-:Y:S02]  /*22bb0*/  IMAD.MOV.U32 R190, RZ, RZ, R191 ;  /* 0x000000ffffbe7224 */ /* 0x000fe400078e00bf */
[----:B------:R-:W-:Y:S02]  /*22bc0*/  IMAD.MOV.U32 R184, RZ, RZ, R185 ;  /* 0x000000ffffb87224 */ /* 0x000fe400078e00b9 */
[----:B------:R-:W-:Y:S02]  /*22bd0*/  IMAD.MOV.U32 R194, RZ, RZ, R197 ;  /* 0x000000ffffc27224 */ /* 0x000fe400078e00c5 */
[----:B------:R-:W-:Y:S01]  /*22be0*/  IMAD.MOV.U32 R193, RZ, RZ, R64 ;  /* 0x000000ffffc17224 */ /* 0x000fe200078e0040 */
[----:B-1----:R-:W-:Y:S01]  /*22bf0*/  LEA R172, P2, R177, R2, 0x2 ;  /* 0x00000002b1ac7211 */ /* 0x002fe200078410ff */
[----:B------:R-:W-:Y:S01]  /*22c00*/  IMAD.MOV.U32 R185, RZ, RZ, R186 ;  /* 0x000000ffffb97224 */ /* 0x000fe200078e00ba */
[----:B------:R-:W4:Y:S01]  /*22c10*/  LDL.LU R64, [R1+0x1a0c] ;  /* 0x001a0c0001407983 */ /* 0x000f220000300800 */
[----:B------:R-:W-:-:S02]  /*22c20*/  IMAD.MOV.U32 R186, RZ, RZ, R187 ;  /* 0x000000ffffba7224 */ /* 0x000fc400078e00bb */
[----:B------:R-:W-:Y:S01]  /*22c30*/  IMAD.MOV.U32 R207, RZ, RZ, R95 ;  /* 0x000000ffffcf7224 */ /* 0x000fe200078e005f */
[----:B------:R1:W-:Y:S01]  /*22c40*/  STL.64 [R1+0x1448], R170 ;  /* 0x001448aa01007387 */ /* 0x0003e20000100a00 */
[----:B------:R-:W-:Y:S01]  /*22c50*/  IMAD.MOV.U32 R187, RZ, RZ, R189 ;  /* 0x000000ffffbb7224 */ /* 0x000fe200078e00bd */
[----:B------:R-:W-:Y:S01]  /*22c60*/  LEA.HI.X.SX32 R173, R177, R0, 0x2, P2 ;  /* 0x00000000b1ad7211 */ /* 0x000fe200010f16ff */
[----:B------:R-:W-:Y:S02]  /*22c70*/  IMAD.MOV.U32 R189, RZ, RZ, R190 ;  /* 0x000000ffffbd7224 */ /* 0x000fe400078e00be */
[----:B------:R-:W-:Y:S02]  /*22c80*/  IMAD.MOV.U32 R191, RZ, RZ, R193 ;  /* 0x000000ffffbf7224 */ /* 0x000fe400078e00c1 */
[----:B------:R-:W-:Y:S02]  /*22c90*/  IMAD.MOV.U32 R190, RZ, RZ, R194 ;  /* 0x000000ffffbe7224 */ /* 0x000fe400078e00c2 */
[----:B------:R-:W-:-:S02]  /*22ca0*/  IMAD.MOV.U32 R193, RZ, RZ, R66 ;  /* 0x000000ffffc17224 */ /* 0x000fc400078e0042 */
[----:B------:R-:W-:Y:S01]  /*22cb0*/  IMAD.MOV.U32 R194, RZ, RZ, R198 ;  /* 0x000000ffffc27224 */ /* 0x000fe200078e00c6 */
[----:B------:R-:W4:Y:S01]  /*22cc0*/  LDL.LU R66, [R1+0x1a08] ;  /* 0x001a080001427983 */ /* 0x000f220000300800 */
[----:B-1----:R-:W-:Y:S02]  /*22cd0*/  IMAD.MOV.U32 R171, RZ, RZ, R182 ;  /* 0x000000ffffab7224 */ /* 0x002fe400078e00b6 */
[----:B------:R-:W-:Y:S01]  /*22ce0*/  IMAD.MOV.U32 R198, RZ, RZ, R207 ;  /* 0x000000ffffc67224 */ /* 0x000fe200078e00cf */
[----:B------:R1:W-:Y:S01]  /*22cf0*/  STL.64 [R1+0x1440], R174 ;  /* 0x001440ae01007387 */ /* 0x0003e20000100a00 */
[----:B------:R-:W-:-:S03]  /*22d00*/  IMAD.MOV.U32 R207, RZ, RZ, R65 ;  /* 0x000000ffffcf7224 */ /* 0x000fc600078e0041 */
[----:B------:R-:W4:Y:S01]  /*22d10*/  LDL.LU R65, [R1+0x1a04] ;  /* 0x001a040001417983 */ /* 0x000f220000300800 */
[----:B------:R-:W-:-:S03]  /*22d20*/  IMAD.MOV.U32 R177, RZ, RZ, R179 ;  /* 0x000000ffffb17224 */ /* 0x000fc600078e00b3 */
[----:B------:R1:W-:Y:S01]  /*22d30*/  STL.64 [R1+0x1438], R172 ;  /* 0x001438ac01007387 */ /* 0x0003e20000100a00 */
[----:B------:R-:W-:Y:S01]  /*22d40*/  IMAD.MOV.U32 R182, RZ, RZ, R183 ;  /* 0x000000ffffb67224 */ /* 0x000fe200078e00b7 */
[C---:B-1----:R-:W-:Y:S01]  /*22d50*/  LEA R174, P1, R171.reuse, R2, 0x2 ;  /* 0x00000002abae7211 */ /* 0x042fe200078210ff */
[----:B------:R-:W-:Y:S02]  /*22d60*/  IMAD.MOV.U32 R179, RZ, RZ, R184 ;  /* 0x000000ffffb37224 */ /* 0x000fe400078e00b8 */
[----:B------:R-:W-:Y:S01]  /*22d70*/  IMAD.MOV.U32 R183, RZ, RZ, R185 ;  /* 0x000000ffffb77224 */ /* 0x000fe200078e00b9 */
[----:B------:R-:W-:Y:S01]  /*22d80*/  LEA.HI.X.SX32 R175, R171, R0, 0x2, P1 ;  /* 0x00000000abaf7211 */ /* 0x000fe200008f16ff */
[----:B------:R-:W-:Y:S01]  /*22d90*/  IMAD.MOV.U32 R184, RZ, RZ, R186 ;  /* 0x000000ffffb87224 */ /* 0x000fe200078e00ba */
[C---:B------:R-:W-:Y:S01]  /*22da0*/  LEA R172, P2, R178.reuse, R2, 0x2 ;  /* 0x00000002b2ac7211 */ /* 0x040fe200078410ff */
[----:B------:R-:W-:Y:S02]  /*22db0*/  IMAD.MOV.U32 R185, RZ, RZ, R187 ;  /* 0x000000ffffb97224 */ /* 0x000fe400078e00bb */
[----:B------:R-:W-:Y:S01]  /*22dc0*/  IMAD.MOV.U32 R186, RZ, RZ, R189 ;  /* 0x000000ffffba7224 */ /* 0x000fe200078e00bd */
[----:B------:R-:W-:Y:S01]  /*22dd0*/  LEA.HI.X.SX32 R173, R178, R0, 0x2, P2 ;  /* 0x00000000b2ad7211 */ /* 0x000fe200010f16ff */
[----:B------:R-:W-:-:S02]  /*22de0*/  IMAD.MOV.U32 R187, RZ, RZ, R194 ;  /* 0x000000ffffbb7224 */ /* 0x000fc400078e00c2 */
[----:B------:R-:W-:Y:S02]  /*22df0*/  IMAD.MOV.U32 R189, RZ, RZ, R198 ;  /* 0x000000ffffbd7224 */ /* 0x000fe400078e00c6 */
[----:B------:R-:W-:Y:S02]  /*22e00*/  IMAD.MOV.U32 R194, RZ, RZ, R207 ;  /* 0x000000ffffc27224 */ /* 0x000fe400078e00cf */
[----:B------:R-:W-:Y:S02]  /*22e10*/  IMAD.MOV.U32 R198, RZ, RZ, R67 ;  /* 0x000000ffffc67224 */ /* 0x000fe400078e0043 */
[----:B------:R-:W4:Y:S01]  /*22e20*/  LDL.LU R67, [R1+0x1a00] ;  /* 0x001a000001437983 */ /* 0x000f220000300800 */
[----:B------:R-:W-:-:S03]  /*22e30*/  IMAD.MOV.U32 R207, RZ, RZ, R68 ;  /* 0x000000ffffcf7224 */ /* 0x000fc600078e0044 */
[----:B------:R-:W4:Y:S04]  /*22e40*/  LDL.LU R68, [R1+0x19fc] ;  /* 0x0019fc0001447983 */ /* 0x000f280000300800 */
[----:B------:R-:W-:Y:S04]  /*22e50*/  STL.64 [R1+0x1430], R174 ;  /* 0x001430ae01007387 */ /* 0x000fe80000100a00 */
[----:B------:R1:W-:Y:S01]  /*22e60*/  STL.64 [R1+0x1428], R172 ;  /* 0x001428ac01007387 */ /* 0x0003e20000100a00 */
[----:B------:R-:W-:Y:S02]  /*22e70*/  IMAD.MOV.U32 R178, RZ, RZ, R183 ;  /* 0x000000ffffb27224 */ /* 0x000fe400078e00b7 */
[----:B------:R-:W-:-:S02]  /*22e80*/  IMAD.MOV.U32 R183, RZ, RZ, R186 ;  /* 0x000000ffffb77224 */ /* 0x000fc400078e00ba */
[----:B-1----:R-:W-:Y:S01]  /*22e90*/  IMAD.MOV.U32 R173, RZ, RZ, R179 ;  /* 0x000000ffffad7224 */ /* 0x002fe200078e00b3 */
[----:B------:R-:W-:Y:S01]  /*22ea0*/  LEA R174, P2, R176, R2, 0x2 ;  /* 0x00000002b0ae7211 */ /* 0x000fe200078410ff */
[----:B------:R-:W-:-:S03]  /*22eb0*/  IMAD.MOV.U32 R179, RZ, RZ, R184 ;  /* 0x000000ffffb37224 */ /* 0x000fc600078e00b8 */
[C---:B------:R-:W-:Y:S01]  /*22ec0*/  LEA R208, P1, R173.reuse, R2, 0x2 ;  /* 0x00000002add07211 */ /* 0x040fe200078210ff */
[----:B------:R-:W-:Y:S02]  /*22ed0*/  IMAD.MOV.U32 R184, RZ, RZ, R185 ;  /* 0x000000ffffb87224 */ /* 0x000fe400078e00b9 */
[----:B------:R-:W-:Y:S01]  /*22ee0*/  IMAD.MOV.U32 R186, RZ, RZ, R189 ;  /* 0x000000ffffba7224 */ /* 0x000fe200078e00bd */
[-C--:B------:R-:W-:Y:S01]  /*22ef0*/  LEA.HI.X.SX32 R209, R173, R0.reuse, 0x2, P1 ;  /* 0x00000000add17211 */ /* 0x080fe200008f16ff */
[----:B------:R-:W-:Y:S01]  /*22f00*/  IMAD.MOV.U32 R185, RZ, RZ, R187 ;  /* 0x000000ffffb97224 */ /* 0x000fe200078e00bb */
[----:B------:R-:W-:Y:S01]  /*22f10*/  LEA.HI.X.SX32 R175, R176, R0, 0x2, P2 ;  /* 0x00000000b0af7211 */ /* 0x000fe200010f16ff */
[----:B------:R-:W-:Y:S02]  /*22f20*/  IMAD.MOV.U32 R189, RZ, RZ, R195 ;  /* 0x000000ffffbd7224 */ /* 0x000fe400078e00c3 */
[----:B------:R-:W-:Y:S02]  /*22f30*/  IMAD.MOV.U32 R187, RZ, RZ, R199 ;  /* 0x000000ffffbb7224 */ /* 0x000fe400078e00c7 */
[----:B------:R-:W-:-:S02]  /*22f40*/  IMAD.MOV.U32 R195, RZ, RZ, R200 ;  /* 0x000000ffffc37224 */ /* 0x000fc400078e00c8 */
[----:B------:R-:W-:Y:S02]  /*22f50*/  IMAD.MOV.U32 R199, RZ, RZ, R203 ;  /* 0x000000ffffc77224 */ /* 0x000fe400078e00cb */
[----:B------:R-:W-:Y:S02]  /*22f60*/  IMAD.MOV.U32 R200, RZ, RZ, R70 ;  /* 0x000000ffffc87224 */ /* 0x000fe400078e0046 */
[----:B------:R-:W4:Y:S01]  /*22f70*/  LDL.LU R70, [R1+0x19f8] ;  /* 0x0019f80001467983 */ /* 0x000f220000300800 */
[----:B------:R-:W-:-:S03]  /*22f80*/  IMAD.MOV.U32 R203, RZ, RZ, R69 ;  /* 0x000000ffffcb7224 */ /* 0x000fc600078e0045 */
[----:B------:R-:W4:Y:S04]  /*22f90*/  LDL.LU R69, [R1+0x19f4] ;  /* 0x0019f40001457983 */ /* 0x000f280000300800 */
[----:B------:R1:W-:Y:S04]  /*22fa0*/  STL.64 [R1+0x1420], R208 ;  /* 0x001420d001007387 */ /* 0x0003e80000100a00 */
[----:B------:R3:W-:Y:S01]  /*22fb0*/  STL.64 [R1+0x1418], R174 ;  /* 0x001418ae01007387 */ /* 0x0007e20000100a00 */
[-C--:B-1----:R-:W-:Y:S02]  /*22fc0*/  LEA R208, P1, R179, R2.reuse, 0x2 ;  /* 0x00000002b3d07211 */ /* 0x082fe400078210ff */
[----:B---3--:R-:W-:-:S02]  /*22fd0*/  LEA R174, P2, R182, R2, 0x2 ;  /* 0x00000002b6ae7211 */ /* 0x008fc400078410ff */
[-C--:B------:R-:W-:Y:S01]  /*22fe0*/  LEA.HI.X.SX32 R209, R179, R0.reuse, 0x2, P1 ;  /* 0x00000000b3d17211 */ /* 0x080fe200008f16ff */
[----:B------:R-:W-:Y:S01]  /*22ff0*/  IMAD.MOV.U32 R179, RZ, RZ, R183 ;  /* 0x000000ffffb37224 */ /* 0x000fe200078e00b7 */
[----:B------:R-:W-:Y:S01]  /*23000*/  LEA.HI.X.SX32 R175, R182, R0, 0x2, P2 ;  /* 0x00000000b6af7211 */ /* 0x000fe200010f16ff */
        /* <DEDUP_REMOVED lines=9> */
[----:B------:R1:W-:Y:S01]  /*230a0*/  STL.64 [R1+0x1410], R208 ;  /* 0x001410d001007387 */ /* 0x0003e20000100a00 */
[----:B------:R-:W-:Y:S02]  /*230b0*/  IMAD.MOV.U32 R204, RZ, RZ, R149 ;  /* 0x000000ffffcc7224 */ /* 0x000fe400078e0095 */
[----:B------:R-:W-:Y:S01]  /*230c0*/  IMAD.MOV.U32 R148, RZ, RZ, R150 ;  /* 0x000000ffff947224 */ /* 0x000fe200078e0096 */
[----:B------:R-:W-:Y:S01]  /*230d0*/  STL.64 [R1+0x1408], R174 ;  /* 0x001408ae01007387 */ /* 0x000fe20000100a00 */
[----:B------:R-:W-:-:S02]  /*230e0*/  IMAD.MOV.U32 R149, RZ, RZ, R151 ;  /* 0x000000ffff957224 */ /* 0x000fc400078e0097 */
[----:B------:R-:W-:Y:S02]  /*230f0*/  IMAD.MOV.U32 R150, RZ, RZ, R23 ;  /* 0x000000ffff967224 */ /* 0x000fe400078e0017 */
[----:B------:R-:W-:Y:S02]  /*23100*/  IMAD.MOV.U32 R151, RZ, RZ, R22 ;  /* 0x000000ffff977224 */ /* 0x000fe400078e0016 */
[----:B------:R-:W-:Y:S02]  /*23110*/  IMAD.MOV.U32 R23, RZ, RZ, R21 ;  /* 0x000000ffff177224 */ /* 0x000fe400078e0015 */
[----:B------:R-:W3:Y:S01]  /*23120*/  LDL.LU R21, [R1+0x14] ;  /* 0x0000140001157983 */ /* 0x000ee20000300800 */
[----:B--2---:R-:W-:-:S03]  /*23130*/  IMAD.MOV.U32 R22, RZ, RZ, R16 ;  /* 0x000000ffff167224 */ /* 0x004fc600078e0010 */
[----:B------:R-:W2:Y:S01]  /*23140*/  LDL.LU R16, [R1+0x1c] ;  /* 0x00001c0001107983 */ /* 0x000ea20000300800 */
[-C--:B------:R-:W-:Y:S02]  /*23150*/  LEA R210, P1, R179, R2.reuse, 0x2 ;  /* 0x00000002b3d27211 */ /* 0x080fe400078210ff */
[----:B-1----:R-:W-:Y:S02]  /*23160*/  LEA R208, P2, R181, R2, 0x2 ;  /* 0x00000002b5d07211 */ /* 0x002fe400078410ff */
[-C--:B------:R-:W-:Y:S01]  /*23170*/  LEA.HI.X.SX32 R211, R179, R0.reuse, 0x2, P1 ;  /* 0x00000000b3d37211 */ /* 0x080fe200008f16ff */
[----:B------:R-:W-:Y:S01]  /*23180*/  IMAD.MOV.U32 R179, RZ, RZ, R183 ;  /* 0x000000ffffb37224 */ /* 0x000fe200078e00b7 */
[----:B------:R-:W-:-:S03]  /*23190*/  LEA.HI.X.SX32 R209, R181, R0, 0x2, P2 ;  /* 0x00000000b5d17211 */ /* 0x000fc600010f16ff */
[----:B------:R1:W-:Y:S01]  /*231a0*/  STL.64 [R1+0x1400], R210 ;  /* 0x001400d201007387 */ /* 0x0003e20000100a00 */
[----:B------:R-:W-:-:S03]  /*231b0*/  IMAD.MOV.U32 R181, RZ, RZ, R185 ;  /* 0x000000ffffb57224 */ /* 0x000fc600078e00b9 */
[----:B------:R1:W-:Y:S01]  /*231c0*/  STL.64 [R1+0x13f8], R208 ;  /* 0x0013f8d001007387 */ /* 0x0003e20000100a00 */
[----:B------:R-:W-:Y:S02]  /*231d0*/  IMAD.MOV.U32 R183, RZ, RZ, R186 ;  /* 0x000000ffffb77224 */ /* 0x000fe400078e00ba */
[----:B------:R-:W-:Y:S01]  /*231e0*/  IMAD.MOV.U32 R185, RZ, RZ, R187 ;  /* 0x000000ffffb97224 */ /* 0x000fe200078e00bb */
[CC--:B-1----:R-:W-:Y:S02]  /*231f0*/  LEA R210, P1, R179.reuse, R2.reuse, 0x2 ;  /* 0x00000002b3d27211 */ /* 0x0c2fe400078210ff */
[C---:B------:R-:W-:Y:S01]  /*23200*/  LEA R208, P2, R180.reuse, R2, 0x2 ;  /* 0x00000002b4d07211 */ /* 0x040fe200078410ff */
[----:B------:R-:W-:Y:S01]  /*23210*/  IMAD.MOV.U32 R187, RZ, RZ, R190 ;  /* 0x000000ffffbb7224 */ /* 0x000fe200078e00be */
[-C--:B------:R-:W-:Y:S02]  /*23220*/  LEA.HI.X.SX32 R211, R179, R0.reuse, 0x2, P1 ;  /* 0x00000000b3d37211 */ /* 0x080fe400008f16ff */
[----:B------:R-:W-:Y:S01]  /*23230*/  LEA.HI.X.SX32 R209, R180, R0, 0x2, P2 ;  /* 0x00000000b4d17211 */ /* 0x000fe200010f16ff */
[----:B------:R-:W-:-:S02]  /*23240*/  IMAD.MOV.U32 R180, RZ, RZ, R181 ;  /* 0x000000ffffb47224 */ /* 0x000fc400078e00b5 */
[----:B------:R-:W-:Y:S02]  /*23250*/  IMAD.MOV.U32 R186, RZ, RZ, R188 ;  /* 0x000000ffffba7224 */ /* 0x000fe400078e00bc */
[----:B------:R-:W-:Y:S02]  /*23260*/  IMAD.MOV.U32 R190, RZ, RZ, R71 ;  /* 0x000000ffffbe7224 */ /* 0x000fe400078e0047 */
[----:B------:R-:W4:Y:S01]  /*23270*/  LDL.LU R71, [R1+0x19f0] ;  /* 0x0019f00001477983 */ /* 0x000f220000300800 */
[----:B------:R-:W-:Y:S02]  /*23280*/  IMAD.MOV.U32 R188, RZ, RZ, R72 ;  /* 0x000000ffffbc7224 */ /* 0x000fe400078e0048 */
[----:B------:R-:W-:Y:S01]  /*23290*/  IMAD.MOV.U32 R181, RZ, RZ, R183 ;  /* 0x000000ffffb57224 */ /* 0x000fe200078e00b7 */
[----:B------:R-:W4:Y:S01]  /*232a0*/  LDL.LU R72, [R1+0x19ec] ;  /* 0x0019ec0001487983 */ /* 0x000f220000300800 */
[----:B------:R-:W-:Y:S02]  /*232b0*/  IMAD.MOV.U32 R183, RZ, RZ, R185 ;  /* 0x000000ffffb77224 */ /* 0x000fe400078e00b9 */
[----:B------:R-:W-:Y:S01]  /*232c0*/  IMAD.MOV.U32 R185, RZ, RZ, R186 ;  /* 0x000000ffffb97224 */ /* 0x000fe200078e00ba */
[----:B------:R1:W-:Y:S01]  /*232d0*/  STL.64 [R1+0x13f0], R210 ;  /* 0x0013f0d201007387 */ /* 0x0003e20000100a00 */
[----:B------:R-:W-:-:S02]  /*232e0*/  IMAD.MOV.U32 R186, RZ, RZ, R187 ;  /* 0x000000ffffba7224 */ /* 0x000fc400078e00bb */
[----:B------:R-:W-:Y:S01]  /*232f0*/  IMAD.MOV.U32 R187, RZ, RZ, R188 ;  /* 0x000000ffffbb7224 */ /* 0x000fe200078e00bc */
[----:B------:R1:W-:Y:S01]  /*23300*/  STL.64 [R1+0x13e8], R208 ;  /* 0x0013e8d001007387 */ /* 0x0003e20000100a00 */
[----:B------:R-:W-:Y:S02]  /*23310*/  IMAD.MOV.U32 R188, RZ, RZ, R189 ;  /* 0x000000ffffbc7224 */ /* 0x000fe400078e00bd */
[----:B------:R-:W-:Y:S01]  /*23320*/  IMAD.MOV.U32 R179, RZ, RZ, R185 ;  /* 0x000000ffffb37224 */ /* 0x000fe200078e00b9 */
[CC--:B-1----:R-:W-:Y:S01]  /*23330*/  LEA R210, P1, R180.reuse, R2.reuse, 0x2 ;  /* 0x00000002b4d27211 */ /* 0x0c2fe200078210ff */
[----:B------:R-:W-:Y:S02]  /*23340*/  IMAD.MOV.U32 R189, RZ, RZ, R74 ;  /* 0x000000ffffbd7224 */ /* 0x000fe400078e004a */
[----:B------:R-:W4:Y:S01]  /*23350*/  LDL.LU R74, [R1+0x19e8] ;  /* 0x0019e800014a7983 */ /* 0x000f220000300800 */
[C---:B------:R-:W-:Y:S02]  /*23360*/  LEA R208, P2, R177.reuse, R2, 0x2 ;  /* 0x00000002b1d07211 */ /* 0x040fe400078410ff */
[-C--:B------:R-:W-:Y:S01]  /*23370*/  LEA.HI.X.SX32 R211, R180, R0.reuse, 0x2, P1 ;  /* 0x00000000b4d37211 */ /* 0x080fe200008f16ff */
[----:B------:R-:W-:Y:S01]  /*23380*/  IMAD.MOV.U32 R180, RZ, RZ, R183 ;  /* 0x000000ffffb47224 */ /* 0x000fe200078e00b7 */
[----:B------:R-:W-:Y:S01]  /*23390*/  LEA.HI.X.SX32 R209, R177, R0, 0x2, P2 ;  /* 0x00000000b1d17211 */ /* 0x000fe200010f16ff */
[----:B------:R-:W-:-:S02]  /*233a0*/  IMAD.MOV.U32 R183, RZ, RZ, R186 ;  /* 0x000000ffffb77224 */ /* 0x000fc400078e00ba */
[----:B------:R-:W-:Y:S01]  /*233b0*/  IMAD.MOV.U32 R185, RZ, RZ, R187 ;  /* 0x000000ffffb97224 */ /* 0x000fe200078e00bb */
[----:B------:R1:W-:Y:S01]  /*233c0*/  STL.64 [R1+0x13e0], R210 ;  /* 0x0013e0d201007387 */ /* 0x0003e20000100a00 */
[----:B------:R-:W-:Y:S02]  /*233d0*/  IMAD.MOV.U32 R186, RZ, RZ, R188 ;  /* 0x000000ffffba7224 */ /* 0x000fe400078e00bc */
[----:B------:R-:W-:Y:S02]  /*233e0*/  IMAD.MOV.U32 R177, RZ, RZ, R179 ;  /* 0x000000ffffb17224 */ /* 0x000fe400078e00b3 */
[----:B------:R-:W-:Y:S02]  /*233f0*/  IMAD.MOV.U32 R187, RZ, RZ, R189 ;  /* 0x000000ffffbb7224 */ /* 0x000fe400078e00bd */
[----:B------:R-:W-:Y:S02]  /*23400*/  IMAD.MOV.U32 R188, RZ, RZ, R73 ;  /* 0x000000ffffbc7224 */ /* 0x000fe400078e0049 */
[----:B------:R-:W4:Y:S01]  /*23410*/  LDL.LU R73, [R1+0x19e4] ;  /* 0x0019e40001497983 */ /* 0x000f220000300800 */
[----:B------:R-:W-:-:S03]  /*23420*/  IMAD.MOV.U32 R189, RZ, RZ, R75 ;  /* 0x000000ffffbd7224 */ /* 0x000fc600078e004b */
[----:B------:R-:W4:Y:S01]  /*23430*/  LDL.LU R75, [R1+0x19e0] ;  /* 0x0019e000014b7983 */ /* 0x000f220000300800 */
[----:B------:R-:W-:-:S03]  /*23440*/  IMAD.MOV.U32 R179, RZ, RZ, R183 ;  /* 0x000000ffffb37224 */ /* 0x000fc600078e00b7 */
[----:B------:R1:W-:Y:S01]  /*23450*/  STL.64 [R1+0x13d8], R208 ;  /* 0x0013d8d001007387 */ /* 0x0003e20000100a00 */
[----:B------:R-:W-:Y:S01]  /*23460*/  IMAD.MOV.U32 R183, RZ, RZ, R185 ;  /* 0x000000ffffb77224 */ /* 0x000fe200078e00b9 */
[-C--:B-1----:R-:W-:Y:S01]  /*23470*/  LEA R210, P2, R178, R2.reuse, 0x2 ;  /* 0x00000002b2d27211 */ /* 0x082fe200078410ff */
[----:B------:R-:W-:Y:S02]  /*23480*/  IMAD.MOV.U32 R185, RZ, RZ, R186 ;  /* 0x000000ffffb97224 */ /* 0x000fe400078e00ba */
[----:B------:R-:W-:Y:S02]  /*23490*/  IMAD.MOV.U32 R186, RZ, RZ, R187 ;  /* 0x000000ffffba7224 */ /* 0x000fe400078e00bb */
[----:B------:R-:W-:Y:S01]  /*234a0*/  IMAD.MOV.U32 R187, RZ, RZ, R188 ;  /* 0x000000ffffbb7224 */ /* 0x000fe200078e00bc */
[----:B------:R-:W-:Y:S01]  /*234b0*/  LEA R208, P1, R177, R2, 0x2 ;  /* 0x00000002b1d07211 */ /* 0x000fe200078210ff */
[----:B------:R-:W-:-:S03]  /*234c0*/  IMAD.MOV.U32 R188, RZ, RZ, R189 ;  /* 0x000000ffffbc7224 */ /* 0x000fc600078e00bd */
[-C--:B------:R-:W-:Y:S01]  /*234d0*/  LEA.HI.X.SX32 R209, R177, R0.reuse, 0x2, P1 ;  /* 0x00000000b1d17211 */ /* 0x080fe200008f16ff */
[----:B------:R-:W-:Y:S01]  /*234e0*/  IMAD.MOV.U32 R189, RZ, RZ, R76 ;  /* 0x000000ffffbd7224 */ /* 0x000fe200078e004c */
[----:B------:R-:W-:Y:S01]  /*234f0*/  LEA.HI.X.SX32 R211, R178, R0, 0x2, P2 ;  /* 0x00000000b2d37211 */ /* 0x000fe200010f16ff */
[----:B------:R-:W4:Y:S04]  /*23500*/  LDL.LU R76, [R1+0x19dc] ;  /* 0x0019dc00014c7983 */ /* 0x000f280000300800 */
[----:B------:R1:W-:Y:S02]  /*23510*/  STL.64 [R1+0x13d0], R208 ;  /* 0x0013d0d001007387 */ /* 0x0003e40000100a00 */
[----:B-1----:R-:W-:Y:S02]  /*23520*/  IMAD.MOV.U32 R208, RZ, RZ, R179 ;  /* 0x000000ffffd07224 */ /* 0x002fe400078e00b3 */
[----:B------:R-:W-:-:S02]  /*23530*/  IMAD.MOV.U32 R179, RZ, RZ, R78 ;  /* 0x000000ffffb37224 */ /* 0x000fc400078e004e */
[----:B------:R-:W4:Y:S04]  /*23540*/  LDL.LU R78, [R1+0x19d8] ;  /* 0x0019d800014e7983 */ /* 0x000f280000300800 */
[----:B------:R1:W-:Y:S02]  /*23550*/  STL.64 [R1+0x13c8], R210 ;  /* 0x0013c8d201007387 */ /* 0x0003e40000100a00 */
[----:B-1----:R-:W-:-:S04]  /*23560*/  LEA R210, P2, R180, R2, 0x2 ;  /* 0x00000002b4d27211 */ /* 0x002fc800078410ff */
[----:B------:R-:W-:Y:S01]  /*23570*/  LEA.HI.X.SX32 R211, R180, R0, 0x2, P2 ;  /* 0x00000000b4d37211 */ /* 0x000fe200010f16ff */
[----:B------:R-:W-:Y:S02]  /*23580*/  IMAD.MOV.U32 R180, RZ, RZ, R183 ;  /* 0x000000ffffb47224 */ /* 0x000fe400078e00b7 */
[----:B------:R-:W-:Y:S02]  /*23590*/  IMAD.MOV.U32 R183, RZ, RZ, R185 ;  /* 0x000000ffffb77224 */ /* 0x000fe400078e00b9 */
[----:B------:R-:W-:Y:S02]  /*235a0*/  IMAD.MOV.U32 R185, RZ, RZ, R186 ;  /* 0x000000ffffb97224 */ /* 0x000fe400078e00ba */
[----:B------:R-:W-:Y:S02]  /*235b0*/  IMAD.MOV.U32 R186, RZ, RZ, R187 ;  /* 0x000000ffffba7224 */ /* 0x000fe400078e00bb */
[----:B------:R-:W-:Y:S02]  /*235c0*/  IMAD.MOV.U32 R187, RZ, RZ, R188 ;  /* 0x000000ffffbb7224 */ /* 0x000fe400078e00bc */
[----:B------:R-:W-:Y:S01]  /*235d0*/  IMAD.MOV.U32 R188, RZ, RZ, R189 ;  /* 0x000000ffffbc7224 */ /* 0x000fe200078e00bd */
[----:B------:R-:W-:Y:S01]  /*235e0*/  LEA R212, P1, R179, R2, 0x2 ;  /* 0x00000002b3d47211 */ /* 0x000fe200078210ff */
[----:B------:R-:W-:-:S02]  /*235f0*/  IMAD.MOV.U32 R189, RZ, RZ, R190 ;  /* 0x000000ffffbd7224 */ /* 0x000fc400078e00be */
[----:B------:R-:W-:Y:S02]  /*23600*/  IMAD.MOV.U32 R190, RZ, RZ, R191 ;  /* 0x000000ffffbe7224 */ /* 0x000fe400078e00bf */
[----:B------:R-:W-:Y:S02]  /*23610*/  IMAD.MOV.U32 R191, RZ, RZ, R193 ;  /* 0x000000ffffbf7224 */ /* 0x000fe400078e00c1 */
[----:B------:R-:W-:Y:S01]  /*23620*/  IMAD.MOV.U32 R193, RZ, RZ, R147 ;  /* 0x000000ffffc17224 */ /* 0x000fe200078e0093 */
[----:B------:R-:W-:Y:S01]  /*23630*/  LEA.HI.X.SX32 R213, R179, R0, 0x2, P1 ;  /* 0x00000000b3d57211 */ /* 0x000fe200008f16ff */
[----:B------:R-:W-:Y:S02]  /*23640*/  IMAD.MOV.U32 R147, RZ, RZ, R148 ;  /* 0x000000ffff937224 */ /* 0x000fe400078e0094 */
[----:B------:R-:W-:Y:S02]  /*23650*/  IMAD.MOV.U32 R148, RZ, RZ, R149 ;  /* 0x000000ffff947224 */ /* 0x000fe400078e0095 */
[----:B------:R-:W-:-:S02]  /*23660*/  IMAD.MOV.U32 R149, RZ, RZ, R150 ;  /* 0x000000ffff957224 */ /* 0x000fc400078e0096 */
[----:B------:R-:W-:Y:S02]  /*23670*/  IMAD.MOV.U32 R150, RZ, RZ, R151 ;  /* 0x000000ffff967224 */ /* 0x000fe400078e0097 */
[----:B------:R-:W-:Y:S01]  /*23680*/  IMAD.MOV.U32 R151, RZ, RZ, R23 ;  /* 0x000000ffff977224 */ /* 0x000fe200078e0017 */
[----:B------:R-:W-:Y:S01]  /*23690*/  STL.64 [R1+0x13c0], R212 ;  /* 0x0013c0d401007387 */ /* 0x000fe20000100a00 */
[----:B------:R-:W-:-:S03]  /*236a0*/  IMAD.MOV.U32 R23, RZ, RZ, R22 ;  /* 0x000000ffff177224 */ /* 0x000fc600078e0016 */
[----:B------:R1:W-:Y:S01]  /*236b0*/  STL.64 [R1+0x13b8], R210 ;  /* 0x0013b8d201007387 */ /* 0x0003e20000100a00 */
[----:B---3--:R-:W-:Y:S02]  /*236c0*/  IMAD.MOV.U32 R22, RZ, RZ, R21 ;  /* 0x000000ffff167224 */ /* 0x008fe400078e0015 */
[----:B--2---:R-:W-:Y:S02]  /*236d0*/  IMAD.MOV.U32 R21, RZ, RZ, R16 ;  /* 0x000000ffff157224 */ /* 0x004fe400078e0010 */
[----:B------:R-:W2:Y:S01]  /*236e0*/  LDL.LU R16, [R1+0x420] ;  /* 0x0004200001107983 */ /* 0x000ea20000300800 */
[----:B-1----:R-:W-:-:S04]  /*236f0*/  LEA R210, P2, R184, R2, 0x2 ;  /* 0x00000002b8d27211 */ /* 0x002fc800078410ff */
[----:B------:R-:W-:Y:S01]  /*23700*/  LEA.HI.X.SX32 R211, R184, R0, 0x2, P2 ;  /* 0x00000000b8d37211 */ /* 0x000fe200010f16ff */
[----:B------:R-:W-:Y:S02]  /*23710*/  IMAD.MOV.U32 R184, RZ, RZ, R185 ;  /* 0x000000ffffb87224 */ /* 0x000fe400078e00b9 */
[----:B------:R-:W-:Y:S02]  /*23720*/  IMAD.MOV.U32 R185, RZ, RZ, R186 ;  /* 0x000000ffffb97224 */ /* 0x000fe400078e00ba */
[----:B------:R-:W-:Y:S02]  /*23730*/  IMAD.MOV.U32 R186, RZ, RZ, R187 ;  /* 0x000000ffffba7224 */ /* 0x000fe400078e00bb */
[----:B------:R-:W-:Y:S02]  /*23740*/  IMAD.MOV.U32 R187, RZ, RZ, R188 ;  /* 0x000000ffffbb7224 */ /* 0x000fe400078e00bc */
[----:B------:R-:W-:Y:S02]  /*23750*/  IMAD.MOV.U32 R188, RZ, RZ, R189 ;  /* 0x000000ffffbc7224 */ /* 0x000fe400078e00bd */
[----:B------:R-:W-:-:S02]  /*23760*/  IMAD.MOV.U32 R189, RZ, RZ, R190 ;  /* 0x000000ffffbd7224 */ /* 0x000fc400078e00be */
[----:B------:R-:W-:Y:S01]  /*23770*/  IMAD.MOV.U32 R190, RZ, RZ, R191 ;  /* 0x000000ffffbe7224 */ /* 0x000fe200078e00bf */
[C---:B------:R-:W-:Y:S01]  /*23780*/  LEA R212, P1, R180.reuse, R2, 0x2 ;  /* 0x00000002b4d47211 */ /* 0x040fe200078210ff */
[----:B------:R-:W-:Y:S02]  /*23790*/  IMAD.MOV.U32 R191, RZ, RZ, R194 ;  /* 0x000000ffffbf7224 */ /* 0x000fe400078e00c2 */
[----:B------:R-:W-:Y:S02]  /*237a0*/  IMAD.MOV.U32 R194, RZ, RZ, R198 ;  /* 0x000000ffffc27224 */ /* 0x000fe400078e00c6 */
[----:B------:R-:W-:Y:S02]  /*237b0*/  IMAD.MOV.U32 R198, RZ, RZ, R146 ;  /* 0x000000ffffc67224 */ /* 0x000fe400078e0092 */
[----:B------:R-:W-:Y:S01]  /*237c0*/  IMAD.MOV.U32 R146, RZ, RZ, R147 ;  /* 0x000000ffff927224 */ /* 0x000fe200078e0093 */
[----:B------:R-:W-:Y:S01]  /*237d0*/  LEA.HI.X.SX32 R213, R180, R0, 0x2, P1 ;  /* 0x00000000b4d57211 */ /* 0x000fe200008f16ff */
        /* <DEDUP_REMOVED lines=8> */
[----:B------:R3:W-:Y:S01]  /*23860*/  STL.64 [R1+0x13a8], R210 ;  /* 0x0013a8d201007387 */ /* 0x0007e20000100a00 */
[----:B------:R-:W-:Y:S01]  /*23870*/  VIADD R137, R79, UR4 ;  /* 0x000000044f897c36 */ /* 0x000fe20008000000 */
[----:B------:R-:W-:Y:S01]  /*23880*/  ULDC UR4, c[0x0][0x248] ;  /* 0x0000920000047ab9 */ /* 0x000fe20000000800 */
[----:B-1----:R-:W-:Y:S01]  /*23890*/  LEA R212, P1, R184, R2, 0x2 ;  /* 0x00000002b8d47211 */ /* 0x002fe200078210ff */
[----:B--2---:R-:W-:-:S02]  /*238a0*/  IMAD.MOV.U32 R21, RZ, RZ, R16 ;  /* 0x000000ffff157224 */ /* 0x004fc400078e0010 */
[----:B------:R-:W2:Y:S01]  /*238b0*/  LDL.LU R16, [R1+0x428] ;  /* 0x0004280001107983 */ /* 0x000ea20000300800 */
[----:B------:R-:W-:Y:S01]  /*238c0*/  LEA.HI.X.SX32 R213, R184, R0, 0x2, P1 ;  /* 0x00000000b8d57211 */ /* 0x000fe200008f16ff */
[----:B------:R-:W-:Y:S02]  /*238d0*/  IMAD.MOV.U32 R184, RZ, RZ, R187 ;  /* 0x000000ffffb87224 */ /* 0x000fe400078e00bb */
[----:B------:R-:W-:Y:S01]  /*238e0*/  VIADD R141, R137, UR4 ;  /* 0x00000004898d7c36 */ /* 0x000fe20008000000 */
[----:B---3--:R-:W-:Y:S01]  /*238f0*/  LEA R210, P2, R182, R2, 0x2 ;  /* 0x00000002b6d27211 */ /* 0x008fe200078410ff */
[----:B------:R-:W-:Y:S01]  /*23900*/  IMAD.MOV.U32 R187, RZ, RZ, R188 ;  /* 0x000000ffffbb7224 */ /* 0x000fe200078e00bc */
[----:B------:R1:W-:Y:S01]  /*23910*/  STL.64 [R1+0x13a0], R212 ;  /* 0x0013a0d401007387 */ /* 0x0003e20000100a00 */
[----:B------:R-:W-:Y:S01]  /*23920*/  IMAD.MOV.U32 R209, RZ, RZ, R184 ;  /* 0x000000ffffd17224 */ /* 0x000fe200078e00b8 */
[----:B------:R-:W-:Y:S01]  /*23930*/  ULDC UR4, c[0x0][0x248] ;  /* 0x0000920000047ab9 */ /* 0x000fe20000000800 */
[----:B------:R-:W-:-:S02]  /*23940*/  IMAD.MOV.U32 R188, RZ, RZ, R189 ;  /* 0x000000ffffbc7224 */ /* 0x000fc400078e00bd */
[----:B------:R-:W-:Y:S02]  /*23950*/  IMAD.MOV.U32 R189, RZ, RZ, R190 ;  /* 0x000000ffffbd7224 */ /* 0x000fe400078e00be */
[----:B------:R-:W-:Y:S01]  /*23960*/  VIADD R139, R141, UR6 ;  /* 0x000000068d8b7c36 */ /* 0x000fe20008000000 */
[----:B------:R-:W-:Y:S01]  /*23970*/  LEA.HI.X.SX32 R211, R182, R0, 0x2, P2 ;  /* 0x00000000b6d37211 */ /* 0x000fe200010f16ff */
[----:B------:R-:W-:Y:S01]  /*23980*/  IMAD.MOV.U32 R190, RZ, RZ, R194 ;  /* 0x000000ffffbe7224 */ /* 0x000fe200078e00c2 */
[----:B------:R-:W-:Y:S01]  /*23990*/  ULDC UR6, c[0x0][0x248] ;  /* 0x0000920000067ab9 */ /* 0x000fe20000000800 */
[----:B------:R-:W-:Y:S01]  /*239a0*/  IMAD.MOV.U32 R194, RZ, RZ, R195 ;  /* 0x000000ffffc27224 */ /* 0x000fe200078e00c3 */
[----:B-1----:R-:W-:Y:S01]  /*239b0*/  LEA R212, P1, R209, R2, 0x2 ;  /* 0x00000002d1d47211 */ /* 0x002fe200078210ff */
[----:B------:R-:W-:Y:S02]  /*239c0*/  IMAD.MOV.U32 R195, RZ, RZ, R199 ;  /* 0x000000ffffc37224 */ /* 0x000fe400078e00c7 */
[----:B------:R-:W-:-:S02]  /*239d0*/  IMAD.MOV.U32 R199, RZ, RZ, R200 ;  /* 0x000000ffffc77224 */ /* 0x000fc400078e00c8 */
[----:B------:R-:W-:Y:S02]  /*239e0*/  IMAD.MOV.U32 R182, RZ, RZ, R187 ;  /* 0x000000ffffb67224 */ /* 0x000fe400078e00bb */
[----:B------:R-:W-:Y:S02]  /*239f0*/  VIADD R134, R139, UR4 ;  /* 0x000000048b867c36 */ /* 0x000fe40008000000 */
[----:B------:R-:W-:Y:S01]  /*23a00*/  IMAD.MOV.U32 R184, RZ, RZ, R188 ;  /* 0x000000ffffb87224 */ /* 0x000fe200078e00bc */
[----:B------:R-:W-:Y:S01]  /*23a10*/  LEA.HI.X.SX32 R213, R209, R0, 0x2, P1 ;  /* 0x00000000d1d57211 */ /* 0x000fe200008f16ff */
[----:B------:R-:W-:Y:S01]  /*23a20*/  IMAD.MOV.U32 R200, RZ, RZ, R77 ;  /* 0x000000ffffc87224 */ /* 0x000fe200078e004d */
[----:B------:R-:W-:Y:S01]  /*23a30*/  ULDC UR4, c[0x0][0x248] ;  /* 0x0000920000047ab9 */ /* 0x000fe20000000800 */
[----:B------:R-:W-:Y:S01]  /*23a40*/  IMAD.MOV.U32 R187, RZ, RZ, R189 ;  /* 0x000000ffffbb7224 */ /* 0x000fe200078e00bd */
[----:B------:R-:W3:Y:S01]  /*23a50*/  LDL.LU R77, [R1+0x19d4] ;  /* 0x0019d400014d7983 */ /* 0x000ee20000300800 */
[----:B------:R-:W-:-:S02]  /*23a60*/  IMAD.MOV.U32 R188, RZ, RZ, R190 ;  /* 0x000000ffffbc7224 */ /* 0x000fc400078e00be */
[----:B------:R-:W-:Y:S01]  /*23a70*/  IMAD.MOV.U32 R189, RZ, RZ, R199 ;  /* 0x000000ffffbd7224 */ /* 0x000fe200078e00c7 */
[----:B------:R1:W-:Y:S01]  /*23a80*/  STL.64 [R1+0x1398], R210 ;  /* 0x001398d201007387 */ /* 0x0003e20000100a00 */
[----:B------:R-:W-:Y:S02]  /*23a90*/  IMAD.MOV.U32 R209, RZ, RZ, R182 ;  /* 0x000000ffffd17224 */ /* 0x000fe400078e00b6 */
[----:B------:R-:W-:Y:S01]  /*23aa0*/  VIADD R80, R134, UR7 ;  /* 0x0000000786507c36 */ /* 0x000fe20008000000 */
[----:B------:R-:W-:Y:S01]  /*23ab0*/  ULDC UR7, c[0x0][0x248] ;  /* 0x0000920000077ab9 */ /* 0x000fe20000000800 */
[----:B------:R-:W-:Y:S02]  /*23ac0*/  IMAD.MOV.U32 R182, RZ, RZ, R184 ;  /* 0x000000ffffb67224 */ /* 0x000fe400078e00b8 */
[----:B------:R-:W-:Y:S02]  /*23ad0*/  IMAD.MOV.U32 R184, RZ, RZ, R187 ;  /* 0x000000ffffb87224 */ /* 0x000fe400078e00bb */
[----:B------:R-:W-:Y:S01]  /*23ae0*/  IMAD.MOV.U32 R190, RZ, RZ, R195 ;  /* 0x000000ffffbe7224 */ /* 0x000fe200078e00c3 */
[----:B-1----:R-:W-:Y:S01]  /*23af0*/  LEA R210, P2, R181, R2, 0x2 ;  /* 0x00000002b5d27211 */ /* 0x002fe200078410ff */
[----:B------:R-:W-:-:S02]  /*23b00*/  IMAD.MOV.U32 R187, RZ, RZ, R188 ;  /* 0x000000ffffbb7224 */ /* 0x000fc400078e00bc */
[----:B------:R-:W-:Y:S01]  /*23b10*/  IMAD.MOV.U32 R195, RZ, RZ, R200 ;  /* 0x000000ffffc37224 */ /* 0x000fe200078e00c8 */
[----:B------:R-:W-:Y:S01]  /*23b20*/  LEA.HI.X.SX32 R211, R181, R0, 0x2, P2 ;  /* 0x00000000b5d37211 */ /* 0x000fe200010f16ff */
[----:B------:R-:W-:Y:S02]  /*23b30*/  IMAD.MOV.U32 R188, RZ, RZ, R189 ;  /* 0x000000ffffbc7224 */ /* 0x000fe400078e00bd */
[----:B------:R-:W-:Y:S02]  /*23b40*/  IMAD.MOV.U32 R200, RZ, RZ, R79 ;  /* 0x000000ffffc87224 */ /* 0x000fe400078e004f */
[----:B------:R-:W-:Y:S01]  /*23b50*/  IMAD.MOV.U32 R189, RZ, RZ, R192 ;  /* 0x000000ffffbd7224 */ /* 0x000fe200078e00c0 */
[----:B------:R-:W3:Y:S01]  /*23b60*/  LDL.LU R79, [R1+0x19d0] ;  /* 0x0019d000014f7983 */ /* 0x000ee20000300800 */
[----:B------:R-:W-:Y:S02]  /*23b70*/  IMAD.MOV.U32 R215, RZ, RZ, R182 ;  /* 0x000000ffffd77224 */ /* 0x000fe400078e00b6 */
[----:B------:R-:W-:Y:S01]  /*23b80*/  VIADD R17, R80, UR8 ;  /* 0x0000000850117c36 */ /* 0x000fe20008000000 */
[----:B------:R-:W-:Y:S01]  /*23b90*/  ULDC UR8, c[0x0][0x248] ;  /* 0x0000920000087ab9 */ /* 0x000fe20000000800 */
[----:B------:R-:W-:-:S02]  /*23ba0*/  IMAD.MOV.U32 R199, RZ, RZ, R80 ;  /* 0x000000ffffc77224 */ /* 0x000fc400078e0050 */
[----:B------:R-:W-:Y:S01]  /*23bb0*/  IMAD.MOV.U32 R192, RZ, RZ, R196 ;  /* 0x000000ffffc07224 */ /* 0x000fe200078e00c4 */
[----:B------:R-:W3:Y:S01]  /*23bc0*/  LDL.LU R80, [R1+0x19cc] ;  /* 0x0019cc0001507983 */ /* 0x000ee20000300800 */
[----:B------:R-:W-:Y:S02]  /*23bd0*/  IMAD.MOV.U32 R196, RZ, RZ, R204 ;  /* 0x000000ffffc47224 */ /* 0x000fe400078e00cc */
[----:B------:R-:W-:Y:S01]  /*23be0*/  IMAD.MOV.U32 R204, RZ, RZ, R82 ;  /* 0x000000ffffcc7224 */ /* 0x000fe200078e0052 */
[----:B------:R1:W-:Y:S01]  /*23bf0*/  STL.64 [R1+0x1390], R212 ;  /* 0x001390d401007387 */ /* 0x0003e20000100a00 */
[----:B------:R-:W-:-:S03]  /*23c00*/  IMAD.MOV.U32 R181, RZ, RZ, R187 ;  /* 0x000000ffffb57224 */ /* 0x000fc600078e00bb */
[----:B------:R-:W3:Y:S01]  /*23c10*/  LDL.LU R82, [R1+0x19c8] ;  /* 0x0019c80001527983 */ /* 0x000ee20000300800 */
[----:B------:R-:W-:-:S03]  /*23c20*/  IMAD.MOV.U32 R187, RZ, RZ, R188 ;  /* 0x000000ffffbb7224 */ /* 0x000fc600078e00bc */
[----:B------:R4:W-:Y:S01]  /*23c30*/  STL.64 [R1+0x1388], R210 ;  /* 0x001388d201007387 */ /* 0x0009e20000100a00 */
[C---:B-1----:R-:W-:Y:S01]  /*23c40*/  LEA R212, P1, R215.reuse, R2, 0x2 ;  /* 0x00000002d7d47211 */ /* 0x042fe200078210ff */
[----:B------:R-:W-:Y:S02]  /*23c50*/  IMAD.MOV.U32 R188, RZ, RZ, R189 ;  /* 0x000000ffffbc7224 */ /* 0x000fe400078e00bd */
[----:B------:R-:W-:Y:S01]  /*23c60*/  IMAD.MOV.U32 R189, RZ, RZ, R192 ;  /* 0x000000ffffbd7224 */ /* 0x000fe200078e00c0 */
[----:B------:R-:W-:Y:S02]  /*23c70*/  LEA.HI.X.SX32 R213, R215, R0, 0x2, P1 ;  /* 0x00000000d7d57211 */ /* 0x000fe400008f16ff */
[----:B----4-:R-:W-:Y:S01]  /*23c80*/  LEA R210, P2, R208, R2, 0x2 ;  /* 0x00000002d0d27211 */ /* 0x010fe200078410ff */
[----:B------:R-:W-:-:S03]  /*23c90*/  IMAD.MOV.U32 R192, RZ, RZ, R196 ;  /* 0x000000ffffc07224 */ /* 0x000fc600078e00c4 */
[----:B------:R-:W-:Y:S01]  /*23ca0*/  LEA.HI.X.SX32 R211, R208, R0, 0x2, P2 ;  /* 0x00000000d0d37211 */ /* 0x000fe200010f16ff */
[----:B------:R-:W-:Y:S02]  /*23cb0*/  IMAD.MOV.U32 R196, RZ, RZ, R81 ;  /* 0x000000ffffc47224 */ /* 0x000fe400078e0051 */
[----:B------:R-:W4:Y:S04]  /*23cc0*/  LDL.LU R81, [R1+0x19c4] ;  /* 0x0019c40001517983 */ /* 0x000f280000300800 */
[----:B------:R1:W-:Y:S04]  /*23cd0*/  STL.64 [R1+0x1380], R212 ;  /* 0x001380d401007387 */ /* 0x0003e80000100a00 */
[----:B------:R1:W-:Y:S01]  /*23ce0*/  STL.64 [R1+0x1378], R210 ;  /* 0x001378d201007387 */ /* 0x0003e20000100a00 */
[----:B------:R-:W-:-:S02]  /*23cf0*/  IMAD.MOV.U32 R215, RZ, RZ, R187 ;  /* 0x000000ffffd77224 */ /* 0x000fc400078e00bb */
[----:B------:R-:W-:Y:S01]  /*23d00*/  IMAD.MOV.U32 R187, RZ, RZ, R189 ;  /* 0x000000ffffbb7224 */ /* 0x000fe200078e00bd */
[-C--:B-1----:R-:W-:Y:S02]  /*23d10*/  LEA R212, P1, R184, R2.reuse, 0x2 ;  /* 0x00000002b8d47211 */ /* 0x082fe400078210ff */
[----:B------:R-:W-:Y:S01]  /*23d20*/  LEA R210, P2, R186, R2, 0x2 ;  /* 0x00000002bad27211 */ /* 0x000fe200078410ff */
[----:B------:R-:W-:-:S03]  /*23d30*/  IMAD.MOV.U32 R189, RZ, RZ, R191 ;  /* 0x000000ffffbd7224 */ /* 0x000fc600078e00bf */
        /* <DEDUP_REMOVED lines=10> */
[----:B------:R-:W-:Y:S01]  /*23de0*/  IMAD.MOV.U32 R146, RZ, RZ, R148 ;  /* 0x000000ffff927224 */ /* 0x000fe200078e0094 */
[----:B------:R1:W-:Y:S01]  /*23df0*/  STL.64 [R1+0x1370], R212 ;  /* 0x001370d401007387 */ /* 0x0003e20000100a00 */
[----:B------:R-:W-:Y:S02]  /*23e00*/  IMAD.MOV.U32 R147, RZ, RZ, R149 ;  /* 0x000000ffff937224 */ /* 0x000fe400078e0095 */
[----:B------:R-:W-:Y:S01]  /*23e10*/  IMAD.MOV.U32 R148, RZ, RZ, R150 ;  /* 0x000000ffff947224 */ /* 0x000fe200078e0096 */
[----:B------:R1:W-:Y:S01]  /*23e20*/  STL.64 [R1+0x1368], R210 ;  /* 0x001368d201007387 */ /* 0x0003e20000100a00 */
[----:B------:R-:W-:-:S02]  /*23e30*/  IMAD.MOV.U32 R149, RZ, RZ, R151 ;  /* 0x000000ffff957224 */ /* 0x000fc400078e0097 */
[----:B------:R-:W-:Y:S02]  /*23e40*/  IMAD.MOV.U32 R150, RZ, RZ, R23 ;  /* 0x000000ffff967224 */ /* 0x000fe400078e0017 */
[----:B------:R-:W-:Y:S02]  /*23e50*/  IMAD.MOV.U32 R151, RZ, RZ, R22 ;  /* 0x000000ffff977224 */ /* 0x000fe400078e0016 */
[----:B------:R-:W-:Y:S02]  /*23e60*/  IMAD.MOV.U32 R23, RZ, RZ, R21 ;  /* 0x000000ffff177224 */ /* 0x000fe400078e0015 */
[----:B------:R-:W3:Y:S01]  /*23e70*/  LDL.LU R21, [R1+0x20] ;  /* 0x0000200001157983 */ /* 0x000ee20000300800 */
[----:B--2---:R-:W-:-:S03]  /*23e80*/  IMAD.MOV.U32 R22, RZ, RZ, R16 ;  /* 0x000000ffff167224 */ /* 0x004fc600078e0010 */
[----:B------:R-:W2:Y:S01]  /*23e90*/  LDL.LU R16, [R1+0x28] ;  /* 0x0000280001107983 */ /* 0x000ea20000300800 */
[-C--:B-1----:R-:W-:Y:S02]  /*23ea0*/  LEA R212, P1, R215, R2.reuse, 0x2 ;  /* 0x00000002d7d47211 */ /* 0x082fe400078210ff */
[----:B------:R-:W-:Y:S02]  /*23eb0*/  LEA R210, P2, R183, R2, 0x2 ;  /* 0x00000002b7d27211 */ /* 0x000fe400078410ff */
[-C--:B------:R-:W-:Y:S02]  /*23ec0*/  LEA.HI.X.SX32 R213, R215, R0.reuse, 0x2, P1 ;  /* 0x00000000d7d57211 */ /* 0x080fe400008f16ff */
[----:B------:R-:W-:-:S03]  /*23ed0*/  LEA.HI.X.SX32 R211, R183, R0, 0x2, P2 ;  /* 0x00000000b7d37211 */ /* 0x000fc600010f16ff */
[----:B------:R-:W-:Y:S04]  /*23ee0*/  STL.64 [R1+0x1360], R212 ;  /* 0x001360d401007387 */ /* 0x000fe80000100a00 */
[----:B------:R1:W-:Y:S02]  /*23ef0*/  STL.64 [R1+0x1358], R210 ;  /* 0x001358d201007387 */ /* 0x0003e40000100a00 */
[----:B-1----:R-:W-:Y:S02]  /*23f00*/  IMAD.MOV.U32 R211, RZ, RZ, R187 ;  /* 0x000000ffffd37224 */ /* 0x002fe400078e00bb */
[----:B------:R-:W-:Y:S01]  /*23f10*/  IMAD.MOV.U32 R210, RZ, RZ, R186 ;  /* 0x000000ffffd27224 */ /* 0x000fe200078e00ba */
[-C--:B------:R-:W-:Y:S01]  /*23f20*/  LEA R212, P2, R185, R2.reuse, 0x2 ;  /* 0x00000002b9d47211 */ /* 0x080fe200078410ff */
[----:B------:R-:W-:Y:S01]  /*23f30*/  IMAD.MOV.U32 R186, RZ, RZ, R188 ;  /* 0x000000ffffba7224 */ /* 0x000fe200078e00bc */
[----:B------:R-:W-:Y:S01]  /*23f40*/  LEA R214, P1, R211, R2, 0x2 ;  /* 0x00000002d3d67211 */ /* 0x000fe200078210ff */
[----:B------:R-:W-:Y:S01]  /*23f50*/  IMAD.MOV.U32 R187, RZ, RZ, R191 ;  /* 0x000000ffffbb7224 */ /* 0x000fe200078e00bf */
[-C--:B------:R-:W-:Y:S01]  /*23f60*/  LEA.HI.X.SX32 R213, R185, R0.reuse, 0x2, P2 ;  /* 0x00000000b9d57211 */ /* 0x080fe200010f16ff */
[----:B------:R-:W-:Y:S01]  /*23f70*/  IMAD.MOV.U32 R217, RZ, RZ, R186 ;  /* 0x000000ffffd97224 */ /* 0x000fe200078e00ba */
[----:B------:R-:W-:Y:S01]  /*23f80*/  LEA.HI.X.SX32 R215, R211, R0, 0x2, P1 ;  /* 0x00000000d3d77211 */ /* 0x000fe200008f16ff */
[----:B------:R-:W-:-:S02]  /*23f90*/  IMAD.MOV.U32 R188, RZ, RZ, R203 ;  /* 0x000000ffffbc7224 */ /* 0x000fc400078e00cb */
[----:B------:R-:W-:Y:S02]  /*23fa0*/  IMAD.MOV.U32 R191, RZ, RZ, R83 ;  /* 0x000000ffffbf7224 */ /* 0x000fe400078e0053 */
[----:B------:R-:W4:Y:S01]  /*23fb0*/  LDL.LU R83, [R1+0x19c0] ;  /* 0x0019c00001537983 */ /* 0x000f220000300800 */
[----:B------:R-:W-:-:S03]  /*23fc0*/  IMAD.MOV.U32 R203, RZ, RZ, R84 ;  /* 0x000000ffffcb7224 */ /* 0x000fc600078e0054 */
[----:B------:R-:W4:Y:S04]  /*23fd0*/  LDL.LU R84, [R1+0x19bc] ;  /* 0x0019bc0001547983 */ /* 0x000f280000300800 */
[----:B------:R1:W-:Y:S01]  /*23fe0*/  STL.64 [R1+0x1350], R214 ;  /* 0x001350d601007387 */ /* 0x0003e20000100a00 */
[----:B------:R-:W-:-:S03]  /*23ff0*/  IMAD.MOV.U32 R211, RZ, RZ, R187 ;  /* 0x000000ffffd37224 */ /* 0x000fc600078e00bb */
[----:B------:R1:W-:Y:S01]  /*24000*/  STL.64 [R1+0x1348], R212 ;  /* 0x001348d401007387 */ /* 0x0003e20000100a00 */
[----:B------:R-:W-:Y:S02]  /*24010*/  IMAD.MOV.U32 R185, RZ, RZ, R188 ;  /* 0x000000ffffb97224 */ /* 0x000fe400078e00bc */
[----:B------:R-:W-:Y:S01]  /*24020*/  IMAD.MOV.U32 R187, RZ, RZ, R191 ;  /* 0x000000ffffbb7224 */ /* 0x000fe200078e00bf */
[-C--:B-1----:R-:W-:Y:S01]  /*24030*/  LEA R214, P1, R217, R2.reuse, 0x2 ;  /* 0x00000002d9d67211 */ /* 0x082fe200078210ff */
[----:B------:R-:W-:Y:S01]  /*24040*/  IMAD.MOV.U32 R188, RZ, RZ, R192 ;  /* 0x000000ffffbc7224 */ /* 0x000fe200078e00c0 */
[----:B------:R-:W-:Y:S02]  /*24050*/  LEA R212, P2, R209, R2, 0x2 ;  /* 0x00000002d1d47211 */ /* 0x000fe400078410ff */
[-C--:B------:R-:W-:Y:S01]  /*24060*/  LEA.HI.X.SX32 R215, R217, R0.reuse, 0x2, P1 ;  /* 0x00000000d9d77211 */ /* 0x080fe200008f16ff */
[----:B------:R-:W-:Y:S01]  /*24070*/  IMAD.MOV.U32 R191, RZ, RZ, R201 ;  /* 0x000000ffffbf7224 */ /* 0x000fe200078e00c9 */
[----:B------:R-:W-:Y:S01]  /*24080*/  LEA.HI.X.SX32 R213, R209, R0, 0x2, P2 ;  /* 0x00000000d1d57211 */ /* 0x000fe200010f16ff */
[----:B------:R-:W-:-:S02]  /*24090*/  IMAD.MOV.U32 R192, RZ, RZ, R86 ;  /* 0x000000ffffc07224 */ /* 0x000fc400078e0056 */
[----:B------:R-:W4:Y:S01]  /*240a0*/  LDL.LU R86, [R1+0x19b8] ;  /* 0x0019b80001567983 */ /* 0x000f220000300800 */
[----:B------:R-:W-:Y:S02]  /*240b0*/  IMAD.MOV.U32 R201, RZ, RZ, R85 ;  /* 0x000000ffffc97224 */ /* 0x000fe400078e0055 */
[----:B------:R-:W-:Y:S01]  /*240c0*/  IMAD.MOV.U32 R217, RZ, RZ, R87 ;  /* 0x000000ffffd97224 */ /* 0x000fe200078e0057 */
[----:B------:R-:W4:Y:S04]  /*240d0*/  LDL.LU R85, [R1+0x19b4] ;  /* 0x0019b40001557983 */ /* 0x000f280000300800 */
[----:B------:R-:W-:Y:S04]  /*240e0*/  STL.64 [R1+0x1340], R214 ;  /* 0x001340d601007387 */ /* 0x000fe80000100a00 */
        /* <DEDUP_REMOVED lines=23> */
[----:B------:R-:W-:-:S03]  /*24260*/  IMAD.MOV.U32 R23, RZ, RZ, R22 ;  /* 0x000000ffff177224 */ /* 0x000fc600078e0016 */
[----:B------:R1:W-:Y:S01]  /*24270*/  STL.64 [R1+0x1328], R212 ;  /* 0x001328d401007387 */ /* 0x0003e20000100a00 */
[----:B---3--:R-:W-:Y:S02]  /*24280*/  IMAD.MOV.U32 R22, RZ, RZ, R21 ;  /* 0x000000ffff167224 */ /* 0x008fe400078e0015 */
[----:B--2---:R-:W-:Y:S02]  /*24290*/  IMAD.MOV.U32 R21, RZ, RZ, R16 ;  /* 0x000000ffff157224 */ /* 0x004fe400078e0010 */
[----:B------:R-:W2:Y:S01]  /*242a0*/  LDL.LU R16, [R1+0x424] ;  /* 0x0004240001107983 */ /* 0x000ea20000300800 */
[----:B------:R-:W-:Y:S02]  /*242b0*/  IMAD.MOV.U32 R208, RZ, RZ, R181 ;  /* 0x000000ffffd07224 */ /* 0x000fe400078e00b5 */
[----:B------:R-:W-:-:S03]  /*242c0*/  IMAD.MOV.U32 R209, RZ, RZ, R185 ;  /* 0x000000ffffd17224 */ /* 0x000fc600078e00b9 */
[----:B-1----:R-:W-:Y:S01]  /*242d0*/  LEA R214, P2, R208, R2, 0x2 ;  /* 0x00000002d0d67211 */ /* 0x002fe200078410ff */
[----:B------:R-:W-:-:S03]  /*242e0*/  IMAD.MOV.U32 R217, RZ, RZ, R209 ;  /* 0x000000ffffd97224 */ /* 0x000fc600078e00d1 */
        /* <DEDUP_REMOVED lines=22> */
[----:B--2---:R-:W-:-:S03]  /*24450*/  IMAD.MOV.U32 R21, RZ, RZ, R16 ;  /* 0x000000ffff157224 */ /* 0x004fc600078e0010 */
[----:B------:R-:W2:Y:S01]  /*24460*/  LDL.LU R16, [R1+0x42c] ;  /* 0x00042c0001107983 */ /* 0x000ea20000300800 */
[----:B------:R-:W-:Y:S02]  /*24470*/  IMAD.MOV.U32 R209, RZ, RZ, R188 ;  /* 0x000000ffffd17224 */ /* 0x000fe400078e00bc */
[----:B-1----:R-:W-:Y:S02]  /*24480*/  IMAD.MOV.U32 R212, RZ, RZ, R210 ;  /* 0x000000ffffd47224 */ /* 0x002fe400078e00d2 */
[----:B------:R-:W-:Y:S02]  /*24490*/  IMAD.MOV.U32 R210, RZ, RZ, R209 ;  /* 0x000000ffffd27224 */ /* 0x000fe400078e00d1 */
[----:B------:R-:W-:-:S03]  /*244a0*/  IMAD.MOV.U32 R209, RZ, RZ, R187 ;  /* 0x000000ffffd17224 */ /* 0x000fc600078e00bb */
[-C--:B------:R-:W-:Y:S01]  /*244b0*/  LEA R216, P1, R210, R2.reuse, 0x2 ;  /* 0x00000002d2d87211 */ /* 0x080fe200078210ff */
[----:B------:R-:W-:Y:S01]  /*244c0*/  VIADD R140, R17, UR6 ;  /* 0x00000006118c7c36 */ /* 0x000fe20008000000 */
[----:B---3--:R-:W-:Y:S01]  /*244d0*/  LEA R214, P2, R190, R2, 0x2 ;  /* 0x00000002bed67211 */ /* 0x008fe200078410ff */
[----:B------:R-:W-:Y:S01]  /*244e0*/  IMAD.MOV.U32 R213, RZ, RZ, R209 ;  /* 0x000000ffffd57224 */ /* 0x000fe200078e00d1 */
[----:B------:R-:W-:Y:S01]  /*244f0*/  LEA.HI.X.SX32 R217, R210, R0, 0x2, P1 ;  /* 0x00000000d2d97211 */ /* 0x000fe200008f16ff */
[----:B------:R-:W-:Y:S01]  /*24500*/  IMAD.MOV.U32 R210, RZ, RZ, R191 ;  /* 0x000000ffffd27224 */ /* 0x000fe200078e00bf */
[----:B------:R-:W-:Y:S01]  /*24510*/  ULDC UR6, c[0x0][0x248] ;  /* 0x0000920000067ab9 */ /* 0x000fe20000000800 */
[----:B------:R-:W-:Y:S02]  /*24520*/  IMAD.MOV.U32 R209, RZ, RZ, R192 ;  /* 0x000000ffffd17224 */ /* 0x000fe400078e00c0 */
[----:B------:R-:W-:Y:S02]  /*24530*/  IMAD.MOV.U32 R191, RZ, RZ, R193 ;  /* 0x000000ffffbf7224 */ /* 0x000fe400078e00c1 */
[----:B------:R-:W-:-:S02]  /*24540*/  IMAD.MOV.U32 R192, RZ, RZ, R194 ;  /* 0x000000ffffc07224 */ /* 0x000fc400078e00c2 */
[----:B------:R-:W-:Y:S02]  /*24550*/  IMAD.MOV.U32 R193, RZ, RZ, R198 ;  /* 0x000000ffffc17224 */ /* 0x000fe400078e00c6 */
[----:B------:R-:W-:Y:S01]  /*24560*/  VIADD R19, R140, UR9 ;  /* 0x000000098c137c36 */ /* 0x000fe20008000000 */
[----:B------:R-:W-:Y:S01]  /*24570*/  LEA.HI.X.SX32 R215, R190, R0, 0x2, P2 ;  /* 0x00000000bed77211 */ /* 0x000fe200010f16ff */
[----:B------:R-:W-:Y:S01]  /*24580*/  IMAD.MOV.U32 R194, RZ, RZ, R201 ;  /* 0x000000ffffc27224 */ /* 0x000fe200078e00c9 */
[----:B------:R1:W-:Y:S01]  /*24590*/  STL.64 [R1+0x1310], R216 ;  /* 0x001310d801007387 */ /* 0x0003e20000100a00 */
[----:B------:R-:W-:Y:S01]  /*245a0*/  IMAD.MOV.U32 R198, RZ, RZ, R140 ;  /* 0x000000ffffc67224 */ /* 0x000fe200078e008c */
[----:B------:R-:W-:Y:S01]  /*245b0*/  ULDC UR9, c[0x0][0x248] ;  /* 0x0000920000097ab9 */ /* 0x000fe20000000800 */
[----:B------:R-:W-:Y:S02]  /*245c0*/  IMAD.MOV.U32 R201, RZ, RZ, R141 ;  /* 0x000000ffffc97224 */ /* 0x000fe400078e008d */
        /* <DEDUP_REMOVED lines=11> */
[----:B------:R-:W-:Y:S02]  /*24680*/  IMAD.MOV.U32 R150, RZ, RZ, R23 ;  /* 0x000000ffff967224 */ /* 0x000fe400078e0017 */
[----:B------:R-:W-:Y:S02]  /*24690*/  IMAD.MOV.U32 R151, RZ, RZ, R22 ;  /* 0x000000ffff977224 */ /* 0x000fe400078e0016 */
[----:B------:R-:W-:-:S02]  /*246a0*/  IMAD.MOV.U32 R23, RZ, RZ, R21 ;  /* 0x000000ffff177224 */ /* 0x000fc400078e0015 */
[----:B------:R-:W4:Y:S01]  /*246b0*/  LDL.LU R21, [R1+0x24] ;  /* 0x0000240001157983 */ /* 0x000f220000300800 */
[----:B--2---:R-:W-:-:S03]  /*246c0*/  IMAD.MOV.U32 R22, RZ, RZ, R16 ;  /* 0x000000ffff167224 */ /* 0x004fc600078e0010 */
[----:B------:R-:W2:Y:S01]  /*246d0*/  LDL.LU R16, [R1+0x2c] ;  /* 0x00002c0001107983 */ /* 0x000ea20000300800 */
[-C--:B-1----:R-:W-:Y:S02]  /*246e0*/  LEA R216, P1, R209, R2.reuse, 0x2 ;  /* 0x00000002d1d87211 */ /* 0x082fe400078210ff */
[----:B---3--:R-:W-:Y:S02]  /*246f0*/  LEA R214, P2, R189, R2, 0x2 ;  /* 0x00000002bdd67211 */ /* 0x008fe400078410ff */
[-C--:B------:R-:W-:Y:S01]  /*24700*/  LEA.HI.X.SX32 R217, R209, R0.reuse, 0x2, P1 ;  /* 0x00000000d1d97211 */ /* 0x080fe200008f16ff */
[----:B------:R-:W-:Y:S01]  /*24710*/  IMAD.MOV.U32 R209, RZ, RZ, R191 ;  /* 0x000000ffffd17224 */ /* 0x000fe200078e00bf */
[----:B------:R-:W-:Y:S01]  /*24720*/  LEA.HI.X.SX32 R215, R189, R0, 0x2, P2 ;  /* 0x00000000bdd77211 */ /* 0x000fe200010f16ff */
[----:B------:R-:W-:Y:S01]  /*24730*/  VIADD R90, R19, UR13 ;  /* 0x0000000d135a7c36 */ /* 0x000fe20008000000 */
[----:B------:R-:W-:Y:S01]  /*24740*/  ULDC UR13, c[0x0][0x248] ;  /* 0x00009200000d7ab9 */ /* 0x000fe20000000800 */
[----:B------:R1:W-:Y:S01]  /*24750*/  STL.64 [R1+0x1300], R216 ;  /* 0x001300d801007387 */ /* 0x0003e20000100a00 */
[----:B------:R-:W-:-:S02]  /*24760*/  IMAD.MOV.U32 R191, RZ, RZ, R192 ;  /* 0x000000ffffbf7224 */ /* 0x000fc400078e00c0 */
[----:B------:R-:W-:Y:S01]  /*24770*/  IMAD.MOV.U32 R192, RZ, RZ, R193 ;  /* 0x000000ffffc07224 */ /* 0x000fe200078e00c1 */
[----:B------:R3:W-:Y:S01]  /*24780*/  STL.64 [R1+0x12f8], R214 ;  /* 0x0012f8d601007387 */ /* 0x0007e20000100a00 */
[----:B------:R-:W-:Y:S02]  /*24790*/  IMAD.MOV.U32 R193, RZ, RZ, R194 ;  /* 0x000000ffffc17224 */ /* 0x000fe400078e00c2 */
[----:B------:R-:W-:Y:S01]  /*247a0*/  IMAD.MOV.U32 R194, RZ, RZ, R195 ;  /* 0x000000ffffc27224 */ /* 0x000fe200078e00c3 */
[C---:B-1----:R-:W-:Y:S01]  /*247b0*/  LEA R216, P1, R209.reuse, R2, 0x2 ;  /* 0x00000002d1d87211 */ /* 0x042fe200078210ff */
[----:B------:R-:W-:Y:S01]  /*247c0*/  VIADD R88, R90, UR4 ;  /* 0x000000045a587c36 */ /* 0x000fe20008000000 */
[----:B------:R-:W-:Y:S01]  /*247d0*/  ULDC UR4, c[0x0][0x248] ;  /* 0x0000920000047ab9 */ /* 0x000fe20000000800 */
[----:B------:R-:W-:Y:S01]  /*247e0*/  IMAD.MOV.U32 R195, RZ, RZ, R206 ;  /* 0x000000ffffc37224 */ /* 0x000fe200078e00ce */
[----:B------:R-:W-:Y:S01]  /*247f0*/  LEA.HI.X.SX32 R217, R209, R0, 0x2, P1 ;  /* 0x00000000d1d97211 */ /* 0x000fe200008f16ff */
[----:B------:R-:W-:Y:S01]  /*24800*/  IMAD.MOV.U32 R209, RZ, RZ, R191 ;  /* 0x000000ffffd17224 */ /* 0x000fe200078e00bf */
[----:B---3--:R-:W-:Y:S01]  /*24810*/  LEA R214, P2, R211, R2, 0x2 ;  /* 0x00000002d3d67211 */ /* 0x008fe200078410ff */
[----:B------:R-:W-:-:S02]  /*24820*/  IMAD.MOV.U32 R191, RZ, RZ, R192 ;  /* 0x000000ffffbf7224 */ /* 0x000fc400078e00c0 */
[----:B------:R-:W-:Y:S01]  /*24830*/  IMAD.MOV.U32 R192, RZ, RZ, R193 ;  /* 0x000000ffffc07224 */ /* 0x000fe200078e00c1 */
[----:B------:R-:W-:Y:S01]  /*24840*/  LEA.HI.X.SX32 R215, R211, R0, 0x2, P2 ;  /* 0x00000000d3d77211 */ /* 0x000fe200010f16ff */
[----:B------:R-:W-:Y:S02]  /*24850*/  IMAD.MOV.U32 R193, RZ, RZ, R194 ;  /* 0x000000ffffc17224 */ /* 0x000fe400078e00c2 */
[----:B------:R-:W-:Y:S02]  /*24860*/  IMAD.MOV.U32 R194, RZ, RZ, R195 ;  /* 0x000000ffffc27224 */ /* 0x000fe400078e00c3 */
[----:B------:R-:W-:Y:S01]  /*24870*/  VIADD R18, R88, UR14 ;  /* 0x0000000e58127c36 */ /* 0x000fe20008000000 */
[----:B------:R-:W-:Y:S01]  /*24880*/  ULDC UR14, c[0x0][0x248] ;  /* 0x00009200000e7ab9 */ /* 0x000fe20000000800 */
[----:B------:R-:W-:Y:S02]  /*24890*/  IMAD.MOV.U32 R206, RZ, RZ, R88 ;  /* 0x000000ffffce7224 */ /* 0x000fe400078e0058 */
[----:B------:R-:W-:Y:S01]  /*248a0*/  IMAD.MOV.U32 R195, RZ, RZ, R204 ;  /* 0x000000ffffc37224 */ /* 0x000fe200078e00cc */
[----:B------:R-:W3:Y:S01]  /*248b0*/  LDL.LU R88, [R1+0x19ac] ;  /* 0x0019ac0001587983 */ /* 0x000ee20000300800 */
[----:B------:R-:W-:-:S02]  /*248c0*/  IMAD.MOV.U32 R204, RZ, RZ, R207 ;  /* 0x000000ffffcc7224 */ /* 0x000fc400078e00cf */
[----:B------:R-:W-:Y:S01]  /*248d0*/  IMAD.MOV.U32 R207, RZ, RZ, R90 ;  /* 0x000000ffffcf7224 */ /* 0x000fe200078e005a */
[----:B------:R1:W-:Y:S01]  /*248e0*/  STL.64 [R1+0x12f0], R216 ;  /* 0x0012f0d801007387 */ /* 0x0003e20000100a00 */
[----:B------:R-:W-:-:S03]  /*248f0*/  IMAD.MOV.U32 R219, RZ, RZ, R191 ;  /* 0x000000ffffdb7224 */ /* 0x000fc600078e00bf */
[----:B------:R-:W3:Y:S01]  /*24900*/  LDL.LU R90, [R1+0x19a8] ;  /* 0x0019a800015a7983 */ /* 0x000ee20000300800 */
[----:B------:R-:W-:-:S03]  /*24910*/  IMAD.MOV.U32 R191, RZ, RZ, R193 ;  /* 0x000000ffffbf7224 */ /* 0x000fc600078e00c1 */
[----:B------:R4:W-:Y:S01]  /*24920*/  STL.64 [R1+0x12e8], R214 ;  /* 0x0012e8d601007387 */ /* 0x0009e20000100a00 */
[----:B------:R-:W-:Y:S02]  /*24930*/  IMAD.MOV.U32 R193, RZ, RZ, R194 ;  /* 0x000000ffffc17224 */ /* 0x000fe400078e00c2 */
[----:B------:R-:W-:Y:S02]  /*24940*/  IMAD.MOV.U32 R194, RZ, RZ, R195 ;  /* 0x000000ffffc27224 */ /* 0x000fe400078e00c3 */
[----:B------:R-:W-:Y:S02]  /*24950*/  IMAD.MOV.U32 R195, RZ, RZ, R204 ;  /* 0x000000ffffc37224 */ /* 0x000fe400078e00cc */
[----:B------:R-:W-:Y:S01]  /*24960*/  VIADD R138, R18, UR16 ;  /* 0x00000010128a7c36 */ /* 0x000fe20008000000 */
[-C--:B-1----:R-:W-:Y:S02]  /*24970*/  LEA R216, P1, R219, R2.reuse, 0x2 ;  /* 0x00000002dbd87211 */ /* 0x082fe400078210ff */
[----:B----4-:R-:W-:Y:S01]  /*24980*/  LEA R214, P2, R213, R2, 0x2 ;  /* 0x00000002d5d67211 */ /* 0x010fe200078410ff */
[----:B------:R-:W-:Y:S01]  /*24990*/  IMAD.MOV.U32 R204, RZ, RZ, R207 ;  /* 0x000000ffffcc7224 */ /* 0x000fe200078e00cf */
[----:B------:R-:W-:-:S02]  /*249a0*/  ULDC UR16, c[0x0][0x248] ;  /* 0x0000920000107ab9 */ /* 0x000fc40000000800 */
[-C--:B------:R-:W-:Y:S01]  /*249b0*/  LEA.HI.X.SX32 R215, R213, R0.reuse, 0x2, P2 ;  /* 0x00000000d5d77211 */ /* 0x080fe200010f16ff */
[----:B------:R-:W-:Y:S02]  /*249c0*/  IMAD.MOV.U32 R213, RZ, RZ, R193 ;  /* 0x000000ffffd57224 */ /* 0x000fe400078e00c1 */
[----:B------:R-:W-:Y:S02]  /*249d0*/  IMAD.MOV.U32 R193, RZ, RZ, R194 ;  /* 0x000000ffffc17224 */ /* 0x000fe400078e00c2 */
[----:B------:R-:W-:Y:S02]  /*249e0*/  IMAD.MOV.U32 R194, RZ, RZ, R195 ;  /* 0x000000ffffc27224 */ /* 0x000fe400078e00c3 */
[----:B------:R-:W-:Y:S01]  /*249f0*/  VIADD R133, R138, UR7 ;  /* 0x000000078a857c36 */ /* 0x000fe20008000000 */
[----:B------:R-:W-:Y:S01]  /*24a00*/  LEA.HI.X.SX32 R217, R219, R0, 0x2, P1 ;  /* 0x00000000dbd97211 */ /* 0x000fe200008f16ff */
[----:B------:R-:W-:Y:S01]  /*24a10*/  IMAD.MOV.U32 R195, RZ, RZ, R139 ;  /* 0x000000ffffc37224 */ /* 0x000fe200078e008b */
[----:B------:R-:W-:Y:S01]  /*24a20*/  ULDC UR7, c[0x0][0x248] ;  /* 0x0000920000077ab9 */ /* 0x000fe20000000800 */
[----:B------:R-:W-:-:S02]  /*24a30*/  IMAD.MOV.U32 R139, RZ, RZ, R140 ;  /* 0x000000ffff8b7224 */ /* 0x000fc400078e008c */
[----:B------:R-:W-:Y:S02]  /*24a40*/  IMAD.MOV.U32 R140, RZ, RZ, R141 ;  /* 0x000000ffff8c7224 */ /* 0x000fe400078e008d */
[----:B------:R-:W-:Y:S02]  /*24a50*/  IMAD.MOV.U32 R141, RZ, RZ, R142 ;  /* 0x000000ffff8d7224 */ /* 0x000fe400078e008e */
[----:B------:R-:W-:Y:S01]  /*24a60*/  VIADD R20, R133, UR17 ;  /* 0x0000001185147c36 */ /* 0x000fe20008000000 */
[----:B------:R-:W-:Y:S01]  /*24a70*/  ULDC UR17, c[0x0][0x248] ;  /* 0x0000920000117ab9 */ /* 0x000fe20000000800 */
[----:B------:R-:W-:Y:S02]  /*24a80*/  IMAD.MOV.U32 R142, RZ, RZ, R143 ;  /* 0x000000ffff8e7224 */ /* 0x000fe400078e008f */
[----:B------:R-:W-:Y:S02]  /*24a90*/  IMAD.MOV.U32 R143, RZ, RZ, R144 ;  /* 0x000000ffff8f7224 */ /* 0x000fe400078e0090 */
[----:B------:R-:W-:-:S02]  /*24aa0*/  IMAD.MOV.U32 R144, RZ, RZ, R145 ;  /* 0x000000ffff907224 */ /* 0x000fc400078e0091 */
[----:B------:R-:W-:Y:S02]  /*24ab0*/  IMAD.MOV.U32 R145, RZ, RZ, R146 ;  /* 0x000000ffff917224 */ /* 0x000fe400078e0092 */
[----:B------:R-:W-:Y:S01]  /*24ac0*/  VIADD R6, R20, UR19 ;  /* 0x0000001314067c36 */ /* 0x000fe20008000000 */
[----:B------:R-:W-:Y:S01]  /*24ad0*/  ULDC UR19, c[0x0][0x248] ;  /* 0x0000920000137ab9 */ /* 0x000fe20000000800 */
[----:B------:R-:W-:Y:S02]  /*24ae0*/  IMAD.MOV.U32 R146, RZ, RZ, R147 ;  /* 0x000000ffff927224 */ /* 0x000fe400078e0093 */
[----:B------:R-:W-:Y:S02]  /*24af0*/  IMAD.MOV.U32 R147, RZ, RZ, R148 ;  /* 0x000000ffff937224 */ /* 0x000fe400078e0094 */
[----:B------:R-:W-:Y:S02]  /*24b00*/  IMAD.MOV.U32 R148, RZ, RZ, R149 ;  /* 0x000000ffff947224 */ /* 0x000fe400078e0095 */
[----:B------:R-:W-:-:S02]  /*24b10*/  IMAD.MOV.U32 R149, RZ, RZ, R150 ;  /* 0x000000ffff957224 */ /* 0x000fc400078e0096 */
[----:B------:R-:W-:Y:S02]  /*24b20*/  IMAD.MOV.U32 R150, RZ, RZ, R151 ;  /* 0x000000ffff967224 */ /* 0x000fe400078e0097 */
[----:B------:R-:W-:Y:S01]  /*24b30*/  VIADD R131, R6, UR8 ;  /* 0x0000000806837c36 */ /* 0x000fe20008000000 */
[----:B------:R-:W-:Y:S01]  /*24b40*/  ULDC UR8, c[0x0][0x248] ;  /* 0x0000920000087ab9 */ /* 0x000fe20000000800 */
[----:B------:R-:W-:Y:S02]  /*24b50*/  IMAD.MOV.U32 R207, RZ, RZ, R6 ;  /* 0x000000ffffcf7224 */ /* 0x000fe400078e0006 */
[----:B------:R-:W-:Y:S01]  /*24b60*/  IMAD.MOV.U32 R151, RZ, RZ, R23 ;  /* 0x000000ffff977224 */ /* 0x000fe200078e0017 */
[----:B------:R-:W4:Y:S01]  /*24b70*/  LDL.LU R6, [R1+0x19a4] ;  /* 0x0019a40001067983 */ /* 0x000f220000300800 */
[----:B------:R-:W-:Y:S02]  /*24b80*/  IMAD.MOV.U32 R23, RZ, RZ, R22 ;  /* 0x000000ffff177224 */ /* 0x000fe400078e0016 */
[----:B------:R-:W-:Y:S01]  /*24b90*/  IMAD.MOV.U32 R22, RZ, RZ, R21 ;  /* 0x000000ffff167224 */ /* 0x000fe200078e0015 */
[----:B------:R1:W-:Y:S04]  /*24ba0*/  STL.64 [R1+0x12e0], R216 ;  /* 0x0012e0d801007387 */ /* 0x0003e80000100a00 */
[----:B------:R1:W-:Y:S01]  /*24bb0*/  STL.64 [R1+0x12d8], R214 ;  /* 0x0012d8d601007387 */ /* 0x0003e20000100a00 */
[----:B--2---:R-:W-:-:S03]  /*24bc0*/  IMAD.MOV.U32 R21, RZ, RZ, R16 ;  /* 0x000000ffff157224 */ /* 0x004fc600078e0010 */
[----:B------:R-:W2:Y:S01]  /*24bd0*/  LDL.LU R16, [R1+0x430] ;  /* 0x0004300001107983 */ /* 0x000ea20000300800 */
[----:B------:R-:W-:-:S05]  /*24be0*/  IMAD.MOV.U32 R219, RZ, RZ, R191 ;  /* 0x000000ffffdb7224 */ /* 0x000fca00078e00bf */
        /* <DEDUP_REMOVED lines=23> */
[----:B------:R-:W-:Y:S01]  /*24d60*/  IMAD.MOV.U32 R151, RZ, RZ, R23 ;  /* 0x000000ffff977224 */ /* 0x000fe200078e0017 */
[----:B------:R1:W-:Y:S01]  /*24d70*/  STL.64 [R1+0x12d0], R216 ;  /* 0x0012d0d801007387 */ /* 0x0003e20000100a00 */
[----:B------:R-:W-:Y:S02]  /*24d80*/  IMAD.MOV.U32 R23, RZ, RZ, R22 ;  /* 0x000000ffff177224 */ /* 0x000fe400078e0016 */
[----:B------:R-:W-:Y:S01]  /*24d90*/  IMAD.MOV.U32 R22, RZ, RZ, R21 ;  /* 0x000000ffff167224 */ /* 0x000fe200078e0015 */
[----:B------:R3:W-:Y:S01]  /*24da0*/  STL.64 [R1+0x12c8], R214 ;  /* 0x0012c8d601007387 */ /* 0x0007e20000100a00 */
[----:B--2---:R-:W-:-:S03]  /*24db0*/  IMAD.MOV.U32 R21, RZ, RZ, R16 ;  /* 0x000000ffff157224 */ /* 0x004fc600078e0010 */
[----:B------:R-:W2:Y:S01]  /*24dc0*/  LDL.LU R16, [R1+0x438] ;  /* 0x0004380001107983 */ /* 0x000ea20000300800 */
[CC--:B-1----:R-:W-:Y:S01]  /*24dd0*/  LEA R216, P1, R219.reuse, R2.reuse, 0x2 ;  /* 0x00000002dbd87211 */ /* 0x0c2fe200078210ff */
[----:B------:R-:W-:Y:S01]  /*24de0*/  IMAD.MOV.U32 R212, RZ, RZ, R194 ;  /* 0x000000ffffd47224 */ /* 0x000fe200078e00c2 */
[C---:B---3--:R-:W-:Y:S02]  /*24df0*/  LEA R214, P2, R208.reuse, R2, 0x2 ;  /* 0x00000002d0d67211 */ /* 0x048fe400078410ff */
[-C--:B------:R-:W-:Y:S02]  /*24e00*/  LEA.HI.X.SX32 R217, R219, R0.reuse, 0x2, P1 ;  /* 0x00000000dbd97211 */ /* 0x080fe400008f16ff */
[----:B------:R-:W-:Y:S01]  /*24e10*/  LEA.HI.X.SX32 R215, R208, R0, 0x2, P2 ;  /* 0x00000000d0d77211 */ /* 0x000fe200010f16ff */
[----:B------:R-:W-:Y:S02]  /*24e20*/  IMAD.MOV.U32 R208, RZ, RZ, R193 ;  /* 0x000000ffffd07224 */ /* 0x000fe400078e00c1 */
        /* <DEDUP_REMOVED lines=24> */
[----:B--2---:R-:W-:-:S03]  /*24fb0*/  IMAD.MOV.U32 R21, RZ, RZ, R16 ;  /* 0x000000ffff157224 */ /* 0x004fc600078e0010 */
[----:B------:R-:W2:Y:S01]  /*24fc0*/  LDL.LU R16, [R1+0x30] ;  /* 0x0000300001107983 */ /* 0x000ea20000300800 */
        /* <DEDUP_REMOVED lines=12> */
[----:B-1----:R-:W-:Y:S01]  /*25090*/  LEA R214, P2, R210, R2, 0x2 ;  /* 0x00000002d2d67211 */ /* 0x002fe200078410ff */
        /* <DEDUP_REMOVED lines=12> */
[----:B--2---:R-:W-:Y:S02]  /*25160*/  IMAD.MOV.U32 R21, RZ, RZ, R16 ;  /* 0x000000ffff157224 */ /* 0x004fe400078e0010 */
[----:B------:R-:W2:Y:S01]  /*25170*/  LDL.LU R16, [R1+0x38] ;  /* 0x0000380001107983 */ /* 0x000ea20000300800 */
[-C--:B---3--:R-:W-:Y:S01]  /*25180*/  LEA R216, P1, R219, R2.reuse, 0x2 ;  /* 0x00000002dbd87211 */ /* 0x088fe200078210ff */
[----:B------:R-:W-:Y:S01]  /*25190*/  IMAD.MOV.U32 R210, RZ, RZ, R196 ;  /* 0x000000ffffd27224 */ /* 0x000fe200078e00c4 */
[----:B-1----:R-:W-:-:S02]  /*251a0*/  LEA R214, P2, R209, R2, 0x2 ;  /* 0x00000002d1d67211 */ /* 0x002fc400078410ff */
[-C--:B------:R-:W-:Y:S02]  /*251b0*/  LEA.HI.X.SX32 R217, R219, R0.reuse, 0x2, P1 ;  /* 0x00000000dbd97211 */ /* 0x080fe400008f16ff */
[----:B------:R-:W-:Y:S01]  /*251c0*/  LEA.HI.X.SX32 R215, R209, R0, 0x2, P2 ;  /* 0x00000000d1d77211 */ /* 0x000fe200010f16ff */
[----:B------:R-:W-:Y:S02]  /*251d0*/  IMAD.MOV.U32 R209, RZ, RZ, R195 ;  /* 0x000000ffffd17224 */ /* 0x000fe400078e00c3 */
[----:B------:R1:W-:Y:S01]  /*251e0*/  STL.64 [R1+0x12a0], R216 ;  /* 0x0012a0d801007387 */ /* 0x0003e20000100a00 */
[----:B------:R-:W-:Y:S01]  /*251f0*/  VIADD R135, R131, UR20 ;  /* 0x0000001483877c36 */ /* 0x000fe20008000000 */
[----:B------:R-:W-:Y:S01]  /*25200*/  ULDC UR20, c[0x0][0x248] ;  /* 0x0000920000147ab9 */ /* 0x000fe20000000800 */
[----:B-1----:R-:W-:-:S04]  /*25210*/  LEA R216, P1, R210, R2, 0x2 ;  /* 0x00000002d2d87211 */ /* 0x002fc800078210ff */
[----:B------:R-:W-:Y:S01]  /*25220*/  LEA.HI.X.SX32 R217, R210, R0, 0x2, P1 ;  /* 0x00000000d2d97211 */ /* 0x000fe200008f16ff */
[----:B------:R-:W-:Y:S02]  /*25230*/  IMAD.MOV.U32 R210, RZ, RZ, R209 ;  /* 0x000000ffffd27224 */ /* 0x000fe400078e00d1 */
[----:B------:R-:W-:Y:S02]  /*25240*/  IMAD.MOV.U32 R209, RZ, RZ, R199 ;  /* 0x000000ffffd17224 */ /* 0x000fe400078e00c7 */
[----:B------:R-:W-:Y:S02]  /*25250*/  IMAD.MOV.U32 R199, RZ, RZ, R204 ;  /* 0x000000ffffc77224 */ /* 0x000fe400078e00cc */
[----:B------:R-:W-:Y:S01]  /*25260*/  VIADD R130, R135, UR22 ;  /* 0x0000001687827c36 */ /* 0x000fe20008000000 */
[----:B------:R-:W-:Y:S01]  /*25270*/  STL.64 [R1+0x1298], R214 ;  /* 0x001298d601007387 */ /* 0x000fe20000100a00 */
[----:B------:R-:W-:Y:S01]  /*25280*/  IMAD.MOV.U32 R204, RZ, RZ, R135 ;  /* 0x000000ffffcc7224 */ /* 0x000fe200078e0087 */
[----:B------:R-:W-:Y:S01]  /*25290*/  ULDC UR22, c[0x0][0x248] ;  /* 0x0000920000167ab9 */ /* 0x000fe20000000800 */
        /* <DEDUP_REMOVED lines=20> */
[----:B--2---:R-:W-:Y:S02]  /*253e0*/  IMAD.MOV.U32 R21, RZ, RZ, R16 ;  /* 0x000000ffff157224 */ /* 0x004fe400078e0010 */
[----:B------:R-:W2:Y:S01]  /*253f0*/  LDL.LU R16, [R1+0x434] ;  /* 0x0004340001107983 */ /* 0x000ea20000300800 */
[----:B------:R-:W-:Y:S02]  /*25400*/  IMAD.MOV.U32 R211, RZ, RZ, R192 ;  /* 0x000000ffffd37224 */ /* 0x000fe400078e00c0 */
[----:B-1----:R-:W-:-:S03]  /*25410*/  IMAD.MOV.U32 R216, RZ, RZ, R209 ;  /* 0x000000ffffd87224 */ /* 0x002fc600078e00d1 */
[CC--:B------:R-:W-:Y:S01]  /*25420*/  LEA R214, P2, R211.reuse, R2.reuse, 0x2 ;  /* 0x00000002d3d67211 */ /* 0x0c0fe200078410ff */
[----:B------:R-:W-:Y:S01]  /*25430*/  IMAD.MOV.U32 R217, RZ, RZ, R198 ;  /* 0x000000ffffd97224 */ /* 0x000fe200078e00c6 */
[C---:B------:R-:W-:Y:S01]  /*25440*/  LEA R218, P1, R216.reuse, R2, 0x2 ;  /* 0x00000002d8da7211 */ /* 0x040fe200078210ff */
[----:B------:R-:W-:Y:S01]  /*25450*/  IMAD.MOV.U32 R198, RZ, RZ, R200 ;  /* 0x000000ffffc67224 */ /* 0x000fe200078e00c8 */
[-C--:B------:R-:W-:Y:S01]  /*25460*/  LEA.HI.X.SX32 R215, R211, R0.reuse, 0x2, P2 ;  /* 0x00000000d3d77211 */ /* 0x080fe200010f16ff */
[----:B------:R-:W-:Y:S02]  /*25470*/  IMAD.MOV.U32 R200, RZ, RZ, R201 ;  /* 0x000000ffffc87224 */ /* 0x000fe400078e00c9 */
[----:B------:R-:W-:Y:S02]  /*25480*/  IMAD.MOV.U32 R201, RZ, RZ, R207 ;  /* 0x000000ffffc97224 */ /* 0x000fe400078e00cf */
[----:B------:R-:W-:Y:S01]  /*25490*/  IMAD.MOV.U32 R207, RZ, RZ, R20 ;  /* 0x000000ffffcf7224 */ /* 0x000fe200078e0014 */
[----:B------:R-:W-:Y:S01]  /*254a0*/  LEA.HI.X.SX32 R219, R216, R0, 0x2, P1 ;  /* 0x00000000d8db7211 */ /* 0x000fe200008f16ff */
[----:B------:R-:W3:Y:S01]  /*254b0*/  LDL.LU R20, [R1+0x19a0] ;  /* 0x0019a00001147983 */ /* 0x000ee20000300800 */
[----:B------:R-:W-:-:S03]  /*254c0*/  IMAD.MOV.U32 R211, RZ, RZ, R198 ;  /* 0x000000ffffd37224 */ /* 0x000fc600078e00c6 */
[----:B------:R1:W-:Y:S01]  /*254d0*/  STL.64 [R1+0x1288], R214 ;  /* 0x001288d601007387 */ /* 0x0003e20000100a00 */
[----:B------:R-:W-:Y:S02]  /*254e0*/  IMAD.MOV.U32 R209, RZ, RZ, R199 ;  /* 0x000000ffffd17224 */ /* 0x000fe400078e00c7 */
[----:B------:R-:W-:Y:S02]  /*254f0*/  IMAD.MOV.U32 R198, RZ, RZ, R18 ;  /* 0x000000ffffc67224 */ /* 0x000fe400078e0012 */
[----:B------:R-:W3:Y:S01]  /*25500*/  LDL.LU R18, [R1+0x199c] ;  /* 0x00199c0001127983 */ /* 0x000ee20000300800 */
[----:B-1----:R-:W-:-:S03]  /*25510*/  LEA R214, P2, R213, R2, 0x2 ;  /* 0x00000002d5d67211 */ /* 0x002fc600078410ff */
[----:B------:R1:W-:Y:S01]  /*25520*/  STL.64 [R1+0x1280], R218 ;  /* 0x001280da01007387 */ /* 0x0003e20000100a00 */
[----:B------:R-:W-:Y:S01]  /*25530*/  LEA.HI.X.SX32 R215, R213, R0, 0x2, P2 ;  /* 0x00000000d5d77211 */ /* 0x000fe200010f16ff */
[----:B------:R-:W-:Y:S02]  /*25540*/  IMAD.MOV.U32 R213, RZ, RZ, R209 ;  /* 0x000000ffffd57224 */ /* 0x000fe400078e00d1 */
[----:B------:R-:W-:Y:S01]  /*25550*/  IMAD.MOV.U32 R209, RZ, RZ, R198 ;  /* 0x000000ffffd17224 */ /* 0x000fe200078e00c6 */
[C---:B-1----:R-:W-:Y:S01]  /*25560*/  LEA R218, P1, R211.reuse, R2, 0x2 ;  /* 0x00000002d3da7211 */ /* 0x042fe200078210ff */
[----:B------:R-:W-:Y:S01]  /*25570*/  IMAD.MOV.U32 R216, RZ, RZ, R200 ;  /* 0x000000ffffd87224 */ /* 0x000fe200078e00c8 */
[----:B------:R1:W-:Y:S02]  /*25580*/  STL.64 [R1+0x1278], R214 ;  /* 0x001278d601007387 */ /* 0x0003e40000100a00 */
[----:B------:R-:W-:Y:S01]  /*25590*/  LEA.HI.X.SX32 R219, R211, R0, 0x2, P1 ;  /* 0x00000000d3db7211 */ /* 0x000fe200008f16ff */
[----:B------:R-:W-:-:S02]  /*255a0*/  IMAD.MOV.U32 R211, RZ, RZ, R209 ;  /* 0x000000ffffd37224 */ /* 0x000fc400078e00d1 */
[----:B------:R-:W-:Y:S02]  /*255b0*/  IMAD.MOV.U32 R209, RZ, RZ, R134 ;  /* 0x000000ffffd17224 */ /* 0x000fe400078e0086 */
[----:B------:R-:W-:Y:S02]  /*255c0*/  IMAD.MOV.U32 R200, RZ, RZ, R133 ;  /* 0x000000ffffc87224 */ /* 0x000fe400078e0085 */
[----:B------:R-:W-:Y:S02]  /*255d0*/  IMAD.MOV.U32 R133, RZ, RZ, R135 ;  /* 0x000000ffff857224 */ /* 0x000fe400078e0087 */
[----:B------:R-:W-:Y:S01]  /*255e0*/  IMAD.MOV.U32 R134, RZ, RZ, R136 ;  /* 0x000000ffff867224 */ /* 0x000fe200078e0088 */
[----:B-1----:R-:W-:Y:S01]  /*255f0*/  LEA R214, P2, R208, R2, 0x2 ;  /* 0x00000002d0d67211 */ /* 0x002fe200078410ff */
        /* <DEDUP_REMOVED lines=24> */
[-C--:B-1----:R-:W-:Y:S01]  /*25780*/  LEA R218, P1, R216, R2.reuse, 0x2 ;  /* 0x00000002d8da7211 */ /* 0x082fe200078210ff */
[----:B------:R-:W-:Y:S01]  /*25790*/  IMAD.MOV.U32 R221, RZ, RZ, R209 ;  /* 0x000000ffffdd7224 */ /* 0x000fe200078e00d1 */
[----:B----4-:R-:W-:Y:S02]  /*257a0*/  LEA R214, P2, R212, R2, 0x2 ;  /* 0x00000002d4d67211 */ /* 0x010fe400078410ff */
[-C--:B------:R-:W-:Y:S01]  /*257b0*/  LEA.HI.X.SX32 R219, R216, R0.reuse, 0x2, P1 ;  /* 0x00000000d8db7211 */ /* 0x080fe200008f16ff */
[----:B------:R-:W-:Y:S01]  /*257c0*/  IMAD.MOV.U32 R208, RZ, RZ, R201 ;  /* 0x000000ffffd07224 */ /* 0x000fe200078e00c9 */
[----:B------:R-:W-:-:S03]  /*257d0*/  LEA.HI.X.SX32 R215, R212, R0, 0x2, P2 ;  /* 0x00000000d4d77211 */ /* 0x000fc600010f16ff */
[----:B------:R1:W-:Y:S01]  /*257e0*/  STL.64 [R1+0x1260], R218 ;  /* 0x001260da01007387 */ /* 0x0003e20000100a00 */
[----:B------:R-:W-:Y:S02]  /*257f0*/  IMAD.MOV.U32 R212, RZ, RZ, R208 ;  /* 0x000000ffffd47224 */ /* 0x000fe400078e00d0 */
[----:B------:R-:W-:Y:S02]  /*25800*/  IMAD.MOV.U32 R208, RZ, RZ, R17 ;  /* 0x000000ffffd07224 */ /* 0x000fe400078e0011 */
[----:B------:R-:W-:Y:S01]  /*25810*/  VIADD R132, R130, UR6 ;  /* 0x0000000682847c36 */ /* 0x000fe20008000000 */
[----:B-1----:R-:W-:-:S03]  /*25820*/  LEA R218, P1, R221, R2, 0x2 ;  /* 0x00000002ddda7211 */ /* 0x002fc600078210ff */
[----:B------:R-:W-:Y:S01]  /*25830*/  VIADD R129, R132, UR23 ;  /* 0x0000001784817c36 */ /* 0x000fe20008000000 */
[----:B------:R1:W-:Y:S01]  /*25840*/  STL.64 [R1+0x1258], R214 ;  /* 0x001258d601007387 */ /* 0x0003e20000100a00 */
[----:B------:R-:W-:Y:S01]  /*25850*/  IMAD.MOV.U32 R209, RZ, RZ, R203 ;  /* 0x000000ffffd17224 */ /* 0x000fe200078e00cb */
[----:B------:R-:W-:Y:S01]  /*25860*/  LEA.HI.X.SX32 R219, R221, R0, 0x2, P1 ;  /* 0x00000000dddb7211 */ /* 0x000fe200008f16ff */
[----:B------:R-:W-:Y:S01]  /*25870*/  IMAD.MOV.U32 R221, RZ, RZ, R208 ;  /* 0x000000ffffdd7224 */ /* 0x000fe200078e00d0 */
[----:B------:R-:W4:Y:S01]  /*25880*/  LDL.LU R17, [R1+0x1998] ;  /* 0x0019980001117983 */ /* 0x000f220000300800 */
[----:B------:R-:W-:Y:S01]  /*25890*/  IMAD.MOV.U32 R208, RZ, RZ, R132 ;  /* 0x000000ffffd07224 */ /* 0x000fe200078e0084 */
[----:B------:R-:W-:Y:S01]  /*258a0*/  ULDC UR6, c[0x0][0x248] ;  /* 0x0000920000067ab9 */ /* 0x000fe20000000800 */
        /* <DEDUP_REMOVED lines=16> */
[----:B------:R-:W-:Y:S01]  /*259b0*/  VIADD R7, R129, UR25 ;  /* 0x0000001981077c36 */ /* 0x000fe20008000000 */
[----:B------:R-:W-:Y:S01]  /*259c0*/  LEA.HI.X.SX32 R215, R217, R0, 0x2, P2 ;  /* 0x00000000d9d77211 */ /* 0x000fe200010f16ff */
[----:B------:R-:W-:Y:S01]  /*259d0*/  IMAD.MOV.U32 R146, RZ, RZ, R147 ;  /* 0x000000ffff927224 */ /* 0x000fe200078e0093 */
[----:B------:R-:W-:Y:S01]  /*259e0*/  ULDC UR25, c[0x0][0x248] ;  /* 0x0000920000197ab9 */ /* 0x000fe20000000800 */
[----:B------:R-:W-:Y:S02]  /*259f0*/  IMAD.MOV.U32 R147, RZ, RZ, R148 ;  /* 0x000000ffff937224 */ /* 0x000fe400078e0094 */
[----:B------:R-:W-:Y:S02]  /*25a00*/  IMAD.MOV.U32 R148, RZ, RZ, R149 ;  /* 0x000000ffff947224 */ /* 0x000fe400078e0095 */
[----:B------:R-:W-:Y:S02]  /*25a10*/  IMAD.MOV.U32 R149, RZ, RZ, R150 ;  /* 0x000000ffff957224 */ /* 0x000fe400078e0096 */
[----:B------:R-:W-:-:S02]  /*25a20*/  IMAD.MOV.U32 R150, RZ, RZ, R151 ;  /* 0x000000ffff967224 */ /* 0x000fc400078e0097 */
[----:B------:R-:W-:Y:S01]  /*25a30*/  VIADD R128, R7, UR9 ;  /* 0x0000000907807c36 */ /* 0x000fe20008000000 */
[----:B------:R-:W-:Y:S01]  /*25a40*/  ULDC UR9, c[0x0][0x248] ;  /* 0x0000920000097ab9 */ /* 0x000fe20000000800 */
[----:B------:R-:W-:Y:S02]  /*25a50*/  IMAD.MOV.U32 R203, RZ, RZ, R7 ;  /* 0x000000ffffcb7224 */ /* 0x000fe400078e0007 */
[----:B------:R-:W-:Y:S01]  /*25a60*/  IMAD.MOV.U32 R151, RZ, RZ, R23 ;  /* 0x000000ffff977224 */ /* 0x000fe200078e0017 */
[----:B------:R-:W4:Y:S01]  /*25a70*/  LDL.LU R7, [R1+0x1994] ;  /* 0x0019940001077983 */ /* 0x000f220000300800 */
[----:B------:R-:W-:-:S03]  /*25a80*/  IMAD.MOV.U32 R23, RZ, RZ, R22 ;  /* 0x000000ffff177224 */ /* 0x000fc600078e0016 */
[----:B------:R1:W-:Y:S04]  /*25a90*/  STL.64 [R1+0x1250], R218 ;  /* 0x001250da01007387 */ /* 0x0003e80000100a00 */
[----:B------:R1:W-:Y:S01]  /*25aa0*/  STL.64 [R1+0x1248], R214 ;  /* 0x001248d601007387 */ /* 0x0003e20000100a00 */
[----:B---3--:R-:W-:Y:S02]  /*25ab0*/  IMAD.MOV.U32 R22, RZ, RZ, R21 ;  /* 0x000000ffff167224 */ /* 0x008fe400078e0015 */
[----:B--2---:R-:W-:Y:S02]  /*25ac0*/  IMAD.MOV.U32 R21, RZ, RZ, R16 ;  /* 0x000000ffff157224 */ /* 0x004fe400078e0010 */
[----:B------:R-:W2:Y:S01]  /*25ad0*/  LDL.LU R16, [R1+0x3c] ;  /* 0x00003c0001107983 */ /* 0x000ea20000300800 */
[----:B-1----:R-:W-:-:S02]  /*25ae0*/  LEA R218, P1, R221, R2, 0x2 ;  /* 0x00000002ddda7211 */ /* 0x002fc400078210ff */
[C---:B------:R-:W-:Y:S02]  /*25af0*/  LEA R214, P2, R210.reuse, R2, 0x2 ;  /* 0x00000002d2d67211 */ /* 0x040fe400078410ff */
[-C--:B------:R-:W-:Y:S01]  /*25b00*/  LEA.HI.X.SX32 R219, R221, R0.reuse, 0x2, P1 ;  /* 0x00000000dddb7211 */ /* 0x080fe200008f16ff */
[----:B------:R-:W-:Y:S01]  /*25b10*/  IMAD.MOV.U32 R221, RZ, RZ, R19 ;  /* 0x000000ffffdd7224 */ /* 0x000fe200078e0013 */
[----:B------:R-:W-:-:S03]  /*25b20*/  LEA.HI.X.SX32 R215, R210, R0, 0x2, P2 ;  /* 0x00000000d2d77211 */ /* 0x000fc600010f16ff */
[----:B------:R1:W-:Y:S01]  /*25b30*/  STL.64 [R1+0x1240], R218 ;  /* 0x001240da01007387 */ /* 0x0003e20000100a00 */
[----:B------:R-:W-:-:S03]  /*25b40*/  IMAD.MOV.U32 R210, RZ, RZ, R208 ;  /* 0x000000ffffd27224 */ /* 0x000fc600078e00d0 */
[----:B------:R-:W3:Y:S01]  /*25b50*/  LDL.LU R19, [R1+0x1990] ;  /* 0x0019900001137983 */ /* 0x000ee20000300800 */
[----:B------:R-:W-:Y:S01]  /*25b60*/  IMAD.MOV.U32 R208, RZ, RZ, R203 ;  /* 0x000000ffffd07224 */ /* 0x000fe200078e00cb */
[C---:B-1----:R-:W-:Y:S02]  /*25b70*/  LEA R218, P1, R221.reuse, R2, 0x2 ;  /* 0x00000002ddda7211 */ /* 0x042fe400078210ff */
[----:B------:R1:W-:Y:S02]  /*25b80*/  STL.64 [R1+0x1238], R214 ;  /* 0x001238d601007387 */ /* 0x0003e40000100a00 */
[----:B------:R-:W-:-:S05]  /*25b90*/  LEA.HI.X.SX32 R219, R221, R0, 0x2, P1 ;  /* 0x00000000dddb7211 */ /* 0x000fca00008f16ff */
        /* <DEDUP_REMOVED lines=31> */
[----:B------:R-:W4:Y:S01]  /*25d90*/  LDL.LU R21, [R1+0x440] ;  /* 0x0004400001157983 */ /* 0x000f220000300800 */
[----:B--2---:R-:W-:-:S03]  /*25da0*/  IMAD.MOV.U32 R22, RZ, RZ, R16 ;  /* 0x000000ffff167224 */ /* 0x004fc600078e0010 */
[----:B------:R-:W2:Y:S01]  /*25db0*/  LDL.LU R16, [R1+0x448] ;  /* 0x0004480001107983 */ /* 0x000ea20000300800 */
[----:B------:R-:W-:Y:S01]  /*25dc0*/  LEA R220, P1, R218, R2, 0x2 ;  /* 0x00000002dadc7211 */ /* 0x000fe200078210ff */
[----:B------:R-:W-:-:S03]  /*25dd0*/  IMAD.MOV.U32 R219, RZ, RZ, R206 ;  /* 0x000000ffffdb7224 */ /* 0x000fc600078e00ce */
[----:B------:R-:W-:Y:S01]  /*25de0*/  LEA.HI.X.SX32 R221, R218, R0, 0x2, P1 ;  /* 0x00000000dadd7211 */ /* 0x000fe200008f16ff */
[----:B------:R-:W-:Y:S01]  /*25df0*/  IMAD.MOV.U32 R206, RZ, RZ, R207 ;  /* 0x000000ffffce7224 */ /* 0x000fe200078e00cf */
[----:B-1----:R-:W-:-:S03]  /*25e00*/  LEA R214, P2, R211, R2, 0x2 ;  /* 0x00000002d3d67211 */ /* 0x002fc600078410ff */
[----:B------:R1:W-:Y:S01]  /*25e10*/  STL.64 [R1+0x1220], R220 ;  /* 0x001220dc01007387 */ /* 0x0003e20000100a00 */
[----:B------:R-:W-:Y:S01]  /*25e20*/  LEA.HI.X.SX32 R215, R211, R0, 0x2, P2 ;  /* 0x00000000d3d77211 */ /* 0x000fe200010f16ff */
[----:B------:R-:W-:Y:S02]  /*25e30*/  IMAD.MOV.U32 R211, RZ, RZ, R206 ;  /* 0x000000ffffd37224 */ /* 0x000fe400078e00ce */
[----:B-1----:R-:W-:-:S05]  /*25e40*/  IMAD.MOV.U32 R221, RZ, RZ, R219 ;  /* 0x000000ffffdd7224 */ /* 0x002fca00078e00db */
[----:B------:R-:W-:-:S04]  /*25e50*/  LEA R218, P1, R221, R2, 0x2 ;  /* 0x00000002ddda7211 */ /* 0x000fc800078210ff */
        /* <DEDUP_REMOVED lines=23> */
[----:B------:R-:W-:Y:S01]  /*25fd0*/  IMAD.MOV.U32 R147, RZ, RZ, R148 ;  /* 0x000000ffff937224 */ /* 0x000fe200078e0094 */
[C---:B-1----:R-:W-:Y:S01]  /*25fe0*/  LEA R214, P2, R216.reuse, R2, 0x2 ;  /* 0x00000002d8d67211 */ /* 0x042fe200078410ff */
[----:B------:R-:W-:Y:S02]  /*25ff0*/  IMAD.MOV.U32 R148, RZ, RZ, R149 ;  /* 0x000000ffff947224 */ /* 0x000fe400078e0095 */
[----:B------:R-:W-:Y:S01]  /*26000*/  IMAD.MOV.U32 R149, RZ, RZ, R150 ;  /* 0x000000ffff957224 */ /* 0x000fe200078e0096 */
[----:B------:R-:W-:Y:S01]  /*26010*/  LEA.HI.X.SX32 R215, R216, R0, 0x2, P2 ;  /* 0x00000000d8d77211 */ /* 0x000fe200010f16ff */
[----:B------:R-:W-:-:S02]  /*26020*/  IMAD.MOV.U32 R150, RZ, RZ, R151 ;  /* 0x000000ffff967224 */ /* 0x000fc400078e0097 */
[----:B------:R-:W-:Y:S01]  /*26030*/  IMAD.MOV.U32 R151, RZ, RZ, R23 ;  /* 0x000000ffff977224 */ /* 0x000fe200078e0017 */
[----:B------:R1:W-:Y:S01]  /*26040*/  STL.64 [R1+0x1210], R218 ;  /* 0x001210da01007387 */ /* 0x0003e20000100a00 */
[----:B------:R-:W-:-:S03]  /*26050*/  IMAD.MOV.U32 R23, RZ, RZ, R22 ;  /* 0x000000ffff177224 */ /* 0x000fc600078e0016 */
[----:B------:R3:W-:Y:S01]  /*26060*/  STL.64 [R1+0x1208], R214 ;  /* 0x001208d601007387 */ /* 0x0007e20000100a00 */
[----:B----4-:R-:W-:Y:S02]  /*26070*/  IMAD.MOV.U32 R22, RZ, RZ, R21 ;  /* 0x000000ffff167224 */ /* 0x010fe400078e0015 */
[----:B--2---:R-:W-:Y:S02]  /*26080*/  IMAD.MOV.U32 R21, RZ, RZ, R16 ;  /* 0x000000ffff157224 */ /* 0x004fe400078e0010 */
[----:B------:R-:W2:Y:S01]  /*26090*/  LDL.LU R16, [R1+0x40] ;  /* 0x0000400001107983 */ /* 0x000ea20000300800 */
[CC--:B-1----:R-:W-:Y:S02]  /*260a0*/  LEA R218, P1, R221.reuse, R2.reuse, 0x2 ;  /* 0x00000002ddda7211 */ /* 0x0c2fe400078210ff */
[C---:B---3--:R-:W-:Y:S02]  /*260b0*/  LEA R214, P2, R212.reuse, R2, 0x2 ;  /* 0x00000002d4d67211 */ /* 0x048fe400078410ff */
[-C--:B------:R-:W-:Y:S01]  /*260c0*/  LEA.HI.X.SX32 R219, R221, R0.reuse, 0x2, P1 ;  /* 0x00000000dddb7211 */ /* 0x080fe200008f16ff */
[----:B------:R-:W-:Y:S01]  /*260d0*/  IMAD.MOV.U32 R217, RZ, RZ, R204 ;  /* 0x000000ffffd97224 */ /* 0x000fe200078e00cc */
[----:B------:R-:W-:-:S03]  /*260e0*/  LEA.HI.X.SX32 R215, R212, R0, 0x2, P2 ;  /* 0x00000000d4d77211 */ /* 0x000fc600010f16ff */
[----:B------:R-:W-:Y:S04]  /*260f0*/  STL.64 [R1+0x1200], R218 ;  /* 0x001200da01007387 */ /* 0x000fe80000100a00 */
        /* <DEDUP_REMOVED lines=35> */
[----:B------:R-:W-:Y:S02]  /*26330*/  IMAD.MOV.U32 R23, RZ, RZ, R22 ;  /* 0x000000ffff177224 */ /* 0x000fe400078e0016 */
[----:B------:R-:W-:Y:S01]  /*26340*/  IMAD.MOV.U32 R22, RZ, RZ, R21 ;  /* 0x000000ffff167224 */ /* 0x000fe200078e0015 */
[----:B------:R1:W-:Y:S01]  /*26350*/  STL.64 [R1+0x11e8], R214 ;  /* 0x0011e8d601007387 */ /* 0x0003e20000100a00 */
[----:B--2---:R-:W-:-:S03]  /*26360*/  IMAD.MOV.U32 R21, RZ, RZ, R16 ;  /* 0x000000ffff157224 */ /* 0x004fc600078e0010 */
[----:B------:R-:W2:Y:S01]  /*26370*/  LDL.LU R16, [R1+0x48] ;  /* 0x0000480001107983 */ /* 0x000ea20000300800 */
[----:B------:R-:W-:-:S04]  /*26380*/  IMAD.MOV.U32 R208, RZ, RZ, R209 ;  /* 0x000000ffffd07224 */ /* 0x000fc800078e00d1 */
[----:B------:R-:W-:-:S04]  /*26390*/  IMAD.MOV.U32 R212, RZ, RZ, R208 ;  /* 0x000000ffffd47224 */ /* 0x000fc800078e00d0 */
[----:B------:R-:W-:Y:S01]  /*263a0*/  IMAD.MOV.U32 R216, RZ, RZ, R212 ;  /* 0x000000ffffd87224 */ /* 0x000fe200078e00d4 */
[----:B-1----:R-:W-:-:S04]  /*263b0*/  LEA R214, P2, R210, R2, 0x2 ;  /* 0x00000002d2d67211 */ /* 0x002fc800078410ff */
[----:B------:R-:W-:Y:S02]  /*263c0*/  LEA R218, P1, R216, R2, 0x2 ;  /* 0x00000002d8da7211 */ /* 0x000fe400078210ff */
[-C--:B------:R-:W-:Y:S02]  /*263d0*/  LEA.HI.X.SX32 R215, R210, R0.reuse, 0x2, P2 ;  /* 0x00000000d2d77211 */ /* 0x080fe400010f16ff */
[----:B------:R-:W-:Y:S01]  /*263e0*/  LEA.HI.X.SX32 R219, R216, R0, 0x2, P1 ;  /* 0x00000000d8db7211 */ /* 0x000fe200008f16ff */
[----:B------:R-:W-:-:S04]  /*263f0*/  IMAD.MOV.U32 R210, RZ, RZ, R211 ;  /* 0x000000ffffd27224 */ /* 0x000fc800078e00d3 */
        /* <DEDUP_REMOVED lines=40> */
[----:B--2---:R-:W-:-:S03]  /*26680*/  IMAD.MOV.U32 R21, RZ, RZ, R16 ;  /* 0x000000ffff157224 */ /* 0x004fc600078e0010 */
[----:B------:R-:W2:Y:S01]  /*26690*/  LDL.LU R16, [R1+0x454] ;  /* 0x0004540001107983 */ /* 0x000ea20000300800 */
[----:B------:R-:W-:-:S04]  /*266a0*/  LEA R218, P1, R213, R2, 0x2 ;  /* 0x00000002d5da7211 */ /* 0x000fc800078210ff */
[----:B------:R-:W-:-:S05]  /*266b0*/  LEA.HI.X.SX32 R219, R213, R0, 0x2, P1 ;  /* 0x00000000d5db7211 */ /* 0x000fca00008f16ff */
[----:B------:R3:W-:Y:S01]  /*266c0*/  STL.64 [R1+0x11c0], R218 ;  /* 0x0011c0da01007387 */ /* 0x0007e20000100a00 */
[----:B------:R-:W-:Y:S01]  /*266d0*/  VIADD R93, R126, UR18 ;  /* 0x000000127e5d7c36 */ /* 0x000fe20008000000 */
[-C--:B-1----:R-:W-:Y:S01]  /*266e0*/  LEA R216, P2, R210, R2.reuse, 0x2 ;  /* 0x00000002d2d87211 */ /* 0x082fe200078410ff */
[----:B------:R-:W-:Y:S01]  /*266f0*/  ULDC UR18, c[0x0][0x248] ;  /* 0x0000920000127ab9 */ /* 0x000fe20000000800 */
[----:B---3--:R-:W-:-:S04]  /*26700*/  LEA R218, P1, R126, R2, 0x2 ;  /* 0x000000027eda7211 */ /* 0x008fc800078210ff */
        /* <DEDUP_REMOVED lines=14> */
[----:B------:R-:W-:Y:S01]  /*267f0*/  VIADD R92, R93, UR21 ;  /* 0x000000155d5c7c36 */ /* 0x000fe20008000000 */
[----:B------:R1:W-:Y:S01]  /*26800*/  STL.64 [R1+0x11b8], R216 ;  /* 0x0011b8d801007387 */ /* 0x0003e20000100a00 */
[----:B------:R-:W-:Y:S01]  /*26810*/  IMAD.MOV.U32 R138, RZ, RZ, R139 ;  /* 0x000000ffff8a7224 */ /* 0x000fe200078e008b */
[----:B------:R-:W-:Y:S01]  /*26820*/  ULDC UR21, c[0x0][0x248] ;  /* 0x0000920000157ab9 */ /* 0x000fe20000000800 */
[----:B------:R-:W-:Y:S02]  /*26830*/  IMAD.MOV.U32 R139, RZ, RZ, R140 ;  /* 0x000000ffff8b7224 */ /* 0x000fe400078e008c */
[----:B------:R-:W-:Y:S02]  /*26840*/  IMAD.MOV.U32 R140, RZ, RZ, R141 ;  /* 0x000000ffff8c7224 */ /* 0x000fe400078e008d */
[----:B------:R-:W-:Y:S02]  /*26850*/  IMAD.MOV.U32 R141, RZ, RZ, R142 ;  /* 0x000000ffff8d7224 */ /* 0x000fe400078e008e */
[----:B------:R-:W-:-:S02]  /*26860*/  IMAD.MOV.U32 R210, RZ, RZ, R92 ;  /* 0x000000ffffd27224 */ /* 0x000fc400078e005c */
[----:B------:R-:W-:Y:S01]  /*26870*/  IMAD.MOV.U32 R142, RZ, RZ, R143 ;  /* 0x000000ffff8e7224 */ /* 0x000fe200078e008f */
[C---:B-1----:R-:W-:Y:S01]  /*26880*/  LEA R216, P2, R93.reuse, R2, 0x2 ;  /* 0x000000025dd87211 */ /* 0x042fe200078410ff */
[----:B------:R-:W-:Y:S01]  /*26890*/  VIADD R124, R92, UR24 ;  /* 0x000000185c7c7c36 */ /* 0x000fe20008000000 */
[----:B------:R1:W-:Y:S01]  /*268a0*/  STL.64 [R1+0x11b0], R218 ;  /* 0x0011b0da01007387 */ /* 0x0003e20000100a00 */
[----:B------:R-:W-:Y:S01]  /*268b0*/  IMAD.MOV.U32 R143, RZ, RZ, R144 ;  /* 0x000000ffff8f7224 */ /* 0x000fe200078e0090 */
[----:B------:R-:W-:Y:S01]  /*268c0*/  LEA.HI.X.SX32 R217, R93, R0, 0x2, P2 ;  /* 0x000000005dd97211 */ /* 0x000fe200010f16ff */
[----:B------:R-:W-:Y:S01]  /*268d0*/  IMAD.MOV.U32 R144, RZ, RZ, R145 ;  /* 0x000000ffff907224 */ /* 0x000fe200078e0091 */
[----:B------:R-:W-:Y:S01]  /*268e0*/  ULDC UR24, c[0x0][0x248] ;  /* 0x0000920000187ab9 */ /* 0x000fe20000000800 */
[----:B------:R-:W-:Y:S02]  /*268f0*/  IMAD.MOV.U32 R145, RZ, RZ, R146 ;  /* 0x000000ffff917224 */ /* 0x000fe400078e0092 */
[----:B------:R-:W-:Y:S01]  /*26900*/  IMAD.MOV.U32 R146, RZ, RZ, R147 ;  /* 0x000000ffff927224 */ /* 0x000fe200078e0093 */
[----:B------:R-:W-:Y:S01]  /*26910*/  LEA R92, P2, R124, R2, 0x2 ;  /* 0x000000027c5c7211 */ /* 0x000fe200078410ff */
[----:B------:R-:W-:-:S02]  /*26920*/  IMAD.MOV.U32 R147, RZ, RZ, R148 ;  /* 0x000000ffff937224 */ /* 0x000fc400078e0094 */
[----:B------:R-:W-:Y:S01]  /*26930*/  IMAD.MOV.U32 R148, RZ, RZ, R149 ;  /* 0x000000ffff947224 */ /* 0x000fe200078e0095 */
[----:B-1----:R-:W-:Y:S01]  /*26940*/  LEA R218, P1, R210, R2, 0x2 ;  /* 0x00000002d2da7211 */ /* 0x002fe200078210ff */
[C---:B------:R-:W-:Y:S01]  /*26950*/  VIADD R123, R124.reuse, UR27 ;  /* 0x0000001b7c7b7c36 */ /* 0x040fe20008000000 */
[-C--:B------:R-:W-:Y:S01]  /*26960*/  LEA.HI.X.SX32 R93, R124, R0.reuse, 0x2, P2 ;  /* 0x000000007c5d7211 */ /* 0x080fe200010f16ff */
[----:B------:R-:W-:Y:S01]  /*26970*/  IMAD.MOV.U32 R149, RZ, RZ, R150 ;  /* 0x000000ffff957224 */ /* 0x000fe200078e0096 */
[----:B------:R-:W-:Y:S01]  /*26980*/  LEA.HI.X.SX32 R219, R210, R0, 0x2, P1 ;  /* 0x00000000d2db7211 */ /* 0x000fe200008f16ff */
[----:B------:R-:W-:Y:S01]  /*26990*/  IMAD.MOV.U32 R150, RZ, RZ, R151 ;  /* 0x000000ffff967224 */ /* 0x000fe200078e0097 */
[----:B------:R-:W-:Y:S01]  /*269a0*/  STL.64 [R1+0x11a8], R216 ;  /* 0x0011a8d801007387 */ /* 0x000fe20000100a00 */
[----:B------:R-:W-:Y:S01]  /*269b0*/  IMAD.MOV.U32 R151, RZ, RZ, R23 ;  /* 0x000000ffff977224 */ /* 0x000fe200078e0017 */
        /* <DEDUP_REMOVED lines=52> */
[----:B------:R-:W2:Y:S04]  /*26d00*/  LDL.LU R16, [R1+0x45c] ;  /* 0x00045c0001107983 */ /* 0x000ea80000300800 */
[----:B------:R1:W-:Y:S04]  /*26d10*/  STL.64 [R1+0x11a0], R218 ;  /* 0x0011a0da01007387 */ /* 0x0003e80000100a00 */
[----:B------:R3:W-:Y:S01]  /*26d20*/  STL.64 [R1+0x1198], R92 ;  /* 0x0011985c01007387 */ /* 0x0007e20000100a00 */
[----:B-1----:R-:W-:-:S02]  /*26d30*/  LEA R218, P1, R123, R2, 0x2 ;  /* 0x000000027bda7211 */ /* 0x002fc400078210ff */
[C---:B---3--:R-:W-:Y:S02]  /*26d40*/  LEA R92, P2, R122.reuse, R2, 0x2 ;  /* 0x000000027a5c7211 */ /* 0x048fe400078410ff */
[-C--:B------:R-:W-:Y:S02]  /*26d50*/  LEA.HI.X.SX32 R219, R123, R0.reuse, 0x2, P1 ;  /* 0x000000007bdb7211 */ /* 0x080fe400008f16ff */
[----:B------:R-:W-:Y:S02]  /*26d60*/  LEA.HI.X.SX32 R93, R122, R0, 0x2, P2 ;  /* 0x000000007a5d7211 */ /* 0x000fe400010f16ff */
[C---:B------:R-:W-:Y:S01]  /*26d70*/  LEA R122, P1, R121.reuse, R2, 0x2 ;  /* 0x00000002797a7211 */ /* 0x040fe200078210ff */
[----:B------:R-:W-:Y:S04]  /*26d80*/  STL.64 [R1+0x1190], R218 ;  /* 0x001190da01007387 */ /* 0x000fe80000100a00 */
[----:B------:R1:W-:Y:S01]  /*26d90*/  STL.64 [R1+0x1188], R92 ;  /* 0x0011885c01007387 */ /* 0x0003e20000100a00 */
[----:B------:R-:W-:-:S02]  /*26da0*/  LEA.HI.X.SX32 R123, R121, R0, 0x2, P1 ;  /* 0x00000000797b7211 */ /* 0x000fc400008f16ff */
[----:B-1----:R-:W-:-:S04]  /*26db0*/  LEA R92, P2, R120, R2, 0x2 ;  /* 0x00000002785c7211 */ /* 0x002fc800078410ff */
[----:B------:R-:W-:Y:S01]  /*26dc0*/  LEA.HI.X.SX32 R93, R120, R0, 0x2, P2 ;  /* 0x00000000785d7211 */ /* 0x000fe200010f16ff */
[----:B------:R-:W-:Y:S01]  /*26dd0*/  STL.64 [R1+0x1180], R122 ;  /* 0x0011807a01007387 */ /* 0x000fe20000100a00 */
[----:B------:R-:W-:-:S03]  /*26de0*/  LEA R120, P1, R119, R2, 0x2 ;  /* 0x0000000277787211 */ /* 0x000fc600078210ff */
[----:B------:R1:W-:Y:S01]  /*26df0*/  STL.64 [R1+0x1178], R92 ;  /* 0x0011785c01007387 */ /* 0x0003e20000100a00 */
[----:B------:R-:W-:Y:S02]  /*26e00*/  LEA.HI.X.SX32 R121, R119, R0, 0x2, P1 ;  /* 0x0000000077797211 */ /* 0x000fe400008f16ff */
        /* <DEDUP_REMOVED lines=53> */
[----:B------:R-:W-:Y:S01]  /*27160*/  LEA.HI.X.SX32 R103, R101, R0, 0x2, P1 ;  /* 0x0000000065677211 */ /* 0x000fe200008f16ff */
[----:B------:R-:W-:Y:S01]  /*27170*/  VIADD R98, R99, UR53 ;  /* 0x0000003563627c36 */ /* 0x000fe20008000000 */
[----:B------:R-:W-:Y:S01]  /*27180*/  ULDC UR53, c[0x0][0x248] ;  /* 0x0000920000357ab9 */ /* 0x000fe20000000800 */
[----:B-1----:R-:W-:-:S04]  /*27190*/  LEA R92, P2, R100, R2, 0x2 ;  /* 0x00000002645c7211 */ /* 0x002fc800078410ff */
[----:B------:R-:W-:Y:S01]  /*271a0*/  LEA.HI.X.SX32 R93, R100, R0, 0x2, P2 ;  /* 0x00000000645d7211 */ /* 0x000fe200010f16ff */
[----:B------:R-:W-:Y:S01]  /*271b0*/  STL.64 [R1+0x10e0], R102 ;  /* 0x0010e06601007387 */ /* 0x000fe20000100a00 */
[C---:B------:R-:W-:Y:S01]  /*271c0*/  LEA R100, P1, R99.reuse, R2, 0x2 ;  /* 0x0000000263647211 */ /* 0x040fe200078210ff */
[C---:B------:R-:W-:Y:S01]  /*271d0*/  VIADD R97, R98.reuse, UR54 ;  /* 0x0000003662617c36 */ /* 0x040fe20008000000 */
[----:B------:R-:W-:Y:S01]  /*271e0*/  ULDC UR54, c[0x0][0x248] ;  /* 0x0000920000367ab9 */ /* 0x000fe20000000800 */
        /* <DEDUP_REMOVED lines=27> */
[----:B------:R-:W-:Y:S01]  /*273a0*/  LEA R94, P1, R91, R2, 0x2 ;  /* 0x000000025b5e7211 */ /* 0x000fe200078210ff */
[----:B------:R-:W-:Y:S01]  /*273b0*/  VIADD R205, R89, UR60 ;  /* 0x0000003c59cd7c36 */ /* 0x000fe20008000000 */
[----:B------:R-:W-:Y:S01]  /*273c0*/  ULDC UR60, c[0x0][0x248] ;  /* 0x00009200003c7ab9 */ /* 0x000fe20000000800 */
[----:B------:R1:W-:Y:S01]  /*273d0*/  STL.64 [R1+0x10a8], R92 ;  /* 0x0010a85c01007387 */ /* 0x0003e20000100a00 */
[----:B------:R-:W-:Y:S01]  /*273e0*/  LEA.HI.X.SX32 R95, R91, R0, 0x2, P1 ;  /* 0x000000005b5f7211 */ /* 0x000fe200008f16ff */
[----:B------:R-:W-:Y:S01]  /*273f0*/  VIADD R202, R205, UR61 ;  /* 0x0000003dcdca7c36 */ /* 0x000fe20008000000 */
[----:B------:R-:W-:Y:S01]  /*27400*/  ULDC UR61, c[0x0][0x248] ;  /* 0x00009200003d7ab9 */ /* 0x000fe20000000800 */
[----:B-1----:R-:W-:-:S04]  /*27410*/  LEA R92, P2, R89, R2, 0x2 ;  /* 0x00000002595c7211 */ /* 0x002fc800078410ff */
[----:B------:R-:W-:Y:S01]  /*27420*/  LEA.HI.X.SX32 R93, R89, R0, 0x2, P2 ;  /* 0x00000000595d7211 */ /* 0x000fe200010f16ff */
[----:B------:R1:W-:Y:S01]  /*27430*/  STL.64 [R1+0x10a0], R94 ;  /* 0x0010a05e01007387 */ /* 0x0003e20000100a00 */
[C---:B------:R-:W-:Y:S01]  /*27440*/  VIADD R197, R202.reuse, UR4 ;  /* 0x00000004cac57c36 */ /* 0x040fe20008000000 */
[----:B------:R-:W-:Y:S02]  /*27450*/  ULDC UR4, c[0x0][0x248] ;  /* 0x0000920000047ab9 */ /* 0x000fe40000000800 */
[----:B------:R3:W-:Y:S01]  /*27460*/  STL.64 [R1+0x1098], R92 ;  /* 0x0010985c01007387 */ /* 0x0007e20000100a00 */
[----:B------:R-:W-:Y:S01]  /*27470*/  VIADD R168, R197, UR6 ;  /* 0x00000006c5a87c36 */ /* 0x000fe20008000000 */
[----:B------:R-:W-:Y:S01]  /*27480*/  ULDC UR6, c[0x0][0x248] ;  /* 0x0000920000067ab9 */ /* 0x000fe20000000800 */
[-C--:B-1----:R-:W-:Y:S02]  /*27490*/  LEA R94, P1, R205, R2.reuse, 0x2 ;  /* 0x00000002cd5e7211 */ /* 0x082fe400078210ff */
[----:B---3--:R-:W-:-:S02]  /*274a0*/  LEA R92, P2, R202, R2, 0x2 ;  /* 0x00000002ca5c7211 */ /* 0x008fc400078410ff */
[-C--:B------:R-:W-:Y:S02]  /*274b0*/  LEA.HI.X.SX32 R95, R205, R0.reuse, 0x2, P1 ;  /* 0x00000000cd5f7211 */ /* 0x080fe400008f16ff */
[----:B------:R-:W-:-:S03]  /*274c0*/  LEA.HI.X.SX32 R93, R202, R0, 0x2, P2 ;  /* 0x00000000ca5d7211 */ /* 0x000fc600010f16ff */
[----:B------:R1:W-:Y:S01]  /*274d0*/  STL.64 [R1+0x1090], R94 ;  /* 0x0010905e01007387 */ /* 0x0003e20000100a00 */
[C---:B------:R-:W-:Y:S01]  /*274e0*/  VIADD R167, R168.reuse, UR7 ;  /* 0x00000007a8a77c36 */ /* 0x040fe20008000000 */
[----:B------:R-:W-:Y:S02]  /*274f0*/  ULDC UR7, c[0x0][0x248] ;  /* 0x0000920000077ab9 */ /* 0x000fe40000000800 */
[----:B------:R3:W-:Y:S01]  /*27500*/  STL.64 [R1+0x1088], R92 ;  /* 0x0010885c01007387 */ /* 0x0007e20000100a00 */
[----:B------:R-:W-:Y:S01]  /*27510*/  VIADD R166, R167, UR8 ;  /* 0x00000008a7a67c36 */ /* 0x000fe20008000000 */
[----:B------:R-:W-:Y:S01]  /*27520*/  ULDC UR8, c[0x0][0x248] ;  /* 0x0000920000087ab9 */ /* 0x000fe20000000800 */
[CC--:B-1----:R-:W-:Y:S02]  /*27530*/  LEA R94, P1, R197.reuse, R2.reuse, 0x2 ;  /* 0x00000002c55e7211 */ /* 0x0c2fe400078210ff */
[----:B---3--:R-:W-:Y:S02]  /*27540*/  LEA R92, P2, R168, R2, 0x2 ;  /* 0x00000002a85c7211 */ /* 0x008fe400078410ff */
[----:B------:R-:W-:-:S02]  /*27550*/  LEA.HI.X.SX32 R95, R197, R0, 0x2, P1 ;  /* 0x00000000c55f7211 */ /* 0x000fc400008f16ff */
        /* <DEDUP_REMOVED lines=70> */
[----:B------:R-:W-:Y:S01]  /*279c0*/  LEA.HI.X.SX32 R93, R154, R0, 0x2, P2 ;  /* 0x000000009a5d7211 */ /* 0x000fe200010f16ff */
[----:B------:R-:W-:Y:S01]  /*279d0*/  VIADD R15, R152, UR25 ;  /* 0x00000019980f7c36 */ /* 0x000fe20008000000 */
[----:B------:R-:W-:Y:S01]  /*279e0*/  ULDC UR25, c[0x0][0x248] ;  /* 0x0000920000197ab9 */ /* 0x000fe20000000800 */
[----:B------:R1:W-:Y:S04]  /*279f0*/  STL.64 [R1+0x1010], R94 ;  /* 0x0010105e01007387 */ /* 0x0003e80000100a00 */
[----:B------:R3:W-:Y:S01]  /*27a00*/  STL.64 [R1+0x1008], R92 ;  /* 0x0010085c01007387 */ /* 0x0007e20000100a00 */
[----:B------:R-:W-:Y:S01]  /*27a10*/  VIADD R14, R15, UR26 ;  /* 0x0000001a0f0e7c36 */ /* 0x000fe20008000000 */
[----:B------:R-:W-:Y:S01]  /*27a20*/  ULDC UR26, c[0x0][0x248] ;  /* 0x00009200001a7ab9 */ /* 0x000fe20000000800 */
[----:B-1----:R-:W-:-:S02]  /*27a30*/  LEA R94, P1, R153, R2, 0x2 ;  /* 0x00000002995e7211 */ /* 0x002fc400078210ff */
[C---:B---3--:R-:W-:Y:S02]  /*27a40*/  LEA R92, P2, R152.reuse, R2, 0x2 ;  /* 0x00000002985c7211 */ /* 0x048fe400078410ff */
[-C--:B------:R-:W-:Y:S02]  /*27a50*/  LEA.HI.X.SX32 R95, R153, R0.reuse, 0x2, P1 ;  /* 0x00000000995f7211 */ /* 0x080fe400008f16ff */
        /* <DEDUP_REMOVED lines=12> */
[----:B------:R-:W-:Y:S01]  /*27b20*/  LEA R14, P1, R13, R2, 0x2 ;  /* 0x000000020d0e7211 */ /* 0x000fe200078210ff */
[----:B------:R-:W-:Y:S01]  /*27b30*/  STL.64 [R1+0xff0], R94 ;  /* 0x000ff05e01007387 */ /* 0x000fe20000100a00 */
[----:B------:R-:W-:Y:S01]  /*27b40*/  ULDC UR29, c[0x0][0x248] ;  /* 0x00009200001d7ab9 */ /* 0x000fe20000000800 */
[----:B------:R-:W-:Y:S01]  /*27b50*/  VIADD R10, R11, UR30 ;  /* 0x0000001e0b0a7c36 */ /* 0x000fe20008000000 */
[----:B------:R-:W-:Y:S01]  /*27b60*/  LEA.HI.X.SX32 R15, R13, R0, 0x2, P1 ;  /* 0x000000000d0f7211 */ /* 0x000fe200008f16ff */
[----:B------:R1:W-:Y:S01]  /*27b70*/  STL.64 [R1+0xfe8], R92 ;  /* 0x000fe85c01007387 */ /* 0x0003e20000100a00 */
[----:B------:R-:W-:Y:S01]  /*27b80*/  ULDC UR30, c[0x0][0x248] ;  /* 0x00009200001e7ab9 */ /* 0x000fe20000000800 */
[----:B------:R-:W-:Y:S01]  /*27b90*/  VIADD R9, R10, UR31 ;  /* 0x0000001f0a097c36 */ /* 0x000fe20008000000 */
[----:B------:R-:W-:Y:S01]  /*27ba0*/  ULDC UR31, c[0x0][0x248] ;  /* 0x00009200001f7ab9 */ /* 0x000fe20000000800 */
[----:B------:R3:W-:Y:S01]  /*27bb0*/  STL.64 [R1+0xfe0], R14 ;  /* 0x000fe00e01007387 */ /* 0x0007e20000100a00 */
[----:B-1----:R-:W-:-:S04]  /*27bc0*/  LEA R92, P2, R12, R2, 0x2 ;  /* 0x000000020c5c7211 */ /* 0x002fc800078410ff */
[----:B------:R-:W-:Y:S02]  /*27bd0*/  LEA.HI.X.SX32 R93, R12, R0, 0x2, P2 ;  /* 0x000000000c5d7211 */ /* 0x000fe400010f16ff */
[-C--:B------:R-:W-:Y:S02]  /*27be0*/  LEA R12, P1, R11, R2.reuse, 0x2 ;  /* 0x000000020b0c7211 */ /* 0x080fe400078210ff */
[C---:B---3--:R-:W-:Y:S01]  /*27bf0*/  LEA R14, P2, R10.reuse, R2, 0x2 ;  /* 0x000000020a0e7211 */ /* 0x048fe200078410ff */
[----:B------:R-:W-:Y:S01]  /*27c00*/  VIADD R8, R9, UR32 ;  /* 0x0000002009087c36 */ /* 0x000fe20008000000 */
[-C--:B------:R-:W-:Y:S01]  /*27c10*/  LEA.HI.X.SX32 R13, R11, R0.reuse, 0x2, P1 ;  /* 0x000000000b0d7211 */ /* 0x080fe200008f16ff */
[----:B------:R-:W-:Y:S01]  /*27c20*/  STL.64 [R1+0xfd8], R92 ;  /* 0x000fd85c01007387 */ /* 0x000fe20000100a00 */
[----:B------:R-:W-:Y:S01]  /*27c30*/  LEA.HI.X.SX32 R15, R10, R0, 0x2, P2 ;  /* 0x000000000a0f7211 */ /* 0x000fe200010f16ff */
[----:B------:R-:W-:Y:S01]  /*27c40*/  VIADD R170, R8, UR33 ;  /* 0x0000002108aa7c36 */ /* 0x000fe20008000000 */
[C---:B------:R-:W-:Y:S01]  /*27c50*/  LEA R10, P1, R9.reuse, R2, 0x2 ;  /* 0x00000002090a7211 */ /* 0x040fe200078210ff */
[----:B------:R1:W-:Y:S01]  /*27c60*/  STL.64 [R1+0xfd0], R12 ;  /* 0x000fd00c01007387 */ /* 0x0003e20000100a00 */
[----:B------:R-:W-:Y:S01]  /*27c70*/  ULDC UR32, c[0x0][0x248] ;  /* 0x0000920000207ab9 */ /* 0x000fe20000000800 */
[----:B------:R-:W-:Y:S01]  /*27c80*/  VIADD R169, R170, UR34 ;  /* 0x00000022aaa97c36 */ /* 0x000fe20008000000 */
[----:B------:R-:W-:Y:S01]  /*27c90*/  LEA.HI.X.SX32 R11, R9, R0, 0x2, P1 ;  /* 0x00000000090b7211 */ /* 0x000fe200008f16ff */
[----:B------:R-:W-:Y:S01]  /*27ca0*/  STL.64 [R1+0xfc8], R14 ;  /* 0x000fc80e01007387 */ /* 0x000fe20000100a00 */
[----:B------:R-:W-:Y:S01]  /*27cb0*/  ULDC UR33, c[0x0][0x248] ;  /* 0x0000920000217ab9 */ /* 0x000fe20000000800 */
[----:B------:R-:W-:Y:S01]  /*27cc0*/  ULDC UR34, c[0x0][0x248] ;  /* 0x0000920000227ab9 */ /* 0x000fe20000000800 */
[C---:B-1----:R-:W-:Y:S01]  /*27cd0*/  LEA R12, P2, R8.reuse, R2, 0x2 ;  /* 0x00000002080c7211 */ /* 0x042fe200078410ff */
[----:B------:R1:W-:Y:S03]  /*27ce0*/  STL.64 [R1+0xfc0], R10 ;  /* 0x000fc00a01007387 */ /* 0x0003e60000100a00 */
[----:B------:R-:W-:-:S02]  /*27cf0*/  LEA.HI.X.SX32 R13, R8, R0, 0x2, P2 ;  /* 0x00000000080d7211 */ /* 0x000fc400010f16ff */
[C---:B------:R-:W-:Y:S01]  /*27d00*/  LEA R8, P1, R170.reuse, R2, 0x2 ;  /* 0x00000002aa087211 */ /* 0x040fe200078210ff */
[C---:B------:R-:W-:Y:S01]  /*27d10*/  VIADD R172, R169.reuse, UR35 ;  /* 0x00000023a9ac7c36 */ /* 0x040fe20008000000 */
[----:B------:R-:W-:Y:S02]  /*27d20*/  ULDC UR35, c[0x0][0x248] ;  /* 0x0000920000237ab9 */ /* 0x000fe40000000800 */
[----:B------:R-:W-:Y:S02]  /*27d30*/  LEA.HI.X.SX32 R9, R170, R0, 0x2, P1 ;  /* 0x00000000aa097211 */ /* 0x000fe400008f16ff */
[C---:B-1----:R-:W-:Y:S01]  /*27d40*/  LEA R10, P2, R169.reuse, R2, 0x2 ;  /* 0x00000002a90a7211 */ /* 0x042fe200078410ff */
[----:B------:R-:W-:Y:S01]  /*27d50*/  VIADD R171, R172, UR36 ;  /* 0x00000024acab7c36 */ /* 0x000fe20008000000 */
[----:B------:R-:W-:Y:S01]  /*27d60*/  STL.64 [R1+0xfb8], R12 ;  /* 0x000fb80c01007387 */ /* 0x000fe20000100a00 */
[----:B------:R-:W-:Y:S01]  /*27d70*/  ULDC UR36, c[0x0][0x248] ;  /* 0x0000920000247ab9 */ /* 0x000fe20000000800 */
[----:B------:R-:W-:-:S02]  /*27d80*/  LEA.HI.X.SX32 R11, R169, R0, 0x2, P2 ;  /* 0x00000000a90b7211 */ /* 0x000fc400010f16ff */
        /* <DEDUP_REMOVED lines=11> */
[----:B------:R-:W-:-:S03]  /*27e40*/  ULDC UR39, c[0x0][0x248] ;  /* 0x0000920000277ab9 */ /* 0x000fc60000000800 */
[----:B------:R1:W-:Y:S04]  /*27e50*/  STL.64 [R1+0xfa0], R10 ;  /* 0x000fa00a01007387 */ /* 0x0003e80000100a00 */
        /* <DEDUP_REMOVED lines=76> */
[----:B------:R-:W-:Y:S02]  /*28320*/  LEA.HI.X.SX32 R9, R187, R0, 0x2, P2 ;  /* 0x00000000bb097211 */ /* 0x000fe400010f16ff */
[C---:B------:R-:W-:Y:S01]  /*28330*/  LEA R92, P1, R190.reuse, R2, 0x2 ;  /* 0x00000002be5c7211 */ /* 0x040fe200078210ff */
[----:B------:R-:W-:Y:S01]  /*28340*/  VIADD R192, R189, UR55 ;  /* 0x00000037bdc07c36 */ /* 0x000fe20008000000 */
[----:B------:R-:W-:Y:S01]  /*28350*/  STL.64 [R1+0xf20], R10 ;  /* 0x000f200a01007387 */ /* 0x000fe20000100a00 */
[----:B------:R-:W-:Y:S01]  /*28360*/  ULDC UR55, c[0x0][0x248] ;  /* 0x0000920000377ab9 */ /* 0x000fe20000000800 */
[----:B------:R-:W-:-:S02]  /*28370*/  LEA.HI.X.SX32 R93, R190, R0, 0x2, P1 ;  /* 0x00000000be5d7211 */ /* 0x000fc400008f16ff */
[----:B------:R1:W-:Y:S01]  /*28380*/  STL.64 [R1+0xf18], R8 ;  /* 0x000f180801007387 */ /* 0x0003e20000100a00 */
[----:B------:R-:W-:Y:S01]  /*28390*/  VIADD R191, R192, UR56 ;  /* 0x00000038c0bf7c36 */ /* 0x000fe20008000000 */
[----:B------:R-:W-:Y:S02]  /*283a0*/  ULDC UR56, c[0x0][0x248] ;  /* 0x0000920000387ab9 */ /* 0x000fe40000000800 */
[----:B------:R3:W-:Y:S01]  /*283b0*/  STL.64 [R1+0xf10], R92 ;  /* 0x000f105c01007387 */ /* 0x0007e20000100a00 */
[----:B------:R-:W-:Y:S01]  /*283c0*/  VIADD R194, R191, UR57 ;  /* 0x00000039bfc27c36 */ /* 0x000fe20008000000 */
[----:B------:R-:W-:Y:S01]  /*283d0*/  ULDC UR57, c[0x0][0x248] ;  /* 0x0000920000397ab9 */ /* 0x000fe20000000800 */
[----:B-1----:R-:W-:-:S04]  /*283e0*/  LEA R8, P2, R189, R2, 0x2 ;  /* 0x00000002bd087211 */ /* 0x002fc800078410ff */
[----:B------:R-:W-:Y:S02]  /*283f0*/  LEA.HI.X.SX32 R9, R189, R0, 0x2, P2 ;  /* 0x00000000bd097211 */ /* 0x000fe400010f16ff */
[----:B---3--:R-:W-:Y:S01]  /*28400*/  LEA R92, P1, R192, R2, 0x2 ;  /* 0x00000002c05c7211 */ /* 0x008fe200078210ff */
[----:B------:R-:W-:Y:S01]  /*28410*/  VIADD R193, R194, UR58 ;  /* 0x0000003ac2c17c36 */ /* 0x000fe20008000000 */
[----:B------:R-:W-:Y:S01]  /*28420*/  ULDC UR58, c[0x0][0x248] ;  /* 0x00009200003a7ab9 */ /* 0x000fe20000000800 */
[----:B------:R1:W-:Y:S01]  /*28430*/  STL.64 [R1+0xf08], R8 ;  /* 0x000f080801007387 */ /* 0x0003e20000100a00 */
[----:B------:R-:W-:Y:S02]  /*28440*/  LEA.HI.X.SX32 R93, R192, R0, 0x2, P1 ;  /* 0x00000000c05d7211 */ /* 0x000fe400008f16ff */
[-C--:B------:R-:W-:Y:S01]  /*28450*/  LEA R94, P1, R194, R2.reuse, 0x2 ;  /* 0x00000002c25e7211 */ /* 0x080fe200078210ff */
[----:B------:R-:W-:Y:S01]  /*28460*/  VIADD R196, R193, UR59 ;  /* 0x0000003bc1c47c36 */ /* 0x000fe20008000000 */
[----:B------:R-:W-:Y:S01]  /*28470*/  ULDC UR59, c[0x0][0x248] ;  /* 0x00009200003b7ab9 */ /* 0x000fe20000000800 */
[----:B------:R3:W-:Y:S01]  /*28480*/  STL.64 [R1+0xf00], R92 ;  /* 0x000f005c01007387 */ /* 0x0007e20000100a00 */
[----:B-1----:R-:W-:-:S04]  /*28490*/  LEA R8, P2, R191, R2, 0x2 ;  /* 0x00000002bf087211 */ /* 0x002fc800078410ff */
[----:B------:R-:W-:Y:S02]  /*284a0*/  LEA.HI.X.SX32 R9, R191, R0, 0x2, P2 ;  /* 0x00000000bf097211 */ /* 0x000fe400010f16ff */
[C---:B---3--:R-:W-:Y:S02]  /*284b0*/  LEA R92, P2, R193.reuse, R2, 0x2 ;  /* 0x00000002c15c7211 */ /* 0x048fe400078410ff */
[-C--:B------:R-:W-:Y:S01]  /*284c0*/  LEA.HI.X.SX32 R95, R194, R0.reuse, 0x2, P1 ;  /* 0x00000000c25f7211 */ /* 0x080fe200008f16ff */
[----:B------:R-:W-:Y:S01]  /*284d0*/  VIADD R195, R196, UR60 ;  /* 0x0000003cc4c37c36 */ /* 0x000fe20008000000 */
[----:B------:R-:W-:Y:S01]  /*284e0*/  LEA.HI.X.SX32 R93, R193, R0, 0x2, P2 ;  /* 0x00000000c15d7211 */ /* 0x000fe200010f16ff */
[----:B------:R-:W-:Y:S01]  /*284f0*/  STL.64 [R1+0xef8], R8 ;  /* 0x000ef80801007387 */ /* 0x000fe20000100a00 */
[----:B------:R-:W-:-:S03]  /*28500*/  ULDC UR60, c[0x0][0x248] ;  /* 0x00009200003c7ab9 */ /* 0x000fc60000000800 */
[----:B------:R1:W-:Y:S01]  /*28510*/  STL.64 [R1+0xef0], R94 ;  /* 0x000ef05e01007387 */ /* 0x0003e20000100a00 */
[----:B------:R-:W-:Y:S01]  /*28520*/  VIADD R199, R195, UR61 ;  /* 0x0000003dc3c77c36 */ /* 0x000fe20008000000 */
        /* <DEDUP_REMOVED lines=234> */
[-C--:B-1----:R-:W-:Y:S02]  /*293d0*/  LEA R94, P1, R167, R2.reuse, 0x2 ;  /* 0x00000002a75e7211 */ /* 0x082fe400078210ff */
        /* <DEDUP_REMOVED lines=43> */
[----:B------:R-:W-:Y:S01]  /*29690*/  STL.64 [R1+0xd30], R94 ;  /* 0x000d305e01007387 */ /* 0x000fe20000100a00 */
[----:B------:R-:W-:-:S03]  /*296a0*/  LEA R14, P2, R11, R2, 0x2 ;  /* 0x000000020b0e7211 */ /* 0x000fc600078410ff */
[----:B------:R1:W-:Y:S01]  /*296b0*/  STL.64 [R1+0xd28], R92 ;  /* 0x000d285c01007387 */ /* 0x0003e20000100a00 */
[C---:B------:R-:W-:Y:S01]  /*296c0*/  VIADD R10, R11.reuse, UR4 ;  /* 0x000000040b0a7c36 */ /* 0x040fe20008000000 */
[----:B------:R-:W-:Y:S01]  /*296d0*/  LEA.HI.X.SX32 R15, R11, R0, 0x2, P2 ;  /* 0x000000000b0f7211 */ /* 0x000fe200010f16ff */
[----:B------:R-:W-:Y:S02]  /*296e0*/  ULDC UR4, c[0x0][0x248] ;  /* 0x0000920000047ab9 */ /* 0x000fe40000000800 */
[----:B------:R-:W-:Y:S01]  /*296f0*/  VIADD R9, R10, UR6 ;  /* 0x000000060a097c36 */ /* 0x000fe20008000000 */
[----:B------:R-:W-:Y:S01]  /*29700*/  ULDC UR6, c[0x0][0x248] ;  /* 0x0000920000067ab9 */ /* 0x000fe20000000800 */
[----:B-1----:R-:W-:-:S04]  /*29710*/  LEA R92, P1, R12, R2, 0x2 ;  /* 0x000000020c5c7211 */ /* 0x002fc800078210ff */
[----:B------:R-:W-:Y:S02]  /*29720*/  LEA.HI.X.SX32 R93, R12, R0, 0x2, P1 ;  /* 0x000000000c5d7211 */ /* 0x000fe400008f16ff */
[----:B------:R-:W-:-:S03]  /*29730*/  LEA R12, P2, R9, R2, 0x2 ;  /* 0x00000002090c7211 */ /* 0x000fc600078410ff */
[----:B------:R-:W-:Y:S04]  /*29740*/  STL.64 [R1+0xd20], R92 ;  /* 0x000d205c01007387 */ /* 0x000fe80000100a00 */
        /* <DEDUP_REMOVED lines=17> */
[----:B------:R-:W-:Y:S01]  /*29860*/  LEA.HI.X.SX32 R13, R8, R0, 0x2, P1 ;  /* 0x00000000080d7211 */ /* 0x000fe200008f16ff */
[C---:B------:R-:W-:Y:S01]  /*29870*/  VIADD R162, R159.reuse, UR13 ;  /* 0x0000000d9fa27c36 */ /* 0x040fe20008000000 */
[C---:B------:R-:W-:Y:S01]  /*29880*/  LEA R8, P2, R159.reuse, R2, 0x2 ;  /* 0x000000029f087211 */ /* 0x040fe200078410ff */
[----:B------:R-:W-:Y:S02]  /*29890*/  ULDC UR13, c[0x0][0x248] ;  /* 0x00009200000d7ab9 */ /* 0x000fe40000000800 */
[----:B------:R-:W-:Y:S04]  /*298a0*/  STL.64 [R1+0xd00], R12 ;  /* 0x000d000c01007387 */ /* 0x000fe80000100a00 */
[----:B------:R1:W-:Y:S01]  /*298b0*/  STL.64 [R1+0xcf8], R10 ;  /* 0x000cf80a01007387 */ /* 0x0003e20000100a00 */
[----:B------:R-:W-:Y:S01]  /*298c0*/  LEA.HI.X.SX32 R9, R159, R0, 0x2, P2 ;  /* 0x000000009f097211 */ /* 0x000fe200010f16ff */
[----:B------:R-:W-:Y:S01]  /*298d0*/  VIADD R161, R162, UR14 ;  /* 0x0000000ea2a17c36 */ /* 0x000fe20008000000 */
[----:B------:R-:W-:Y:S01]  /*298e0*/  ULDC UR14, c[0x0][0x248] ;  /* 0x00009200000e7ab9 */ /* 0x000fe20000000800 */
[----:B-1----:R-:W-:-:S04]  /*298f0*/  LEA R10, P1, R160, R2, 0x2 ;  /* 0x00000002a00a7211 */ /* 0x002fc800078210ff */
        /* <DEDUP_REMOVED lines=32> */
[C---:B------:R-:W-:Y:S01]  /*29b00*/  LEA R92, P1, R169.reuse, R2, 0x2 ;  /* 0x00000002a95c7211 */ /* 0x040fe200078210ff */
[----:B------:R-:W-:Y:S01]  /*29b10*/  STL.64 [R1+0xcc0], R10 ;  /* 0x000cc00a01007387 */ /* 0x000fe20000100a00 */
[----:B------:R-:W-:Y:S01]  /*29b20*/  ULDC UR21, c[0x0][0x248] ;  /* 0x0000920000157ab9 */ /* 0x000fe20000000800 */
[C---:B------:R-:W-:Y:S01]  /*29b30*/  VIADD R173, R170.reuse, UR22 ;  /* 0x00000016aaad7c36 */ /* 0x040fe20008000000 */
[----:B------:R-:W-:Y:S01]  /*29b40*/  LEA.HI.X.SX32 R93, R169, R0, 0x2, P1 ;  /* 0x00000000a95d7211 */ /* 0x000fe200008f16ff */
[----:B------:R1:W-:Y:S01]  /*29b50*/  STL.64 [R1+0xcb8], R8 ;  /* 0x000cb80801007387 */ /* 0x0003e20000100a00 */
[-C--:B------:R-:W-:Y:S01]  /*29b60*/  LEA R94, P1, R170, R2.reuse, 0x2 ;  /* 0x00000002aa5e7211 */ /* 0x080fe200078210ff */
[----:B------:R-:W-:Y:S01]  /*29b70*/  VIADD R175, R173, UR23 ;  /* 0x00000017adaf7c36 */ /* 0x000fe20008000000 */
[----:B------:R-:W-:Y:S01]  /*29b80*/  ULDC UR22, c[0x0][0x248] ;  /* 0x0000920000167ab9 */ /* 0x000fe20000000800 */
[----:B------:R3:W-:Y:S01]  /*29b90*/  STL.64 [R1+0xcb0], R92 ;  /* 0x000cb05c01007387 */ /* 0x0007e20000100a00 */
[----:B-1----:R-:W-:Y:S01]  /*29ba0*/  LEA R8, P2, R168, R2, 0x2 ;  /* 0x00000002a8087211 */ /* 0x002fe200078410ff */
[----:B------:R-:W-:-:S03]  /*29bb0*/  ULDC UR23, c[0x0][0x248] ;  /* 0x0000920000177ab9 */ /* 0x000fc60000000800 */
[----:B------:R-:W-:Y:S02]  /*29bc0*/  LEA.HI.X.SX32 R9, R168, R0, 0x2, P2 ;  /* 0x00000000a8097211 */ /* 0x000fe400010f16ff */
[----:B---3--:R-:W-:Y:S02]  /*29bd0*/  LEA R92, P2, R173, R2, 0x2 ;  /* 0x00000002ad5c7211 */ /* 0x008fe400078410ff */
        /* <DEDUP_REMOVED lines=145> */
[----:B------:R-:W-:Y:S01]  /*2a4f0*/  LEA R10, P1, R9, R2, 0x2 ;  /* 0x00000002090a7211 */ /* 0x000fe200078210ff */
[----:B------:R1:W-:Y:S01]  /*2a500*/  STL.64 [R1+0xb28], R12 ;  /* 0x000b280c01007387 */ /* 0x0003e20000100a00 */
[----:B------:R-:W-:Y:S01]  /*2a510*/  IMAD.MOV.U32 R123, RZ, RZ, R128 ;  /* 0x000000ffff7b7224 */ /* 0x000fe200078e0080 */
[----:B------:R-:W-:Y:S01]  /*2a520*/  LOP3.LUT R3, R3, 0xffffffef, RZ, 0xc0, !PT ;  /* 0xffffffef03037812 */ /* 0x000fe200078ec0ff */
[----:B------:R-:W-:Y:S01]  /*2a530*/  VIADD R155, R156, UR54 ;  /* 0x000000369c9b7c36 */ /* 0x000fe20008000000 */
[----:B------:R-:W-:Y:S01]  /*2a540*/  LEA.HI.X.SX32 R11, R9, R0, 0x2, P1 ;  /* 0x00000000090b7211 */ /* 0x000fe200008f16ff */
[----:B------:R-:W-:Y:S01]  /*2a550*/  STL.64 [R1+0xc18], R14 ;  /* 0x000c180e01007387 */ /* 0x000fe20000100a00 */
[----:B------:R-:W-:Y:S01]  /*2a560*/  IMAD.MOV.U32 R121, RZ, RZ, R126 ;  /* 0x000000ffff797224 */ /* 0x000fe200078e007e */
[----:B------:R-:W-:Y:S01]  /*2a570*/  ULDC UR54, c[0x0][0x22c] ;  /* 0x00008b0000367ab9 */ /* 0x000fe20000000800 */
[----:B------:R-:W-:Y:S01]  /*2a580*/  IMAD.MOV.U32 R124, RZ, RZ, R129 ;  /* 0x000000ffff7c7224 */ /* 0x000fe200078e0081 */
[----:B------:R-:W-:Y:S01]  /*2a590*/  ULDC UR53, c[0x0][0x22c] ;  /* 0x00008b0000357ab9 */ /* 0x000fe20000000800 */
[----:B------:R-:W-:Y:S01]  /*2a5a0*/  IMAD.MOV.U32 R122, RZ, RZ, R127 ;  /* 0x000000ffff7a7224 */ /* 0x000fe200078e007f */
[----:B------:R-:W-:Y:S01]  /*2a5b0*/  LOP3.LUT R6, R6, 0xffff7fff, RZ, 0xc0, !PT ;  /* 0xffff7fff06067812 */ /* 0x000fe200078ec0ff */
        /* <DEDUP_REMOVED lines=11> */
[----:B------:R-:W-:Y:S01]  /*2a670*/  IMAD.MOV.U32 R128, RZ, RZ, R132 ;  /* 0x000000ffff807224 */ /* 0x000fe200078e0084 */
[----:B------:R-:W-:Y:S01]  /*2a680*/  LEA.HI.X.SX32 R11, R155, R0, 0x2, P2 ;  /* 0x000000009b0b7211 */ /* 0x000fe200010f16ff */
[----:B------:R-:W-:Y:S01]  /*2a690*/  IMAD.MOV.U32 R126, RZ, RZ, R130 ;  /* 0x000000ffff7e7224 */ /* 0x000fe200078e0082 */
[----:B------:R1:W-:Y:S01]  /*2a6a0*/  STL.64 [R1+0xb18], R8 ;  /* 0x000b180801007387 */ /* 0x0003e20000100a00 */
[----:B------:R-:W-:Y:S01]  /*2a6b0*/  VIADD R159, R157, UR57 ;  /* 0x000000399d9f7c36 */ /* 0x000fe20008000000 */
[----:B------:R-:W-:Y:S01]  /*2a6c0*/  ULDC UR56, c[0x0][0x22c] ;  /* 0x00008b0000387ab9 */ /* 0x000fe20000000800 */
[----:B------:R-:W-:Y:S01]  /*2a6d0*/  IMAD.MOV.U32 R129, RZ, RZ, R133 ;  /* 0x000000ffff817224 */ /* 0x000fe200078e0085 */
[----:B------:R3:W-:Y:S01]  /*2a6e0*/  STL.64 [R1+0xc08], R10 ;  /* 0x000c080a01007387 */ /* 0x0007e20000100a00 */
[----:B------:R-:W-:Y:S01]  /*2a6f0*/  VIADD R160, R159, UR58 ;  /* 0x0000003a9fa07c36 */ /* 0x000fe20008000000 */
[----:B------:R-:W-:-:S02]  /*2a700*/  LOP3.LUT R20, R20, 0xffffbfff, RZ, 0xc0, !PT ;  /* 0xffffbfff14147812 */ /* 0x000fc400078ec0ff */
[CC--:B-1----:R-:W-:Y:S01]  /*2a710*/  LEA R8, P2, R157.reuse, R2.reuse, 0x2 ;  /* 0x000000029d087211 */ /* 0x0c2fe200078410ff */
[----:B------:R-:W-:Y:S01]  /*2a720*/  IMAD.MOV.U32 R132, RZ, RZ, R136 ;  /* 0x000000ffff847224 */ /* 0x000fe200078e0088 */
[----:B------:R-:W-:Y:S01]  /*2a730*/  LOP3.LUT R18, R18, 0x7fffffff, RZ, 0xc0, !PT ;  /* 0x7fffffff12127812 */ /* 0x000fe200078ec0ff */
[----:B------:R-:W-:Y:S01]  /*2a740*/  IMAD.MOV.U32 R127, RZ, RZ, R131 ;  /* 0x000000ffff7f7224 */ /* 0x000fe200078e0083 */
[C---:B---3--:R-:W-:Y:S01]  /*2a750*/  LEA R10, P1, R158.reuse, R2, 0x2 ;  /* 0x000000029e0a7211 */ /* 0x048fe200078210ff */
[----:B------:R-:W-:Y:S01]  /*2a760*/  IMAD.MOV.U32 R130, RZ, RZ, R134 ;  /* 0x000000ffff827224 */ /* 0x000fe200078e0086 */
[-C--:B------:R-:W-:Y:S01]  /*2a770*/  LEA.HI.X.SX32 R9, R157, R0.reuse, 0x2, P2 ;  /* 0x000000009d097211 */ /* 0x080fe200010f16ff */
[----:B------:R-:W-:Y:S01]  /*2a780*/  IMAD.MOV.U32 R133, RZ, RZ, R137 ;  /* 0x000000ffff857224 */ /* 0x000fe200078e0089 */
[----:B------:R-:W-:Y:S01]  /*2a790*/  LEA.HI.X.SX32 R11, R158, R0, 0x2, P1 ;  /* 0x000000009e0b7211 */ /* 0x000fe200008f16ff */
[----:B------:R-:W-:Y:S01]  /*2a7a0*/  VIADD R162, R160, UR59 ;  /* 0x0000003ba0a27c36 */ /* 0x000fe20008000000 */
[----:B------:R-:W-:Y:S01]  /*2a7b0*/  ULDC UR59, c[0x0][0x22c] ;  /* 0x00008b00003b7ab9 */ /* 0x000fe20000000800 */
[----:B------:R-:W-:Y:S01]  /*2a7c0*/  IMAD.MOV.U32 R118, RZ, RZ, R126 ;  /* 0x000000ffff767224 */ /* 0x000fe200078e007e */
[----:B------:R-:W-:Y:S01]  /*2a7d0*/  ULDC UR58, c[0x0][0x22c] ;  /* 0x00008b00003a7ab9 */ /* 0x000fe20000000800 */
[----:B------:R1:W-:Y:S01]  /*2a7e0*/  STL.64 [R1+0xb10], R10 ;  /* 0x000b100a01007387 */ /* 0x0003e20000100a00 */
[----:B------:R-:W-:Y:S01]  /*2a7f0*/  VIADD R161, R162, UR60 ;  /* 0x0000003ca2a17c36 */ /* 0x000fe20008000000 */
[----:B------:R-:W-:Y:S01]  /*2a800*/  ULDC UR60, c[0x0][0x22c] ;  /* 0x00008b00003c7ab9 */ /* 0x000fe20000000800 */
[----:B------:R-:W-:Y:S01]  /*2a810*/  IMAD.MOV.U32 R120, RZ, RZ, R128 ;  /* 0x000000ffff787224 */ /* 0x000fe200078e0080 */
[----:B------:R3:W-:Y:S01]  /*2a820*/  STL.64 [R1+0xc00], R8 ;  /* 0x000c000801007387 */ /* 0x0007e20000100a00 */
[----:B------:R-:W-:Y:S01]  /*2a830*/  VIADD R166, R161, UR61 ;  /* 0x0000003da1a67c36 */ /* 0x000fe20008000000 */
[----:B------:R-:W-:Y:S01]  /*2a840*/  ULDC UR61, c[0x0][0x22c] ;  /* 0x00008b00003d7ab9 */ /* 0x000fe20000000800 */
[----:B------:R-:W-:Y:S01]  /*2a850*/  ULDC UR57, c[0x0][0x22c] ;  /* 0x00008b0000397ab9 */ /* 0x000fe20000000800 */
[----:B-1----:R-:W-:-:S02]  /*2a860*/  LEA R10, P1, R159, R2, 0x2 ;  /* 0x000000029f0a7211 */ /* 0x002fc400078210ff */
[C---:B---3--:R-:W-:Y:S02]  /*2a870*/  LEA R8, P2, R160.reuse, R2, 0x2 ;  /* 0x00000002a0087211 */ /* 0x048fe400078410ff */
[-C--:B------:R-:W-:Y:S02]  /*2a880*/  LEA.HI.X.SX32 R11, R159, R0.reuse, 0x2, P1 ;  /* 0x000000009f0b7211 */ /* 0x080fe400008f16ff */
[----:B------:R-:W-:Y:S02]  /*2a890*/  LEA.HI.X.SX32 R9, R160, R0, 0x2, P2 ;  /* 0x00000000a0097211 */ /* 0x000fe400010f16ff */
[----:B------:R-:W-:Y:S01]  /*2a8a0*/  LEA R92, P1, R162, R2, 0x2 ;  /* 0x00000002a25c7211 */ /* 0x000fe200078210ff */
[----:B------:R-:W-:Y:S01]  /*2a8b0*/  STL.64 [R1+0xb08], R10 ;  /* 0x000b080a01007387 */ /* 0x000fe20000100a00 */
[----:B------:R-:W-:Y:S01]  /*2a8c0*/  VIADD R165, R166, UR4 ;  /* 0x00000004a6a57c36 */ /* 0x000fe20008000000 */
[----:B------:R-:W-:Y:S01]  /*2a8d0*/  ULDC UR4, c[0x0][0x248] ;  /* 0x0000920000047ab9 */ /* 0x000fe20000000800 */
[----:B------:R-:W-:Y:S01]  /*2a8e0*/  LEA.HI.X.SX32 R93, R162, R0, 0x2, P1 ;  /* 0x00000000a25d7211 */ /* 0x000fe200008f16ff */
[----:B------:R1:W-:Y:S01]  /*2a8f0*/  STL.64 [R1+0xbf8], R8 ;  /* 0x000bf80801007387 */ /* 0x0003e20000100a00 */
        /* <DEDUP_REMOVED lines=94> */
[----:B------:R1:W-:Y:S02]  /*2aee0*/  STL.64 [R1+0xab8], R94 ;  /* 0x000ab85e01007387 */ /* 0x0003e40000100a00 */
[----:B------:R-:W-:Y:S01]  /*2aef0*/  VIADD R12, R13, UR27 ;  /* 0x0000001b0d0c7c36 */ /* 0x000fe20008000000 */
[----:B------:R-:W-:Y:S01]  /*2af00*/  ULDC UR27, c[0x0][0x248] ;  /* 0x00009200001b7ab9 */ /* 0x000fe20000000800 */
[----:B------:R3:W-:Y:S02]  /*2af10*/  STL.64 [R1+0xba8], R92 ;  /* 0x000ba85c01007387 */ /* 0x0007e40000100a00 */
        /* <DEDUP_REMOVED lines=9> */
[----:B------:R-:W-:-:S03]  /*2afb0*/  ULDC UR29, c[0x0][0x248] ;  /* 0x00009200001d7ab9 */ /* 0x000fc60000000800 */
[----:B------:R1:W-:Y:S01]  /*2afc0*/  STL.64 [R1+0xba0], R92 ;  /* 0x000ba05c01007387 */ /* 0x0003e20000100a00 */
[----:B------:R-:W-:Y:S01]  /*2afd0*/  VIADD R9, R10, UR30 ;  /* 0x0000001e0a097c36 */ /* 0x000fe20008000000 */
[----:B------:R-:W-:Y:S01]  /*2afe0*/  LEA.HI.X.SX32 R15, R13, R0, 0x2, P1 ;  /* 0x000000000d0f7211 */ /* 0x000fe200008f16ff */
[----:B------:R-:W-:Y:S02]  /*2aff0*/  ULDC UR30, c[0x0][0x248] ;  /* 0x00009200001e7ab9 */ /* 0x000fe40000000800 */
[----:B------:R-:W-:Y:S01]  /*2b000*/  VIADD R8, R9, UR31 ;  /* 0x0000001f09087c36 */ /* 0x000fe20008000000 */
[----:B------:R-:W-:Y:S01]  /*2b010*/  ULDC UR31, c[0x0][0x248] ;  /* 0x00009200001f7ab9 */ /* 0x000fe20000000800 */
[----:B-1----:R-:W-:-:S04]  /*2b020*/  LEA R92, P2, R12, R2, 0x2 ;  /* 0x000000020c5c7211 */ /* 0x002fc800078410ff */
[----:B------:R-:W-:Y:S02]  /*2b030*/  LEA.HI.X.SX32 R93, R12, R0, 0x2, P2 ;  /* 0x000000000c5d7211 */ /* 0x000fe400010f16ff */
[C---:B------:R-:W-:Y:S01]  /*2b040*/  LEA R12, P1, R11.reuse, R2, 0x2 ;  /* 0x000000020b0c7211 */ /* 0x040fe200078210ff */
[----:B------:R1:W-:Y:S01]  /*2b050*/  STL.64 [R1+0xaa8], R14 ;  /* 0x000aa80e01007387 */ /* 0x0003e20000100a00 */
[----:B------:R-:W-:Y:S01]  /*2b060*/  VIADD R153, R8, UR32 ;  /* 0x0000002008997c36 */ /* 0x000fe20008000000 */
[----:B------:R-:W-:Y:S01]  /*2b070*/  ULDC UR32, c[0x0][0x248] ;  /* 0x0000920000207ab9 */ /* 0x000fe20000000800 */
[----:B------:R-:W-:Y:S01]  /*2b080*/  LEA.HI.X.SX32 R13, R11, R0, 0x2, P1 ;  /* 0x000000000b0d7211 */ /* 0x000fe200008f16ff */
[----:B------:R-:W-:Y:S01]  /*2b090*/  STL.64 [R1+0xb98], R92 ;  /* 0x000b985c01007387 */ /* 0x000fe20000100a00 */
[----:B------:R-:W-:Y:S01]  /*2b0a0*/  VIADD R154, R153, UR33 ;  /* 0x00000021999a7c36 */ /* 0x000fe20008000000 */
[----:B------:R-:W-:Y:S01]  /*2b0b0*/  ULDC UR33, c[0x0][0x248] ;  /* 0x0000920000217ab9 */ /* 0x000fe20000000800 */
[C---:B-1----:R-:W-:Y:S01]  /*2b0c0*/  LEA R14, P2, R10.reuse, R2, 0x2 ;  /* 0x000000020a0e7211 */ /* 0x042fe200078410ff */
[----:B------:R1:W-:Y:S03]  /*2b0d0*/  STL.64 [R1+0xaa0], R12 ;  /* 0x000aa00c01007387 */ /* 0x0003e60000100a00 */
[----:B------:R-:W-:-:S02]  /*2b0e0*/  LEA.HI.X.SX32 R15, R10, R0, 0x2, P2 ;  /* 0x000000000a0f7211 */ /* 0x000fc400010f16ff */
[C---:B------:R-:W-:Y:S01]  /*2b0f0*/  LEA R10, P1, R9.reuse, R2, 0x2 ;  /* 0x00000002090a7211 */ /* 0x040fe200078210ff */
[----:B------:R-:W-:Y:S01]  /*2b100*/  VIADD R156, R154, UR34 ;  /* 0x000000229a9c7c36 */ /* 0x000fe20008000000 */
[----:B------:R-:W-:Y:S02]  /*2b110*/  ULDC UR34, c[0x0][0x22c] ;  /* 0x00008b0000227ab9 */ /* 0x000fe40000000800 */
[----:B------:R-:W-:Y:S02]  /*2b120*/  LEA.HI.X.SX32 R11, R9, R0, 0x2, P1 ;  /* 0x00000000090b7211 */ /* 0x000fe400008f16ff */
[----:B-1----:R-:W-:Y:S01]  /*2b130*/  LEA R12, P2, R8, R2, 0x2 ;  /* 0x00000002080c7211 */ /* 0x002fe200078410ff */
[----:B------:R-:W-:Y:S01]  /*2b140*/  VIADD R155, R156, UR35 ;  /* 0x000000239c9b7c36 */ /* 0x000fe20008000000 */
[----:B------:R1:W-:Y:S01]  /*2b150*/  STL.64 [R1+0xb90], R14 ;  /* 0x000b900e01007387 */ /* 0x0003e20000100a00 */
[----:B------:R-:W-:Y:S01]  /*2b160*/  IMAD.MOV.U32 R136, RZ, RZ, R140 ;  /* 0x000000ffff887224 */ /* 0x000fe200078e008c */
[----:B------:R-:W-:Y:S01]  /*2b170*/  LEA.HI.X.SX32 R13, R8, R0, 0x2, P2 ;  /* 0x00000000080d7211 */ /* 0x000fe200010f16ff */
[----:B------:R-:W-:Y:S01]  /*2b180*/  IMAD.MOV.U32 R131, RZ, RZ, R135 ;  /* 0x000000ffff837224 */ /* 0x000fe200078e0087 */
[----:B------:R-:W-:Y:S01]  /*2b190*/  LEA R8, P1, R153, R2, 0x2 ;  /* 0x0000000299087211 */ /* 0x000fe200078210ff */
[----:B------:R3:W-:Y:S01]  /*2b1a0*/  STL.64 [R1+0xa98], R10 ;  /* 0x000a980a01007387 */ /* 0x0007e20000100a00 */
[----:B------:R-:W-:Y:S01]  /*2b1b0*/  VIADD R158, R155, UR36 ;  /* 0x000000249b9e7c36 */ /* 0x000fe20008000000 */
[----:B------:R-:W-:Y:S01]  /*2b1c0*/  ULDC UR36, c[0x0][0x22c] ;  /* 0x00008b0000247ab9 */ /* 0x000fe20000000800 */
[----:B------:R-:W-:Y:S01]  /*2b1d0*/  LEA.HI.X.SX32 R9, R153, R0, 0x2, P1 ;  /* 0x0000000099097211 */ /* 0x000fe200008f16ff */
[----:B------:R-:W-:Y:S01]  /*2b1e0*/  STL.64 [R1+0xb88], R12 ;  /* 0x000b880c01007387 */ /* 0x000fe20000100a00 */
[----:B------:R-:W-:Y:S01]  /*2b1f0*/  IMAD.MOV.U32 R134, RZ, RZ, R138 ;  /* 0x000000ffff867224 */ /* 0x000fe200078e008a */
[----:B------:R-:W-:Y:S01]  /*2b200*/  ULDC UR35, c[0x0][0x22c] ;  /* 0x00008b0000237ab9 */ /* 0x000fe20000000800 */
[----:B-1----:R-:W-:-:S02]  /*2b210*/  LEA R14, P1, R156, R2, 0x2 ;  /* 0x000000029c0e7211 */ /* 0x002fc400078210ff */
[----:B---3--:R-:W-:Y:S01]  /*2b220*/  LEA R10, P2, R154, R2, 0x2 ;  /* 0x000000029a0a7211 */ /* 0x008fe200078410ff */
[----:B------:R1:W-:Y:S01]  /*2b230*/  STL.64 [R1+0xa90], R8 ;  /* 0x000a900801007387 */ /* 0x0003e20000100a00 */
[-C--:B------:R-:W-:Y:S02]  /*2b240*/  LEA.HI.X.SX32 R15, R156, R0.reuse, 0x2, P1 ;  /* 0x000000009c0f7211 */ /* 0x080fe400008f16ff */
[----:B------:R-:W-:Y:S01]  /*2b250*/  LEA.HI.X.SX32 R11, R154, R0, 0x2, P2 ;  /* 0x000000009a0b7211 */ /* 0x000fe200010f16ff */
[C---:B------:R-:W-:Y:S01]  /*2b260*/  VIADD R157, R158.reuse, UR37 ;  /* 0x000000259e9d7c36 */ /* 0x040fe20008000000 */
[-C--:B------:R-:W-:Y:S01]  /*2b270*/  LEA R92, P1, R158, R2.reuse, 0x2 ;  /* 0x000000029e5c7211 */ /* 0x080fe200078210ff */
[----:B------:R-:W-:Y:S01]  /*2b280*/  IMAD.MOV.U32 R137, RZ, RZ, R141 ;  /* 0x000000ffff897224 */ /* 0x000fe200078e008d */
[----:B------:R-:W-:Y:S01]  /*2b290*/  ULDC UR37, c[0x0][0x22c] ;  /* 0x00008b0000257ab9 */ /* 0x000fe20000000800 */
[----:B------:R-:W-:Y:S01]  /*2b2a0*/  STL.64 [R1+0xa88], R10 ;  /* 0x000a880a01007387 */ /* 0x000fe20000100a00 */
[----:B-1----:R-:W-:-:S03]  /*2b2b0*/  LEA R8, P2, R155, R2, 0x2 ;  /* 0x000000029b087211 */ /* 0x002fc600078410ff */
[----:B------:R1:W-:Y:S01]  /*2b2c0*/  STL.64 [R1+0xa80], R14 ;  /* 0x000a800e01007387 */ /* 0x0003e20000100a00 */
[-C--:B------:R-:W-:Y:S01]  /*2b2d0*/  LEA.HI.X.SX32 R9, R155, R0.reuse, 0x2, P2 ;  /* 0x000000009b097211 */ /* 0x080fe200010f16ff */
[C---:B------:R-:W-:Y:S01]  /*2b2e0*/  VIADD R161, R157.reuse, UR38 ;  /* 0x000000269da17c36 */ /* 0x040fe20008000000 */
[----:B------:R-:W-:Y:S01]  /*2b2f0*/  LEA.HI.X.SX32 R93, R158, R0, 0x2, P1 ;  /* 0x000000009e5d7211 */ /* 0x000fe200008f16ff */
[----:B------:R-:W-:Y:S01]  /*2b300*/  IMAD.MOV.U32 R140, RZ, RZ, R144 ;  /* 0x000000ffff8c7224 */ /* 0x000fe200078e0090 */
[----:B------:R-:W-:Y:S01]  /*2b310*/  ULDC UR38, c[0x0][0x22c] ;  /* 0x00008b0000267ab9 */ /* 0x000fe20000000800 */
[----:B-1----:R-:W-:Y:S01]  /*2b320*/  LEA R14, P2, R157, R2, 0x2 ;  /* 0x000000029d0e7211 */ /* 0x002fe200078410ff */
[----:B------:R-:W-:Y:S01]  /*2b330*/  VIADD R162, R161, UR39 ;  /* 0x00000027a1a27c36 */ /* 0x000fe20008000000 */
[----:B------:R-:W-:Y:S01]  /*2b340*/  STL.64 [R1+0xa78], R8 ;  /* 0x000a780801007387 */ /* 0x000fe20000100a00 */
[----:B------:R-:W-:Y:S01]  /*2b350*/  IMAD.MOV.U32 R135, RZ, RZ, R139 ;  /* 0x000000ffff877224 */ /* 0x000fe200078e008b */
[----:B------:R-:W-:Y:S01]  /*2b360*/  LEA.HI.X.SX32 R15, R157, R0, 0x2, P2 ;  /* 0x000000009d0f7211 */ /* 0x000fe200010f16ff */
[----:B------:R-:W-:Y:S01]  /*2b370*/  IMAD.MOV.U32 R138, RZ, RZ, R142 ;  /* 0x000000ffff8a7224 */ /* 0x000fe200078e008e */
[----:B------:R1:W-:Y:S01]  /*2b380*/  STL.64 [R1+0xa70], R92 ;  /* 0x000a705c01007387 */ /* 0x0003e20000100a00 */
[C---:B------:R-:W-:Y:S01]  /*2b390*/  VIADD R171, R162.reuse, UR40 ;  /* 0x00000028a2ab7c36 */ /* 0x040fe20008000000 */
[----:B------:R-:W-:Y:S01]  /*2b3a0*/  ULDC UR40, c[0x0][0x22c] ;  /* 0x00008b0000287ab9 */ /* 0x000fe20000000800 */
[----:B------:R-:W-:Y:S01]  /*2b3b0*/  IMAD.MOV.U32 R141, RZ, RZ, R145 ;  /* 0x000000ffff8d7224 */ /* 0x000fe200078e0091 */
[----:B------:R3:W-:Y:S01]  /*2b3c0*/  STL.64 [R1+0xa68], R14 ;  /* 0x000a680e01007387 */ /* 0x0007e20000100a00 */
[----:B------:R-:W-:Y:S01]  /*2b3d0*/  VIADD R167, R171, UR41 ;  /* 0x00000029aba77c36 */ /* 0x000fe20008000000 */
[----:B------:R-:W-:Y:S01]  /*2b3e0*/  ULDC UR41, c[0x0][0x22c] ;  /* 0x00008b0000297ab9 */ /* 0x000fe20000000800 */
[----:B------:R-:W-:Y:S01]  /*2b3f0*/  IMAD.MOV.U32 R144, RZ, RZ, R148 ;  /* 0x000000ffff907224 */ /* 0x000fe200078e0094 */
[----:B------:R-:W-:Y:S01]  /*2b400*/  ULDC UR39, c[0x0][0x22c] ;  /* 0x00008b0000277ab9 */ /* 0x000fe20000000800 */
[----:B-1----:R-:W-:-:S02]  /*2b410*/  LEA R92, P2, R162, R2, 0x2 ;  /* 0x00000002a25c7211 */ /* 0x002fc400078410ff */
[C---:B---3--:R-:W-:Y:S02]  /*2b420*/  LEA R14, P1, R161.reuse, R2, 0x2 ;  /* 0x00000002a10e7211 */ /* 0x048fe400078210ff */
[-C--:B------:R-:W-:Y:S02]  /*2b430*/  LEA.HI.X.SX32 R93, R162, R0.reuse, 0x2, P2 ;  /* 0x00000000a25d7211 */ /* 0x080fe400010f16ff */
[----:B------:R-:W-:Y:S02]  /*2b440*/  LEA.HI.X.SX32 R15, R161, R0, 0x2, P1 ;  /* 0x00000000a10f7211 */ /* 0x000fe400008f16ff */
[----:B------:R-:W-:-:S03]  /*2b450*/  LEA R94, P1, R171, R2, 0x2 ;  /* 0x00000002ab5e7211 */ /* 0x000fc600078210ff */
[----:B------:R-:W-:Y:S01]  /*2b460*/  STL.64 [R1+0xa60], R14 ;  /* 0x000a600e01007387 */ /* 0x000fe20000100a00 */
[----:B------:R-:W-:Y:S01]  /*2b470*/  VIADD R170, R167, UR42 ;  /* 0x0000002aa7aa7c36 */ /* 0x000fe20008000000 */
[----:B------:R-:W-:Y:S01]  /*2b480*/  LEA.HI.X.SX32 R95, R171, R0, 0x2, P1 ;  /* 0x00000000ab5f7211 */ /* 0x000fe200008f16ff */
[----:B------:R-:W-:Y:S01]  /*2b490*/  IMAD.MOV.U32 R139, RZ, RZ, R143 ;  /* 0x000000ffff8b7224 */ /* 0x000fe200078e008f */
[----:B------:R1:W-:Y:S01]  /*2b4a0*/  STL.64 [R1+0xa58], R92 ;  /* 0x000a585c01007387 */ /* 0x0003e20000100a00 */
[----:B------:R-:W-:Y:S01]  /*2b4b0*/  VIADD R169, R170, UR43 ;  /* 0x0000002baaa97c36 */ /* 0x000fe20008000000 */
[----:B------:R-:W-:Y:S01]  /*2b4c0*/  ULDC UR43, c[0x0][0x22c] ;  /* 0x00008b00002b7ab9 */ /* 0x000fe20000000800 */
[----:B------:R-:W-:Y:S01]  /*2b4d0*/  IMAD.MOV.U32 R142, RZ, RZ, R146 ;  /* 0x000000ffff8e7224 */ /* 0x000fe200078e0092 */
[----:B------:R3:W-:Y:S01]  /*2b4e0*/  STL.64 [R1+0xa50], R94 ;  /* 0x000a505e01007387 */ /* 0x0007e20000100a00 */
[----:B------:R-:W-:Y:S01]  /*2b4f0*/  IMAD.MOV.U32 R145, RZ, RZ, R149 ;  /* 0x000000ffff917224 */ /* 0x000fe200078e0095 */
[----:B------:R-:W-:Y:S01]  /*2b500*/  ULDC UR42, c[0x0][0x22c] ;  /* 0x00008b00002a7ab9 */ /* 0x000fe20000000800 */
[----:B-1----:R-:W-:-:S04]  /*2b510*/  LEA R92, P2, R167, R2, 0x2 ;  /* 0x00000002a75c7211 */ /* 0x002fc800078410ff */
[----:B------:R-:W-:Y:S02]  /*2b520*/  LEA.HI.X.SX32 R93, R167, R0, 0x2, P2 ;  /* 0x00000000a75d7211 */ /* 0x000fe400010f16ff */
[C---:B---3--:R-:W-:Y:S01]  /*2b530*/  LEA R94, P1, R170.reuse, R2, 0x2 ;  /* 0x00000002aa5e7211 */ /* 0x048fe200078210ff */
        /* <DEDUP_REMOVED lines=9> */
[----:B------:R-:W-:Y:S01]  /*2b5d0*/  VIADD R165, R168, UR46 ;  /* 0x0000002ea8a57c36 */ /* 0x000fe20008000000 */
        /* <DEDUP_REMOVED lines=59> */
[----:B------:R-:W-:Y:S01]  /*2b990*/  LEA R10, P2, R14, R2, 0x2 ;  /* 0x000000020e0a7211 */ /* 0x000fe200078410ff */
[----:B------:R-:W-:Y:S02]  /*2b9a0*/  ULDC UR13, c[0x0][0x248] ;  /* 0x00009200000d7ab9 */ /* 0x000fe40000000800 */
[----:B------:R-:W-:Y:S04]  /*2b9b0*/  STL.64 [R1+0x9e0], R92 ;  /* 0x0009e05c01007387 */ /* 0x000fe80000100a00 */
[----:B------:R1:W-:Y:S01]  /*2b9c0*/  STL.64 [R1+0x9d8], R12 ;  /* 0x0009d80c01007387 */ /* 0x0003e20000100a00 */
[----:B------:R-:W-:Y:S01]  /*2b9d0*/  VIADD R15, R152, UR14 ;  /* 0x0000000e980f7c36 */ /* 0x000fe20008000000 */
[----:B------:R-:W-:Y:S01]  /*2b9e0*/  LEA.HI.X.SX32 R11, R14, R0, 0x2, P2 ;  /* 0x000000000e0b7211 */ /* 0x000fe200010f16ff */
[----:B------:R-:W-:Y:S01]  /*2b9f0*/  ULDC UR14, c[0x0][0x248] ;  /* 0x00009200000e7ab9 */ /* 0x000fe20000000800 */
[----:B-1----:R-:W-:-:S04]  /*2ba00*/  LEA R12, P1, R8, R2, 0x2 ;  /* 0x00000002080c7211 */ /* 0x002fc800078210ff */
[----:B------:R-:W-:Y:S01]  /*2ba10*/  LEA.HI.X.SX32 R13, R8, R0, 0x2, P1 ;  /* 0x00000000080d7211 */ /* 0x000fe200008f16ff */
[C---:B------:R-:W-:Y:S01]  /*2ba20*/  VIADD R155, R15.reuse, UR15 ;  /* 0x0000000f0f9b7c36 */ /* 0x040fe20008000000 */
[----:B------:R-:W-:Y:S01]  /*2ba30*/  LEA R8, P2, R15, R2, 0x2 ;  /* 0x000000020f087211 */ /* 0x000fe200078410ff */
[----:B------:R-:W-:Y:S02]  /*2ba40*/  ULDC UR15, c[0x0][0x248] ;  /* 0x00009200000f7ab9 */ /* 0x000fe40000000800 */
[----:B------:R-:W-:Y:S01]  /*2ba50*/  STL.64 [R1+0x9d0], R12 ;  /* 0x0009d00c01007387 */ /* 0x000fe20000100a00 */
[----:B------:R-:W-:Y:S01]  /*2ba60*/  VIADD R154, R155, UR16 ;  /* 0x000000109b9a7c36 */ /* 0x000fe20008000000 */
[----:B------:R-:W-:Y:S01]  /*2ba70*/  LEA.HI.X.SX32 R9, R15, R0, 0x2, P2 ;  /* 0x000000000f097211 */ /* 0x000fe200010f16ff */
[----:B------:R-:W-:Y:S01]  /*2ba80*/  ULDC UR16, c[0x0][0x248] ;  /* 0x0000920000107ab9 */ /* 0x000fe20000000800 */
[----:B------:R1:W-:Y:S01]  /*2ba90*/  STL.64 [R1+0x9c8], R10 ;  /* 0x0009c80a01007387 */ /* 0x0003e20000100a00 */
[----:B------:R-:W-:Y:S01]  /*2baa0*/  VIADD R156, R154, UR17 ;  /* 0x000000119a9c7c36 */ /* 0x000fe20008000000 */
[----:B------:R-:W-:Y:S01]  /*2bab0*/  ULDC UR17, c[0x0][0x248] ;  /* 0x0000920000117ab9 */ /* 0x000fe20000000800 */
[----:B-1----:R-:W-:-:S04]  /*2bac0*/  LEA R10, P1, R152, R2, 0x2 ;  /* 0x00000002980a7211 */ /* 0x002fc800078210ff */
[----:B------:R-:W-:Y:S02]  /*2bad0*/  LEA.HI.X.SX32 R11, R152, R0, 0x2, P1 ;  /* 0x00000000980b7211 */ /* 0x000fe400008f16ff */
[C---:B------:R-:W-:Y:S01]  /*2bae0*/  LEA R14, P1, R155.reuse, R2, 0x2 ;  /* 0x000000029b0e7211 */ /* 0x040fe200078210ff */
[----:B------:R-:W-:Y:S01]  /*2baf0*/  VIADD R157, R156, UR18 ;  /* 0x000000129c9d7c36 */ /* 0x000fe20008000000 */
[----:B------:R-:W-:Y:S01]  /*2bb00*/  ULDC UR18, c[0x0][0x248] ;  /* 0x0000920000127ab9 */ /* 0x000fe20000000800 */
[----:B------:R-:W-:Y:S01]  /*2bb10*/  STL.64 [R1+0x9c0], R10 ;  /* 0x0009c00a01007387 */ /* 0x000fe20000100a00 */
[----:B------:R-:W-:-:S03]  /*2bb20*/  LEA.HI.X.SX32 R15, R155, R0, 0x2, P1 ;  /* 0x000000009b0f7211 */ /* 0x000fc600008f16ff */
[----:B------:R1:W-:Y:S01]  /*2bb30*/  STL.64 [R1+0x9b8], R8 ;  /* 0x0009b80801007387 */ /* 0x0003e20000100a00 */
[C---:B------:R-:W-:Y:S01]  /*2bb40*/  LEA R92, P1, R156.reuse, R2, 0x2 ;  /* 0x000000029c5c7211 */ /* 0x040fe200078210ff */
[----:B------:R-:W-:Y:S01]  /*2bb50*/  VIADD R163, R157, UR19 ;  /* 0x000000139da37c36 */ /* 0x000fe20008000000 */
[----:B------:R-:W-:Y:S01]  /*2bb60*/  ULDC UR19, c[0x0][0x248] ;  /* 0x0000920000137ab9 */ /* 0x000fe20000000800 */
[----:B------:R3:W-:Y:S01]  /*2bb70*/  STL.64 [R1+0x9b0], R14 ;  /* 0x0009b00e01007387 */ /* 0x0007e20000100a00 */
[----:B------:R-:W-:Y:S01]  /*2bb80*/  LEA.HI.X.SX32 R93, R156, R0, 0x2, P1 ;  /* 0x000000009c5d7211 */ /* 0x000fe200008f16ff */
[----:B------:R-:W-:Y:S01]  /*2bb90*/  VIADD R162, R163, UR20 ;  /* 0x00000014a3a27c36 */ /* 0x000fe20008000000 */
[----:B-1----:R-:W-:Y:S01]  /*2bba0*/  LEA R8, P2, R154, R2, 0x2 ;  /* 0x000000029a087211 */ /* 0x002fe200078410ff */
[----:B------:R-:W-:-:S03]  /*2bbb0*/  ULDC UR20, c[0x0][0x248] ;  /* 0x0000920000147ab9 */ /* 0x000fc60000000800 */
[----:B------:R-:W-:Y:S02]  /*2bbc0*/  LEA.HI.X.SX32 R9, R154, R0, 0x2, P2 ;  /* 0x000000009a097211 */ /* 0x000fe400010f16ff */
[-C--:B---3--:R-:W-:Y:S02]  /*2bbd0*/  LEA R14, P2, R157, R2.reuse, 0x2 ;  /* 0x000000029d0e7211 */ /* 0x088fe400078410ff */
[----:B------:R-:W-:Y:S01]  /*2bbe0*/  LEA R94, P1, R163, R2, 0x2 ;  /* 0x00000002a35e7211 */ /* 0x000fe200078210ff */
[----:B------:R-:W-:Y:S01]  /*2bbf0*/  STL.64 [R1+0x9a8], R8 ;  /* 0x0009a80801007387 */ /* 0x000fe20000100a00 */
[-C--:B------:R-:W-:Y:S01]  /*2bc00*/  LEA.HI.X.SX32 R15, R157, R0.reuse, 0x2, P2 ;  /* 0x000000009d0f7211 */ /* 0x080fe200010f16ff */
[----:B------:R-:W-:Y:S01]  /*2bc10*/  VIADD R164, R162, UR21 ;  /* 0x00000015a2a47c36 */ /* 0x000fe20008000000 */
[----:B------:R-:W-:Y:S01]  /*2bc20*/  LEA.HI.X.SX32 R95, R163, R0, 0x2, P1 ;  /* 0x00000000a35f7211 */ /* 0x000fe200008f16ff */
[----:B------:R1:W-:Y:S01]  /*2bc30*/  STL.64 [R1+0x9a0], R92 ;  /* 0x0009a05c01007387 */ /* 0x0003e20000100a00 */
[----:B------:R-:W-:Y:S01]  /*2bc40*/  ULDC UR21, c[0x0][0x248] ;  /* 0x0000920000157ab9 */ /* 0x000fe20000000800 */
[----:B------:R-:W-:Y:S01]  /*2bc50*/  VIADD R161, R164, UR22 ;  /* 0x00000016a4a17c36 */ /* 0x000fe20008000000 */
[----:B------:R-:W-:Y:S01]  /*2bc60*/  ULDC UR22, c[0x0][0x248] ;  /* 0x0000920000167ab9 */ /* 0x000fe20000000800 */
[----:B------:R-:W-:Y:S01]  /*2bc70*/  STL.64 [R1+0x998], R14 ;  /* 0x0009980e01007387 */ /* 0x000fe20000100a00 */
        /* <DEDUP_REMOVED lines=29> */
[----:B---3--:R-:W-:Y:S02]  /*2be50*/  LEA R92, P2, R153, R2, 0x2 ;  /* 0x00000002995c7211 */ /* 0x008fe400078410ff */
        /* <DEDUP_REMOVED lines=15> */
[----:B------:R-:W-:Y:S01]  /*2bf50*/  IMAD.MOV.U32 R148, RZ, RZ, R23 ;  /* 0x000000ffff947224 */ /* 0x000fe200078e0017 */
[----:B------:R-:W-:Y:S01]  /*2bf60*/  ULDC UR31, c[0x0][0x22c] ;  /* 0x00008b00001f7ab9 */ /* 0x000fe20000000800 */
[----:B------:R-:W-:Y:S01]  /*2bf70*/  VIADD R8, R9, UR32 ;  /* 0x0000002009087c36 */ /* 0x000fe20008000000 */
[----:B------:R1:W-:Y:S01]  /*2bf80*/  STL.64 [R1+0x938], R92 ;  /* 0x0009385c01007387 */ /* 0x0003e20000100a00 */
[----:B------:R-:W-:Y:S01]  /*2bf90*/  LEA.HI.X.SX32 R13, R11, R0, 0x2, P1 ;  /* 0x000000000b0d7211 */ /* 0x000fe200008f16ff */
[----:B------:R-:W-:Y:S01]  /*2bfa0*/  IMAD.MOV.U32 R143, RZ, RZ, R147 ;  /* 0x000000ffff8f7224 */ /* 0x000fe200078e0093 */
        /* <DEDUP_REMOVED lines=22> */
[----:B------:R-:W-:Y:S01]  /*2c110*/  STL.64 [R1+0x910], R8 ;  /* 0x0009100801007387 */ /* 0x000fe20000100a00 */
[----:B------:R-:W-:Y:S01]  /*2c120*/  ULDC UR8, c[0x0][0x248] ;  /* 0x0000920000087ab9 */ /* 0x000fe20000000800 */
[----:B-1----:R-:W-:-:S04]  /*2c130*/  LEA R12, P2, R14, R2, 0x2 ;  /* 0x000000020e0c7211 */ /* 0x002fc800078410ff */
[----:B------:R-:W-:Y:S02]  /*2c140*/  LEA.HI.X.SX32 R13, R14, R0, 0x2, P2 ;  /* 0x000000000e0d7211 */ /* 0x000fe400010f16ff */
[----:B------:R-:W-:Y:S01]  /*2c150*/  LEA R14, P1, R154, R2, 0x2 ;  /* 0x000000029a0e7211 */ /* 0x000fe200078210ff */
[----:B------:R-:W-:Y:S01]  /*2c160*/  VIADD R157, R160, UR9 ;  /* 0x00000009a09d7c36 */ /* 0x000fe20008000000 */
[----:B------:R-:W-:Y:S01]  /*2c170*/  ULDC UR9, c[0x0][0x248] ;  /* 0x0000920000097ab9 */ /* 0x000fe20000000800 */
[----:B------:R1:W-:Y:S01]  /*2c180*/  STL.64 [R1+0x908], R12 ;  /* 0x0009080c01007387 */ /* 0x0003e20000100a00 */
[----:B------:R-:W-:Y:S01]  /*2c190*/  LEA.HI.X.SX32 R15, R154, R0, 0x2, P1 ;  /* 0x000000009a0f7211 */ /* 0x000fe200008f16ff */
[----:B------:R-:W-:Y:S01]  /*2c1a0*/  VIADD R159, R157, UR12 ;  /* 0x0000000c9d9f7c36 */ /* 0x000fe20008000000 */
[C---:B------:R-:W-:Y:S01]  /*2c1b0*/  LEA R92, P1, R160.reuse, R2, 0x2 ;  /* 0x00000002a05c7211 */ /* 0x040fe200078210ff */
[----:B------:R-:W-:Y:S02]  /*2c1c0*/  ULDC UR12, c[0x0][0x248] ;  /* 0x00009200000c7ab9 */ /* 0x000fe40000000800 */
[----:B------:R3:W-:Y:S01]  /*2c1d0*/  STL.64 [R1+0x900], R14 ;  /* 0x0009000e01007387 */ /* 0x0007e20000100a00 */
[----:B------:R-:W-:-:S02]  /*2c1e0*/  LEA.HI.X.SX32 R93, R160, R0, 0x2, P1 ;  /* 0x00000000a05d7211 */ /* 0x000fc400008f16ff */
[CC--:B-1----:R-:W-:Y:S01]  /*2c1f0*/  LEA R12, P2, R156.reuse, R2.reuse, 0x2 ;  /* 0x000000029c0c7211 */ /* 0x0c2fe200078410ff */
[C---:B------:R-:W-:Y:S01]  /*2c200*/  VIADD R158, R159.reuse, UR13 ;  /* 0x0000000d9f9e7c36 */ /* 0x040fe20008000000 */
[----:B------:R-:W-:Y:S01]  /*2c210*/  LEA R94, P1, R159, R2, 0x2 ;  /* 0x000000029f5e7211 */ /* 0x000fe200078210ff */
[----:B------:R-:W-:Y:S01]  /*2c220*/  ULDC UR13, c[0x0][0x248] ;  /* 0x00009200000d7ab9 */ /* 0x000fe20000000800 */
[----:B------:R-:W-:Y:S02]  /*2c230*/  LEA.HI.X.SX32 R13, R156, R0, 0x2, P2 ;  /* 0x000000009c0d7211 */ /* 0x000fe400010f16ff */
[----:B---3--:R-:W-:-:S03]  /*2c240*/  LEA R14, P2, R157, R2, 0x2 ;  /* 0x000000029d0e7211 */ /* 0x008fc600078410ff */
[----:B------:R-:W-:Y:S01]  /*2c250*/  STL.64 [R1+0x8f8], R12 ;  /* 0x0008f80c01007387 */ /* 0x000fe20000100a00 */
[-C--:B------:R-:W-:Y:S01]  /*2c260*/  LEA.HI.X.SX32 R15, R157, R0.reuse, 0x2, P2 ;  /* 0x000000009d0f7211 */ /* 0x080fe200010f16ff */
[C---:B------:R-:W-:Y:S01]  /*2c270*/  VIADD R155, R158.reuse, UR14 ;  /* 0x0000000e9e9b7c36 */ /* 0x040fe20008000000 */
        /* <DEDUP_REMOVED lines=107> */
[----:B------:R-:W-:Y:S01]  /*2c930*/  IMAD.MOV.U32 R146, RZ, RZ, R150 ;  /* 0x000000ffff927224 */ /* 0x000fe200078e0096 */
[----:B------:R-:W-:Y:S01]  /*2c940*/  ULDC UR8, c[0x0][0x22c] ;  /* 0x00008b0000087ab9 */ /* 0x000fe20000000800 */
[----:B------:R-:W-:Y:S01]  /*2c950*/  VIADD R153, R154, UR9 ;  /* 0x000000099a997c36 */ /* 0x000fe20008000000 */
[----:B------:R-:W-:Y:S01]  /*2c960*/  ULDC UR9, c[0x0][0x22c] ;  /* 0x00008b0000097ab9 */ /* 0x000fe20000000800 */
[----:B-1----:R-:W-:-:S04]  /*2c970*/  LEA R92, P2, R12, R2, 0x2 ;  /* 0x000000020c5c7211 */ /* 0x002fc800078410ff */
[----:B------:R-:W-:Y:S01]  /*2c980*/  LEA.HI.X.SX32 R93, R12, R0, 0x2, P2 ;  /* 0x000000000c5d7211 */ /* 0x000fe200010f16ff */
[----:B------:R-:W-:Y:S01]  /*2c990*/  STL.64 [R1+0x840], R10 ;  /* 0x0008400a01007387 */ /* 0x000fe20000100a00 */
[----:B------:R-:W-:Y:S01]  /*2c9a0*/  VIADD R152, R153, UR12 ;  /* 0x0000000c99987c36 */ /* 0x000fe20008000000 */
[----:B------:R-:W-:Y:S01]  /*2c9b0*/  LEA R8, P2, R14, R2, 0x2 ;  /* 0x000000020e087211 */ /* 0x000fe200078410ff */
[----:B------:R-:W-:Y:S01]  /*2c9c0*/  IMAD.MOV.U32 R149, RZ, RZ, R22 ;  /* 0x000000ffff957224 */ /* 0x000fe200078e0016 */
[----:B------:R1:W-:Y:S01]  /*2c9d0*/  STL.64 [R1+0x838], R92 ;  /* 0x0008385c01007387 */ /* 0x0003e20000100a00 */
[----:B------:R-:W-:Y:S01]  /*2c9e0*/  VIADD R13, R152, UR4 ;  /* 0x00000004980d7c36 */ /* 0x000fe20008000000 */
[----:B------:R-:W-:Y:S01]  /*2c9f0*/  LEA.HI.X.SX32 R9, R14, R0, 0x2, P2 ;  /* 0x000000000e097211 */ /* 0x000fe200010f16ff */
[----:B------:R-:W-:Y:S01]  /*2ca00*/  ULDC UR4, c[0x0][0x248] ;  /* 0x0000920000047ab9 */ /* 0x000fe20000000800 */
[----:B------:R-:W-:Y:S01]  /*2ca10*/  IMAD.MOV.U32 R147, RZ, RZ, R151 ;  /* 0x000000ffff937224 */ /* 0x000fe200078e0097 */
[----:B------:R-:W-:Y:S01]  /*2ca20*/  ULDC UR12, c[0x0][0x22c] ;  /* 0x00008b00000c7ab9 */ /* 0x000fe20000000800 */
[----:B-1----:R-:W-:-:S04]  /*2ca30*/  LEA R92, P1, R15, R2, 0x2 ;  /* 0x000000020f5c7211 */ /* 0x002fc800078210ff */
[----:B------:R-:W-:Y:S01]  /*2ca40*/  LEA.HI.X.SX32 R93, R15, R0, 0x2, P1 ;  /* 0x000000000f5d7211 */ /* 0x000fe200008f16ff */
[----:B------:R-:W-:Y:S01]  /*2ca50*/  VIADD R11, R13, UR6 ;  /* 0x000000060d0b7c36 */ /* 0x000fe20008000000 */
[C---:B------:R-:W-:Y:S01]  /*2ca60*/  LEA R14, P1, R154.reuse, R2, 0x2 ;  /* 0x000000029a0e7211 */ /* 0x040fe200078210ff */
[----:B------:R-:W-:Y:S02]  /*2ca70*/  ULDC UR6, c[0x0][0x248] ;  /* 0x0000920000067ab9 */ /* 0x000fe40000000800 */
[----:B------:R1:W-:Y:S01]  /*2ca80*/  STL.64 [R1+0x830], R92 ;  /* 0x0008305c01007387 */ /* 0x0003e20000100a00 */
[----:B------:R-:W-:Y:S01]  /*2ca90*/  VIADD R10, R11, UR7 ;  /* 0x000000070b0a7c36 */ /* 0x000fe20008000000 */
[----:B------:R-:W-:Y:S01]  /*2caa0*/  LEA.HI.X.SX32 R15, R154, R0, 0x2, P1 ;  /* 0x000000009a0f7211 */ /* 0x000fe200008f16ff */
[----:B------:R-:W-:Y:S01]  /*2cab0*/  IMAD.MOV.U32 R150, RZ, RZ, R21 ;  /* 0x000000ffff967224 */ /* 0x000fe200078e0015 */
[----:B------:R3:W-:Y:S01]  /*2cac0*/  STL.64 [R1+0x828], R8 ;  /* 0x0008280801007387 */ /* 0x0007e20000100a00 */
[----:B--2---:R-:W-:Y:S01]  /*2cad0*/  IMAD.MOV.U32 R151, RZ, RZ, R16 ;  /* 0x000000ffff977224 */ /* 0x004fe200078e0010 */
[----:B------:R-:W-:Y:S01]  /*2cae0*/  ULDC UR7, c[0x0][0x22c] ;  /* 0x00008b0000077ab9 */ /* 0x000fe20000000800 */
[----:B-1----:R-:W-:-:S04]  /*2caf0*/  LEA R92, P2, R153, R2, 0x2 ;  /* 0x00000002995c7211 */ /* 0x002fc800078410ff */
[----:B------:R-:W-:Y:S01]  /*2cb00*/  LEA.HI.X.SX32 R93, R153, R0, 0x2, P2 ;  /* 0x00000000995d7211 */ /* 0x000fe200010f16ff */
[----:B---3--:R-:W-:Y:S01]  /*2cb10*/  VIADD R9, R10, UR4 ;  /* 0x000000040a097c36 */ /* 0x008fe20008000000 */
[----:B------:R-:W-:Y:S01]  /*2cb20*/  STL.64 [R1+0x820], R14 ;  /* 0x0008200e01007387 */ /* 0x000fe20000100a00 */
[----:B------:R-:W-:-:S03]  /*2cb30*/  ULDC UR4, c[0x0][0x248] ;  /* 0x0000920000047ab9 */ /* 0x000fc60000000800 */
[----:B------:R1:W-:Y:S01]  /*2cb40*/  STL.64 [R1+0x818], R92 ;  /* 0x0008185c01007387 */ /* 0x0003e20000100a00 */
[----:B------:R-:W-:Y:S01]  /*2cb50*/  VIADD R8, R9, UR6 ;  /* 0x0000000609087c36 */ /* 0x000fe20008000000 */
[CC--:B------:R-:W-:Y:S01]  /*2cb60*/  LEA R94, P2, R13.reuse, R2.reuse, 0x2 ;  /* 0x000000020d5e7211 */ /* 0x0c0fe200078410ff */
[----:B------:R-:W-:Y:S01]  /*2cb70*/  IMAD.MOV.U32 R119, RZ, RZ, R127 ;  /* 0x000000ffff777224 */ /* 0x000fe200078e007f */
[----:B------:R-:W-:Y:S01]  /*2cb80*/  ULDC UR6, c[0x0][0x22c] ;  /* 0x00008b0000067ab9 */ /* 0x000fe20000000800 */
[----:B------:R-:W-:Y:S01]  /*2cb90*/  VIADD R12, R8, UR4 ;  /* 0x00000004080c7c36 */ /* 0x000fe20008000000 */
[----:B-1----:R-:W-:Y:S01]  /*2cba0*/  LEA R92, P1, R152, R2, 0x2 ;  /* 0x00000002985c7211 */ /* 0x002fe200078210ff */
[----:B------:R-:W-:Y:S01]  /*2cbb0*/  VIADD R14, R4, 0x6 ;  /* 0x00000006040e7836 */ /* 0x000fe20000000000 */
[-C--:B------:R-:W-:Y:S01]  /*2cbc0*/  LEA.HI.X.SX32 R95, R13, R0.reuse, 0x2, P2 ;  /* 0x000000000d5f7211 */ /* 0x080fe200010f16ff */
[----:B------:R-:W-:Y:S01]  /*2cbd0*/  ULDC UR4, c[0x0][0x22c] ;  /* 0x00008b0000047ab9 */ /* 0x000fe20000000800 */
[----:B------:R-:W-:-:S05]  /*2cbe0*/  LEA.HI.X.SX32 R93, R152, R0, 0x2, P1 ;  /* 0x00000000985d7211 */ /* 0x000fca00008f16ff */
[----:B------:R1:W-:Y:S04]  /*2cbf0*/  STL.64 [R1+0x810], R92 ;  /* 0x0008105c01007387 */ /* 0x0003e80000100a00 */
[----:B------:R2:W-:Y:S01]  /*2cc00*/  STL.64 [R1+0x808], R94 ;  /* 0x0008085e01007387 */ /* 0x0005e20000100a00 */
[----:B-1----:R-:W-:-:S04]  /*2cc10*/  LEA R92, P1, R12, R2, 0x2 ;  /* 0x000000020c5c7211 */ /* 0x002fc800078210ff */
[----:B------:R-:W-:Y:S02]  /*2cc20*/  LEA.HI.X.SX32 R93, R12, R0, 0x2, P1 ;  /* 0x000000000c5d7211 */ /* 0x000fe400008f16ff */
[----:B--2---:R-:W-:-:S03]  /*2cc30*/  LEA R94, P2, R11, R2, 0x2 ;  /* 0x000000020b5e7211 */ /* 0x004fc600078410ff */
[----:B------:R1:W-:Y:S01]  /*2cc40*/  STL.64 [R1+0x800], R92 ;  /* 0x0008005c01007387 */ /* 0x0003e20000100a00 */
[----:B------:R-:W-:Y:S02]  /*2cc50*/  LEA.HI.X.SX32 R95, R11, R0, 0x2, P2 ;  /* 0x000000000b5f7211 */ /* 0x000fe400010f16ff */
[----:B-1----:R-:W-:-:S04]  /*2cc60*/  LEA R92, P1, R10, R2, 0x2 ;  /* 0x000000020a5c7211 */ /* 0x002fc800078210ff */
[----:B------:R-:W-:Y:S01]  /*2cc70*/  LEA.HI.X.SX32 R93, R10, R0, 0x2, P1 ;  /* 0x000000000a5d7211 */ /* 0x000fe200008f16ff */
[----:B------:R1:W-:Y:S04]  /*2cc80*/  STL.64 [R1+0x7f8], R94 ;  /* 0x0007f85e01007387 */ /* 0x0003e80000100a00 */
[----:B------:R2:W-:Y:S01]  /*2cc90*/  STL.64 [R1+0x7f0], R92 ;  /* 0x0007f05c01007387 */ /* 0x0005e20000100a00 */
[CC--:B-1----:R-:W-:Y:S02]  /*2cca0*/  LEA R94, P2, R9.reuse, R2.reuse, 0x2 ;  /* 0x00000002095e7211 */ /* 0x0c2fe400078410ff */
[----:B--2---:R-:W-:Y:S02]  /*2ccb0*/  LEA R92, P1, R8, R2, 0x2 ;  /* 0x00000002085c7211 */ /* 0x004fe400078210ff */
[----:B------:R-:W-:-:S02]  /*2ccc0*/  LEA.HI.X.SX32 R95, R9, R0, 0x2, P2 ;  /* 0x00000000095f7211 */ /* 0x000fc400010f16ff */
[----:B------:R-:W-:Y:S01]  /*2ccd0*/  LEA.HI.X.SX32 R93, R8, R0, 0x2, P1 ;  /* 0x00000000085d7211 */ /* 0x000fe200008f16ff */
[----:B------:R-:W-:Y:S02]  /*2cce0*/  VIADD R13, R4, 0x5 ;  /* 0x00000005040d7836 */ /* 0x000fe40000000000 */
[----:B------:R-:W-:Y:S01]  /*2ccf0*/  STL.64 [R1+0x7e8], R94 ;  /* 0x0007e85e01007387 */ /* 0x000fe20000100a00 */
[----:B------:R-:W-:Y:S01]  /*2cd00*/  ISETP.LT.AND P2, PT, R14, UR4, !P0 ;  /* 0x000000040e007c0c */ /* 0x000fe2000c741270 */
[----:B------:R-:W-:Y:S02]  /*2cd10*/  ULDC UR4, c[0x0][0x22c] ;  /* 0x00008b0000047ab9 */ /* 0x000fe40000000800 */
[----:B------:R-:W-:Y:S04]  /*2cd20*/  STL.64 [R1+0x7e0], R92 ;  /* 0x0007e05c01007387 */ /* 0x000fe80000100a00 */
[----:B------:R-:W2:Y:S01]  /*2cd30*/  LDL.LU R23, [R1+0x54] ;  /* 0x0000540001177983 */ /* 0x000ea20000300800 */
[----:B------:R-:W-:Y:S01]  /*2cd40*/  ISETP.LT.AND P1, PT, R13, UR4, !P0 ;  /* 0x000000040d007c0c */ /* 0x000fe2000c721270 */
[----:B------:R-:W-:-:S02]  /*2cd50*/  IMAD.MOV.U32 R8, RZ, RZ, R121 ;  /* 0x000000ffff087224 */ /* 0x000fc400078e0079 */
[----:B------:R-:W-:Y:S01]  /*2cd60*/  IMAD.MOV.U32 R10, RZ, RZ, R123 ;  /* 0x000000ffff0a7224 */ /* 0x000fe200078e007b */
[----:B------:R-:W3:Y:S01]  /*2cd70*/  LDL.LU R22, [R1+0x5c] ;  /* 0x00005c0001167983 */ /* 0x000ee20000300800 */
[----:B------:R-:W-:Y:S02]  /*2cd80*/  IMAD.MOV.U32 R9, RZ, RZ, R122 ;  /* 0x000000ffff097224 */ /* 0x000fe400078e007a */
[----:B------:R-:W-:Y:S01]  /*2cd90*/  IMAD.MOV.U32 R11, RZ, RZ, R124 ;  /* 0x000000ffff0b7224 */ /* 0x000fe200078e007c */
[----:B------:R-:W4:Y:S01]  /*2cda0*/  LDL.LU R21, [R1+0x460] ;  /* 0x0004600001157983 */ /* 0x000f220000300800 */
[----:B------:R-:W-:Y:S01]  /*2cdb0*/  LOP3.LUT R2, R125, 0x7f, RZ, 0xc0, !PT ;  /* 0x0000007f7d027812 */ /* 0x000fe200078ec0ff */
[----:B------:R-:W-:Y:S02]  /*2cdc0*/  IMAD.MOV.U32 R126, RZ, RZ, R134 ;  /* 0x000000ffff7e7224 */ /* 0x000fe400078e0086 */
[----:B------:R-:W-:Y:S01]  /*2cdd0*/  IMAD.MOV.U32 R127, RZ, RZ, R135 ;  /* 0x000000ffff7f7224 */ /* 0x000fe200078e0087 */
[----:B------:R-:W4:Y:S01]  /*2cde0*/  LDL.LU R16, [R1+0x468] ;  /* 0x0004680001107983 */ /* 0x000f220000300800 */
[----:B------:R-:W-:Y:S01]  /*2cdf0*/  IMAD.MOV.U32 R128, RZ, RZ, R136 ;  /* 0x000000ffff807224 */ /* 0x000fe200078e0088 */
[----:B------:R-:W-:Y:S01]  /*2ce00*/  @P2 LOP3.LUT R3, R3, 0x10, RZ, 0xfc, !PT ;  /* 0x0000001003032812 */ /* 0x000fe200078efcff */
[C---:B------:R-:W-:Y:S01]  /*2ce10*/  VIADD R152, R4.reuse, 0x39 ;  /* 0x0000003904987836 */ /* 0x040fe20000000000 */
[----:B------:R-:W2:Y:S01]  /*2ce20*/  LDL.LU R12, [R1+0x404] ;  /* 0x00040400010c7983 */ /* 0x000ea20000300800 */
[----:B------:R-:W-:Y:S01]  /*2ce30*/  VIADD R153, R4, 0x3a ;  /* 0x0000003a04997836 */ /* 0x000fe20000000000 */
[----:B------:R-:W-:-:S02]  /*2ce40*/  ULDC UR4, c[0x0][0x22c] ;  /* 0x00008b0000047ab9 */ /* 0x000fc40000000800 */
[----:B------:R-:W2:Y:S04]  /*2ce50*/  LDL.LU R13, [R1+0x40c] ;  /* 0x00040c00010d7983 */ /* 0x000ea80000300800 */
[----:B------:R-:W2:Y:S04]  /*2ce60*/  LDL.LU R14, [R1+0x4] ;  /* 0x00000400010e7983 */ /* 0x000ea80000300800 */
[----:B------:R-:W2:Y:S04]  /*2ce70*/  LDL.LU R15, [R1+0xc] ;  /* 0x00000c00010f7983 */ /* 0x000ea80000300800 */
[----:B------:R1:W-:Y:S01]  /*2ce80*/  STSM.16.M88.4 [R5], R8 ;  /* 0x0000000805007844 */ /* 0x0003e20000000200 */
[----:B------:R-:W-:Y:S01]  /*2ce90*/  LEA R0, R2, UR5, 0x4 ;  /* 0x0000000502007c11 */ /* 0x000fe2000f8e20ff */
[----:B------:R-:W-:Y:S06]  /*2cea0*/  BAR.SYNC.DEFER_BLOCKING 0x0 ;  /* 0x0000000000007b1d */ /* 0x000fec0000010000 */
[----:B-1----:R-:W4:Y:S01]  /*2ceb0*/  LDL.LU R8, [R1+0x410] ;  /* 0x0004100001087983 */ /* 0x002f220000300800 */
[----:B------:R-:W-:-:S02]  /*2cec0*/  IMAD.MOV.U32 R124, RZ, RZ, R132 ;  /* 0x000000ffff7c7224 */ /* 0x000fc400078e0084 */
[----:B------:R-:W-:Y:S01]  /*2ced0*/  IMAD.MOV.U32 R125, RZ, RZ, R133 ;  /* 0x000000ffff7d7224 */ /* 0x000fe200078e0085 */
[----:B------:R-:W4:Y:S01]  /*2cee0*/  LDL.LU R9, [R1+0x418] ;  /* 0x0004180001097983 */ /* 0x000f220000300800 */
[----:B------:R-:W-:Y:S02]  /*2cef0*/  IMAD.MOV.U32 R134, RZ, RZ, R142 ;  /* 0x000000ffff867224 */ /* 0x000fe400078e008e */
[----:B------:R-:W-:Y:S01]  /*2cf00*/  IMAD.MOV.U32 R121, RZ, RZ, R129 ;  /* 0x000000ffff797224 */ /* 0x000fe200078e0081 */
[----:B------:R-:W4:Y:S01]  /*2cf10*/  LDL.LU R10, [R1+0x10] ;  /* 0x00001000010a7983 */ /* 0x000f220000300800 */
[----:B------:R-:W-:Y:S02]  /*2cf20*/  IMAD.MOV.U32 R135, RZ, RZ, R143 ;  /* 0x000000ffff877224 */ /* 0x000fe400078e008f */
[----:B------:R-:W-:Y:S01]  /*2cf30*/  IMAD.MOV.U32 R122, RZ, RZ, R130 ;  /* 0x000000ffff7a7224 */ /* 0x000fe200078e0082 */
[----:B------:R-:W4:Y:S01]  /*2cf40*/  LDL.LU R11, [R1+0x18] ;  /* 0x00001800010b7983 */ /* 0x000f220000300800 */
[----:B------:R-:W-:-:S02]  /*2cf50*/  IMAD.MOV.U32 R136, RZ, RZ, R144 ;  /* 0x000000ffff887224 */ /* 0x000fc400078e0090 */
[----:B------:R-:W-:Y:S01]  /*2cf60*/  IMAD.MOV.U32 R123, RZ, RZ, R131 ;  /* 0x000000ffff7b7224 */ /* 0x000fe200078e0083 */
[----:B------:R-:W1:Y:S01]  /*2cf70*/  LDS.128 R92, [R0] ;  /* 0x00000000005c7984 */ /* 0x000e620000000c00 */
[----:B------:R-:W-:Y:S01]  /*2cf80*/  LOP3.LUT R3, R3, 0xfffffff7, RZ, 0xc0, !PT ;  /* 0xfffffff703037812 */ /* 0x000fe200078ec0ff */
[----:B------:R-:W-:Y:S01]  /*2cf90*/  VIADD R2, R4, 0x1 ;  /* 0x0000000104027836 */ /* 0x000fe20000000000 */
[----:B------:R-:W-:Y:S01]  /*2cfa0*/  ULDC UR5, c[0x0][0x22c] ;  /* 0x00008b0000057ab9 */ /* 0x000fe20000000800 */
[----:B------:R-:W-:Y:S01]  /*2cfb0*/  BAR.SYNC.DEFER_BLOCKING 0x0 ;  /* 0x0000000000007b1d */ /* 0x000fe20000010000 */
        /* <DEDUP_REMOVED lines=12> */
[----:B-1----:R-:W-:Y:S04]  /*2d080*/  STL.64 [R1+0x7d0], R92 ;  /* 0x0007d05c01007387 */ /* 0x002fe80000100a00 */
[----:B------:R-:W-:Y:S04]  /*2d090*/  STL.64 [R1+0x7d8], R94 ;  /* 0x0007d85e01007387 */ /* 0x000fe80000100a00 */
[----:B--2---:R-:W-:Y:S01]  /*2d0a0*/  STSM.16.M88.4 [R5], R12 ;  /* 0x0000000c05007844 */ /* 0x004fe20000000200 */
[----:B------:R-:W-:Y:S06]  /*2d0b0*/  BAR.SYNC.DEFER_BLOCKING 0x0 ;  /* 0x0000000000007b1d */ /* 0x000fec0000010000 */
[----:B------:R-:W1:Y:S01]  /*2d0c0*/  LDS.128 R12, [R0] ;  /* 0x00000000000c7984 */ /* 0x000e620000000c00 */
[----:B------:R-:W-:-:S02]  /*2d0d0*/  IMAD.MOV.U32 R144, RZ, RZ, R23 ;  /* 0x000000ffff907224 */ /* 0x000fc400078e0017 */
[----:B---3--:R-:W-:Y:S01]  /*2d0e0*/  IMAD.MOV.U32 R145, RZ, RZ, R22 ;  /* 0x000000ffff917224 */ /* 0x008fe200078e0016 */
[----:B------:R-:W-:Y:S01]  /*2d0f0*/  BAR.SYNC.DEFER_BLOCKING 0x0 ;  /* 0x0000000000007b1d */ /* 0x000fe20000010000 */
[----:B----4-:R-:W-:Y:S02]  /*2d100*/  IMAD.MOV.U32 R146, RZ, RZ, R21 ;  /* 0x000000ffff927224 */ /* 0x010fe400078e0015 */
[----:B------:R-:W-:-:S03]  /*2d110*/  IMAD.MOV.U32 R147, RZ, RZ, R16 ;  /* 0x000000ffff937224 */ /* 0x000fc600078e0010 */
[----:B-1----:R1:W-:Y:S04]  /*2d120*/  STL.64 [R1+0x7c0], R12 ;  /* 0x0007c00c01007387 */ /* 0x0023e80000100a00 */
[----:B------:R2:W-:Y:S04]  /*2d130*/  STL.64 [R1+0x7c8], R14 ;  /* 0x0007c80e01007387 */ /* 0x0005e80000100a00 */
[----:B------:R-:W3:Y:S04]  /*2d140*/  LDL.LU R148, [R1+0x60] ;  /* 0x0000600001947983 */ /* 0x000ee80000300800 */
[----:B------:R-:W4:Y:S04]  /*2d150*/  LDL.LU R149, [R1+0x68] ;  /* 0x0000680001957983 */ /* 0x000f280000300800 */
[----:B------:R-:W4:Y:S04]  /*2d160*/  LDL.LU R150, [R1+0x464] ;  /* 0x0004640001967983 */ /* 0x000f280000300800 */
[----:B------:R-:W4:Y:S04]  /*2d170*/  LDL.LU R151, [R1+0x46c] ;  /* 0x00046c0001977983 */ /* 0x000f280000300800 */
[----:B------:R-:W4:Y:S04]  /*2d180*/  LDL.LU R23, [R1+0x64] ;  /* 0x0000640001177983 */ /* 0x000f280000300800 */
[----:B------:R-:W4:Y:S04]  /*2d190*/  LDL.LU R22, [R1+0x6c] ;  /* 0x00006c0001167983 */ /* 0x000f280000300800 */
[----:B------:R-:W4:Y:S04]  /*2d1a0*/  LDL.LU R21, [R1+0x470] ;  /* 0x0004700001157983 */ /* 0x000f280000300800 */
[----:B------:R-:W4:Y:S04]  /*2d1b0*/  LDL.LU R16, [R1+0x478] ;  /* 0x0004780001107983 */ /* 0x000f280000300800 */
[----:B------:R2:W-:Y:S01]  /*2d1c0*/  STSM.16.M88.4 [R5], R8 ;  /* 0x0000000805007844 */ /* 0x0005e20000000200 */
[----:B------:R-:W-:Y:S01]  /*2d1d0*/  BAR.SYNC.DEFER_BLOCKING 0x0 ;  /* 0x0000000000007b1d */ /* 0x000fe20000010000 */
[----:B-1----:R-:W-:-:S02]  /*2d1e0*/  IMAD.MOV.U32 R12, RZ, RZ, R118 ;  /* 0x000000ffff0c7224 */ /* 0x002fc400078e0076 */
[----:B------:R-:W-:-:S03]  /*2d1f0*/  IMAD.MOV.U32 R13, RZ, RZ, R119 ;  /* 0x000000ffff0d7224 */ /* 0x000fc600078e0077 */
[----:B------:R-:W1:Y:S01]  /*2d200*/  LDS.128 R92, [R0] ;  /* 0x00000000005c7984 */ /* 0x000e620000000c00 */
[----:B--2---:R-:W-:Y:S02]  /*2d210*/  IMAD.MOV.U32 R14, RZ, RZ, R120 ;  /* 0x000000ffff0e7224 */ /* 0x004fe400078e0078 */
[----:B------:R-:W-:Y:S01]  /*2d220*/  IMAD.MOV.U32 R15, RZ, RZ, R121 ;  /* 0x000000ffff0f7224 */ /* 0x000fe200078e0079 */
[----:B------:R-:W-:Y:S06]  /*2d230*/  BAR.SYNC.DEFER_BLOCKING 0x0 ;  /* 0x0000000000007b1d */ /* 0x000fec0000010000 */
[----:B------:R-:W-:Y:S02]  /*2d240*/  STSM.16.M88.4 [R5], R12 ;  /* 0x0000000c05007844 */ /* 0x000fe40000000200 */
[----:B------:R-:W-:Y:S06]  /*2d250*/  BAR.SYNC.DEFER_BLOCKING 0x0 ;  /* 0x0000000000007b1d */ /* 0x000fec0000010000 */
[----:B------:R-:W2:Y:S01]  /*2d260*/  LDS.128 R12, [R0] ;  /* 0x00000000000c7984 */ /* 0x000ea20000000c00 */
        /* <DEDUP_REMOVED lines=9> */
[----:B-1----:R-:W-:Y:S01]  /*2d300*/  STL.64 [R1+0x7b0], R92 ;  /* 0x0007b05c01007387 */ /* 0x002fe20000100a00 */
[----:B------:R-:W-:-:S03]  /*2d310*/  IMAD.MOV.U32 R118, RZ, RZ, R126 ;  /* 0x000000ffff767224 */ /* 0x000fc600078e007e */
[----:B------:R-:W-:Y:S01]  /*2d320*/  STL.64 [R1+0x7b8], R94 ;  /* 0x0007b85e01007387 */ /* 0x000fe20000100a00 */
[----:B------:R-:W-:Y:S02]  /*2d330*/  IMAD.MOV.U32 R119, RZ, RZ, R127 ;  /* 0x000000ffff777224 */ /* 0x000fe400078e007f */
[----:B------:R-:W-:Y:S01]  /*2d340*/  IMAD.MOV.U32 R126, RZ, RZ, R134 ;  /* 0x000000ffff7e7224 */ /* 0x000fe200078e0086 */
[----:B------:R-:W-:Y:S01]  /*2d350*/  BAR.SYNC.DEFER_BLOCKING 0x0 ;  /* 0x0000000000007b1d */ /* 0x000fe20000010000 */
[----:B------:R-:W-:Y:S02]  /*2d360*/  IMAD.MOV.U32 R120, RZ, RZ, R128 ;  /* 0x000000ffff787224 */ /* 0x000fe400078e0080 */
[----:B------:R-:W-:Y:S02]  /*2d370*/  IMAD.MOV.U32 R127, RZ, RZ, R135 ;  /* 0x000000ffff7f7224 */ /* 0x000fe400078e0087 */
[----:B------:R-:W-:Y:S02]  /*2d380*/  IMAD.MOV.U32 R8, RZ, RZ, R122 ;  /* 0x000000ffff087224 */ /* 0x000fe400078e007a */
[----:B------:R-:W-:-:S02]  /*2d390*/  IMAD.MOV.U32 R121, RZ, RZ, R129 ;  /* 0x000000ffff797224 */ /* 0x000fc400078e0081 */
[----:B------:R-:W-:Y:S01]  /*2d3a0*/  IMAD.MOV.U32 R128, RZ, RZ, R136 ;  /* 0x000000ffff807224 */ /* 0x000fe200078e0088 */
[----:B--2---:R1:W-:Y:S04]  /*2d3b0*/  STL.64 [R1+0x7a0], R12 ;  /* 0x0007a00c01007387 */ /* 0x0043e80000100a00 */
[----:B------:R2:W-:Y:S01]  /*2d3c0*/  STL.64 [R1+0x7a8], R14 ;  /* 0x0007a80e01007387 */ /* 0x0005e20000100a00 */
        /* <DEDUP_REMOVED lines=9> */
[----:B---3--:R-:W-:Y:S02]  /*2d460*/  IMAD.MOV.U32 R147, RZ, RZ, R148 ;  /* 0x000000ffff937224 */ /* 0x008fe400078e0094 */
[----:B----4-:R-:W-:Y:S02]  /*2d470*/  IMAD.MOV.U32 R148, RZ, RZ, R149 ;  /* 0x000000ffff947224 */ /* 0x010fe400078e0095 */
[----:B------:R-:W-:Y:S02]  /*2d480*/  IMAD.MOV.U32 R149, RZ, RZ, R150 ;  /* 0x000000ffff957224 */ /* 0x000fe400078e0096 */
[----:B------:R-:W-:Y:S02]  /*2d490*/  IMAD.MOV.U32 R150, RZ, RZ, R151 ;  /* 0x000000ffff967224 */ /* 0x000fe400078e0097 */
[----:B------:R-:W-:Y:S02]  /*2d4a0*/  IMAD.MOV.U32 R151, RZ, RZ, R23 ;  /* 0x000000ffff977224 */ /* 0x000fe400078e0017 */
[----:B------:R-:W-:-:S02]  /*2d4b0*/  IMAD.MOV.U32 R23, RZ, RZ, R22 ;  /* 0x000000ffff177224 */ /* 0x000fc400078e0016 */
[----:B------:R-:W-:Y:S02]  /*2d4c0*/  IMAD.MOV.U32 R22, RZ, RZ, R21 ;  /* 0x000000ffff167224 */ /* 0x000fe400078e0015 */
[----:B------:R-:W-:Y:S02]  /*2d4d0*/  IMAD.MOV.U32 R21, RZ, RZ, R16 ;  /* 0x000000ffff157224 */ /* 0x000fe400078e0010 */
[----:B------:R-:W3:Y:S04]  /*2d4e0*/  LDL.LU R16, [R1+0x70] ;  /* 0x0000700001107983 */ /* 0x000ee80000300800 */
[----:B------:R-:W4:Y:S04]  /*2d4f0*/  LDL.LU R134, [R1+0x444] ;  /* 0x0004440001867983 */ /* 0x000f280000300800 */
[----:B------:R-:W3:Y:S04]  /*2d500*/  LDL.LU R135, [R1+0x44c] ;  /* 0x00044c0001877983 */ /* 0x000ee80000300800 */
[----:B------:R-:W3:Y:S04]  /*2d510*/  LDL.LU R136, [R1+0x44] ;  /* 0x0000440001887983 */ /* 0x000ee80000300800 */
[----:B------:R-:W3:Y:S04]  /*2d520*/  LDL.LU R137, [R1+0x4c] ;  /* 0x00004c0001897983 */ /* 0x000ee80000300800 */
[----:B------:R-:W3:Y:S04]  /*2d530*/  LDL.LU R138, [R1+0x450] ;  /* 0x00045000018a7983 */ /* 0x000ee80000300800 */
[----:B------:R-:W3:Y:S04]  /*2d540*/  LDL.LU R139, [R1+0x458] ;  /* 0x00045800018b7983 */ /* 0x000ee80000300800 */
[----:B------:R-:W3:Y:S04]  /*2d550*/  LDL.LU R140, [R1+0x50] ;  /* 0x00005000018c7983 */ /* 0x000ee80000300800 */
        /* <DEDUP_REMOVED lines=20> */
[----:B-1----:R-:W-:Y:S04]  /*2d6a0*/  STL.64 [R1+0x790], R92 ;  /* 0x0007905c01007387 */ /* 0x002fe80000100a00 */
[----:B------:R-:W-:Y:S01]  /*2d6b0*/  STL.64 [R1+0x798], R94 ;  /* 0x0007985e01007387 */ /* 0x000fe20000100a00 */
[----:B------:R-:W-:Y:S06]  /*2d6c0*/  BAR.SYNC.DEFER_BLOCKING 0x0 ;  /* 0x0000000000007b1d */ /* 0x000fec0000010000 */
[----:B--2---:R1:W-:Y:S04]  /*2d6d0*/  STL.64 [R1+0x780], R12 ;  /* 0x0007800c01007387 */ /* 0x0043e80000100a00 */
[----:B------:R2:W-:Y:S01]  /*2d6e0*/  STL.64 [R1+0x788], R14 ;  /* 0x0007880e01007387 */ /* 0x0005e20000100a00 */
[----:B------:R-:W-:-:S02]  /*2d6f0*/  IMAD.MOV.U32 R8, RZ, RZ, R122 ;  /* 0x000000ffff087224 */ /* 0x000fc400078e007a */
[----:B------:R-:W-:Y:S02]  /*2d700*/  IMAD.MOV.U32 R9, RZ, RZ, R123 ;  /* 0x000000ffff097224 */ /* 0x000fe400078e007b */
[----:B------:R-:W-:-:S05]  /*2d710*/  IMAD.MOV.U32 R10, RZ, RZ, R124 ;  /* 0x000000ffff0a7224 */ /* 0x000fca00078e007c */
[----:B------:R2:W-:Y:S01]  /*2d720*/  STSM.16.M88.4 [R5], R8 ;  /* 0x0000000805007844 */ /* 0x0005e20000000200 */
[----:B------:R-:W-:Y:S01]  /*2d730*/  BAR.SYNC.DEFER_BLOCKING 0x0 ;  /* 0x0000000000007b1d */ /* 0x000fe20000010000 */
[----:B----4-:R-:W-:-:S05]  /*2d740*/  IMAD.MOV.U32 R133, RZ, RZ, R134 ;  /* 0x000000ffff857224 */ /* 0x010fca00078e0086 */
[----:B------:R-:W4:Y:S01]  /*2d750*/  LDS.128 R92, [R0] ;  /* 0x00000000005c7984 */ /* 0x000f220000000c00 */
[----:B---3--:R-:W-:Y:S02]  /*2d760*/  IMAD.MOV.U32 R134, RZ, RZ, R135 ;  /* 0x000000ffff867224 */ /* 0x008fe400078e0087 */
[----:B------:R-:W-:Y:S02]  /*2d770*/  IMAD.MOV.U32 R135, RZ, RZ, R136 ;  /* 0x000000ffff877224 */ /* 0x000fe400078e0088 */
[----:B------:R-:W-:Y:S02]  /*2d780*/  IMAD.MOV.U32 R136, RZ, RZ, R137 ;  /* 0x000000ffff887224 */ /* 0x000fe400078e0089 */
[----:B------:R-:W-:Y:S02]  /*2d790*/  IMAD.MOV.U32 R137, RZ, RZ, R138 ;  /* 0x000000ffff897224 */ /* 0x000fe400078e008a */
[----:B------:R-:W-:Y:S02]  /*2d7a0*/  IMAD.MOV.U32 R138, RZ, RZ, R139 ;  /* 0x000000ffff8a7224 */ /* 0x000fe400078e008b */
[----:B------:R-:W-:-:S02]  /*2d7b0*/  IMAD.MOV.U32 R139, RZ, RZ, R140 ;  /* 0x000000ffff8b7224 */ /* 0x000fc400078e008c */
[----:B------:R-:W3:Y:S01]  /*2d7c0*/  LDL.LU R140, [R1+0x58] ;  /* 0x00005800018c7983 */ /* 0x000ee20000300800 */
[----:B-1----:R-:W-:Y:S02]  /*2d7d0*/  IMAD.MOV.U32 R12, RZ, RZ, R125 ;  /* 0x000000ffff0c7224 */ /* 0x002fe400078e007d */
[----:B------:R-:W-:Y:S02]  /*2d7e0*/  IMAD.MOV.U32 R13, RZ, RZ, R126 ;  /* 0x000000ffff0d7224 */ /* 0x000fe400078e007e */
[----:B--2---:R-:W-:Y:S02]  /*2d7f0*/  IMAD.MOV.U32 R14, RZ, RZ, R127 ;  /* 0x000000ffff0e7224 */ /* 0x004fe400078e007f */
[----:B------:R-:W-:Y:S01]  /*2d800*/  IMAD.MOV.U32 R15, RZ, RZ, R128 ;  /* 0x000000ffff0f7224 */ /* 0x000fe200078e0080 */
[----:B------:R-:W-:Y:S06]  /*2d810*/  BAR.SYNC.DEFER_BLOCKING 0x0 ;  /* 0x0000000000007b1d */ /* 0x000fec0000010000 */
[----:B------:R-:W-:Y:S02]  /*2d820*/  STSM.16.M88.4 [R5], R12 ;  /* 0x0000000c05007844 */ /* 0x000fe40000000200 */
[----:B------:R-:W-:Y:S01]  /*2d830*/  BAR.SYNC.DEFER_BLOCKING 0x0 ;  /* 0x0000000000007b1d */ /* 0x000fe20000010000 */
[----:B------:R-:W-:-:S02]  /*2d840*/  IMAD.MOV.U32 R8, RZ, RZ, R129 ;  /* 0x000000ffff087224 */ /* 0x000fc400078e0081 */
[----:B------:R-:W-:-:S03]  /*2d850*/  IMAD.MOV.U32 R9, RZ, RZ, R130 ;  /* 0x000000ffff097224 */ /* 0x000fc600078e0082 */
[----:B------:R-:W1:Y:S01]  /*2d860*/  LDS.128 R12, [R0] ;  /* 0x00000000000c7984 */ /* 0x000e620000000c00 */
[----:B------:R-:W-:Y:S02]  /*2d870*/  IMAD.MOV.U32 R10, RZ, RZ, R131 ;  /* 0x000000ffff0a7224 */ /* 0x000fe400078e0083 */
[----:B------:R-:W-:Y:S01]  /*2d880*/  IMAD.MOV.U32 R11, RZ, RZ, R132 ;  /* 0x000000ffff0b7224 */ /* 0x000fe200078e0084 */
[----:B------:R-:W-:Y:S06]  /*2d890*/  BAR.SYNC.DEFER_BLOCKING 0x0 ;  /* 0x0000000000007b1d */ /* 0x000fec0000010000 */
[----:B------:R-:W-:Y:S04]  /*2d8a0*/  STSM.16.M88.4 [R5], R8 ;  /* 0x0000000805007844 */ /* 0x000fe80000000200 */
[----:B----4-:R-:W-:Y:S04]  /*2d8b0*/  STL.64 [R1+0x770], R92 ;  /* 0x0007705c01007387 */ /* 0x010fe80000100a00 */
[----:B------:R-:W-:Y:S01]  /*2d8c0*/  STL.64 [R1+0x778], R94 ;  /* 0x0007785e01007387 */ /* 0x000fe20000100a00 */
[----:B------:R-:W-:Y:S06]  /*2d8d0*/  BAR.SYNC.DEFER_BLOCKING 0x0 ;  /* 0x0000000000007b1d */ /* 0x000fec0000010000 */
[----:B------:R-:W2:Y:S04]  /*2d8e0*/  LDS.128 R92, [R0] ;  /* 0x00000000005c7984 */ /* 0x000ea80000000c00 */
[----:B-1----:R1:W-:Y:S04]  /*2d8f0*/  STL.64 [R1+0x760], R12 ;  /* 0x0007600c01007387 */ /* 0x0023e80000100a00 */
[----:B------:R4:W-:Y:S01]  /*2d900*/  STL.64 [R1+0x768], R14 ;  /* 0x0007680e01007387 */ /* 0x0009e20000100a00 */
[----:B-1----:R-:W-:-:S02]  /*2d910*/  IMAD.MOV.U32 R12, RZ, RZ, R133 ;  /* 0x000000ffff0c7224 */ /* 0x002fc400078e0085 */
[----:B------:R-:W-:Y:S02]  /*2d920*/  IMAD.MOV.U32 R13, RZ, RZ, R134 ;  /* 0x000000ffff0d7224 */ /* 0x000fe400078e0086 */
[----:B----4-:R-:W-:Y:S02]  /*2d930*/  IMAD.MOV.U32 R14, RZ, RZ, R135 ;  /* 0x000000ffff0e7224 */ /* 0x010fe400078e0087 */
[----:B------:R-:W-:Y:S01]  /*2d940*/  IMAD.MOV.U32 R15, RZ, RZ, R136 ;  /* 0x000000ffff0f7224 */ /* 0x000fe200078e0088 */
[----:B------:R-:W-:Y:S06]  /*2d950*/  BAR.SYNC.DEFER_BLOCKING 0x0 ;  /* 0x0000000000007b1d */ /* 0x000fec0000010000 */
[----:B------:R-:W-:Y:S02]  /*2d960*/  STSM.16.M88.4 [R5], R12 ;  /* 0x0000000c05007844 */ /* 0x000fe40000000200 */
[----:B------:R-:W-:Y:S01]  /*2d970*/  BAR.SYNC.DEFER_BLOCKING 0x0 ;  /* 0x0000000000007b1d */ /* 0x000fe20000010000 */
[----:B------:R-:W-:-:S02]  /*2d980*/  IMAD.MOV.U32 R8, RZ, RZ, R137 ;  /* 0x000000ffff087224 */ /* 0x000fc400078e0089 */
[----:B------:R-:W-:-:S03]  /*2d990*/  IMAD.MOV.U32 R9, RZ, RZ, R138 ;  /* 0x000000ffff097224 */ /* 0x000fc600078e008a */
[----:B------:R-:W1:Y:S01]  /*2d9a0*/  LDS.128 R12, [R0] ;  /* 0x00000000000c7984 */ /* 0x000e620000000c00 */
[----:B------:R-:W-:-:S03]  /*2d9b0*/  IMAD.MOV.U32 R10, RZ, RZ, R139 ;  /* 0x000000ffff0a7224 */ /* 0x000fc600078e008b */
[----:B--2---:R-:W-:Y:S04]  /*2d9c0*/  STL.64 [R1+0x750], R92 ;  /* 0x0007505c01007387 */ /* 0x004fe80000100a00 */
[----:B------:R-:W-:Y:S01]  /*2d9d0*/  STL.64 [R1+0x758], R94 ;  /* 0x0007585e01007387 */ /* 0x000fe20000100a00 */
[----:B------:R-:W-:Y:S06]  /*2d9e0*/  BAR.SYNC.DEFER_BLOCKING 0x0 ;  /* 0x0000000000007b1d */ /* 0x000fec0000010000 */
[----:B-1----:R1:W-:Y:S04]  /*2d9f0*/  STL.64 [R1+0x740], R12 ;  /* 0x0007400c01007387 */ /* 0x0023e80000100a00 */
[----:B------:R2:W-:Y:S01]  /*2da00*/  STL.64 [R1+0x748], R14 ;  /* 0x0007480e01007387 */ /* 0x0005e20000100a00 */
[----:B---3--:R-:W-:-:S05]  /*2da10*/  IMAD.MOV.U32 R11, RZ, RZ, R140 ;  /* 0x000000ffff0b7224 */ /* 0x008fca00078e008c */
[----:B------:R3:W-:Y:S01]  /*2da20*/  STSM.16.M88.4 [R5], R8 ;  /* 0x0000000805007844 */ /* 0x0007e20000000200 */
[----:B------:R-:W-:Y:S01]  /*2da30*/  BAR.SYNC.DEFER_BLOCKING 0x0 ;  /* 0x0000000000007b1d */ /* 0x000fe20000010000 */
[----:B-1----:R-:W-:Y:S02]  /*2da40*/  IMAD.MOV.U32 R12, RZ, RZ, R141 ;  /* 0x000000ffff0c7224 */ /* 0x002fe400078e008d */
[----:B------:R-:W-:-:S03]  /*2da50*/  IMAD.MOV.U32 R13, RZ, RZ, R142 ;  /* 0x000000ffff0d7224 */ /* 0x000fc600078e008e */
[----:B------:R-:W1:Y:S01]  /*2da60*/  LDS.128 R92, [R0] ;  /* 0x00000000005c7984 */ /* 0x000e620000000c00 */
[----:B--2---:R-:W-:Y:S02]  /*2da70*/  IMAD.MOV.U32 R14, RZ, RZ, R143 ;  /* 0x000000ffff0e7224 */ /* 0x004fe400078e008f */
[----:B------:R-:W-:Y:S01]  /*2da80*/  IMAD.MOV.U32 R15, RZ, RZ, R144 ;  /* 0x000000ffff0f7224 */ /* 0x000fe200078e0090 */
[----:B------:R-:W-:Y:S06]  /*2da90*/  BAR.SYNC.DEFER_BLOCKING 0x0 ;  /* 0x0000000000007b1d */ /* 0x000fec0000010000 */
[----:B------:R-:W-:Y:S02]  /*2daa0*/  STSM.16.M88.4 [R5], R12 ;  /* 0x0000000c05007844 */ /* 0x000fe40000000200 */
[----:B------:R-:W-:Y:S01]  /*2dab0*/  BAR.SYNC.DEFER_BLOCKING 0x0 ;  /* 0x0000000000007b1d */ /* 0x000fe20000010000 */
[----:B---3--:R-:W-:-:S02]  /*2dac0*/  IMAD.MOV.U32 R8, RZ, RZ, R145 ;  /* 0x000000ffff087224 */ /* 0x008fc400078e0091 */
[----:B------:R-:W-:-:S03]  /*2dad0*/  IMAD.MOV.U32 R9, RZ, RZ, R146 ;  /* 0x000000ffff097224 */ /* 0x000fc600078e0092 */
[----:B------:R-:W2:Y:S01]  /*2dae0*/  LDS.128 R12, [R0] ;  /* 0x00000000000c7984 */ /* 0x000ea20000000c00 */
[----:B------:R-:W-:Y:S02]  /*2daf0*/  IMAD.MOV.U32 R10, RZ, RZ, R147 ;  /* 0x000000ffff0a7224 */ /* 0x000fe400078e0093 */
[----:B------:R-:W-:Y:S01]  /*2db00*/  IMAD.MOV.U32 R11, RZ, RZ, R148 ;  /* 0x000000ffff0b7224 */ /* 0x000fe200078e0094 */
[----:B------:R-:W-:Y:S06]  /*2db10*/  BAR.SYNC.DEFER_BLOCKING 0x0 ;  /* 0x0000000000007b1d */ /* 0x000fec0000010000 */
[----:B------:R3:W-:Y:S04]  /*2db20*/  STSM.16.M88.4 [R5], R8 ;  /* 0x0000000805007844 */ /* 0x0007e80000000200 */
[----:B-1----:R-:W-:Y:S04]  /*2db30*/  STL.64 [R1+0x730], R92 ;  /* 0x0007305c01007387 */ /* 0x002fe80000100a00 */
[----:B------:R-:W-:Y:S01]  /*2db40*/  STL.64 [R1+0x738], R94 ;  /* 0x0007385e01007387 */ /* 0x000fe20000100a00 */
[----:B------:R-:W-:Y:S06]  /*2db50*/  BAR.SYNC.DEFER_BLOCKING 0x0 ;  /* 0x0000000000007b1d */ /* 0x000fec0000010000 */
[----:B------:R-:W1:Y:S04]  /*2db60*/  LDS.128 R92, [R0] ;  /* 0x00000000005c7984 */ /* 0x000e680000000c00 */
[----:B--2---:R2:W-:Y:S04]  /*2db70*/  STL.64 [R1+0x720], R12 ;  /* 0x0007200c01007387 */ /* 0x0045e80000100a00 */
[----:B------:R4:W-:Y:S04]  /*2db80*/  STL.64 [R1+0x728], R14 ;  /* 0x0007280e01007387 */ /* 0x0009e80000100a00 */
[----:B---3--:R-:W3:Y:S01]  /*2db90*/  LDL.LU R11, [R1+0x78] ;  /* 0x00007800010b7983 */ /* 0x008ee20000300800 */
[----:B--2---:R-:W-:-:S02]  /*2dba0*/  IMAD.MOV.U32 R12, RZ, RZ, R149 ;  /* 0x000000ffff0c7224 */ /* 0x004fc400078e0095 */
[----:B------:R-:W-:Y:S02]  /*2dbb0*/  IMAD.MOV.U32 R13, RZ, RZ, R150 ;  /* 0x000000ffff0d7224 */ /* 0x000fe400078e0096 */
[----:B----4-:R-:W-:Y:S02]  /*2dbc0*/  IMAD.MOV.U32 R14, RZ, RZ, R151 ;  /* 0x000000ffff0e7224 */ /* 0x010fe400078e0097 */
[----:B------:R-:W-:Y:S01]  /*2dbd0*/  IMAD.MOV.U32 R15, RZ, RZ, R23 ;  /* 0x000000ffff0f7224 */ /* 0x000fe200078e0017 */
[----:B------:R-:W-:Y:S06]  /*2dbe0*/  BAR.SYNC.DEFER_BLOCKING 0x0 ;  /* 0x0000000000007b1d */ /* 0x000fec0000010000 */
[----:B------:R-:W-:Y:S02]  /*2dbf0*/  STSM.16.M88.4 [R5], R12 ;  /* 0x0000000c05007844 */ /* 0x000fe40000000200 */
[----:B------:R-:W-:Y:S06]  /*2dc00*/  BAR.SYNC.DEFER_BLOCKING 0x0 ;  /* 0x0000000000007b1d */ /* 0x000fec0000010000 */
[----:B------:R-:W2:Y:S04]  /*2dc10*/  LDS.128 R12, [R0] ;  /* 0x00000000000c7984 */ /* 0x000ea80000000c00 */
[----:B-1----:R-:W-:Y:S04]  /*2dc20*/  STL.64 [R1+0x710], R92 ;  /* 0x0007105c01007387 */ /* 0x002fe80000100a00 */
[----:B------:R-:W-:Y:S01]  /*2dc30*/  STL.64 [R1+0x718], R94 ;  /* 0x0007185e01007387 */ /* 0x000fe20000100a00 */
[----:B------:R-:W-:Y:S06]  /*2dc40*/  BAR.SYNC.DEFER_BLOCKING 0x0 ;  /* 0x0000000000007b1d */ /* 0x000fec0000010000 */
[----:B--2---:R1:W-:Y:S04]  /*2dc50*/  STL.64 [R1+0x700], R12 ;  /* 0x0007000c01007387 */ /* 0x0043e80000100a00 */
[----:B------:R2:W-:Y:S04]  /*2dc60*/  STL.64 [R1+0x708], R14 ;  /* 0x0007080e01007387 */ /* 0x0005e80000100a00 */
[----:B-1----:R-:W4:Y:S04]  /*2dc70*/  LDL.LU R12, [R1+0x474] ;  /* 0x00047400010c7983 */ /* 0x002f280000300800 */
[----:B------:R-:W4:Y:S04]  /*2dc80*/  LDL.LU R13, [R1+0x47c] ;  /* 0x00047c00010d7983 */ /* 0x000f280000300800 */
[----:B--2---:R-:W4:Y:S04]  /*2dc90*/  LDL.LU R14, [R1+0x74] ;  /* 0x00007400010e7983 */ /* 0x004f280000300800 */
[----:B------:R-:W4:Y:S01]  /*2dca0*/  LDL.LU R15, [R1+0x7c] ;  /* 0x00007c00010f7983 */ /* 0x000f220000300800 */
[----:B------:R-:W-:-:S02]  /*2dcb0*/  IMAD.MOV.U32 R8, RZ, RZ, R22 ;  /* 0x000000ffff087224 */ /* 0x000fc400078e0016 */
[----:B------:R-:W-:Y:S02]  /*2dcc0*/  IMAD.MOV.U32 R9, RZ, RZ, R21 ;  /* 0x000000ffff097224 */ /* 0x000fe400078e0015 */
[----:B------:R-:W-:-:S05]  /*2dcd0*/  IMAD.MOV.U32 R10, RZ, RZ, R16 ;  /* 0x000000ffff0a7224 */ /* 0x000fca00078e0010 */
[----:B---3--:R1:W-:Y:S01]  /*2dce0*/  STSM.16.M88.4 [R5], R8 ;  /* 0x0000000805007844 */ /* 0x0083e20000000200 */
[----:B------:R-:W-:Y:S06]  /*2dcf0*/  BAR.SYNC.DEFER_BLOCKING 0x0 ;  /* 0x0000000000007b1d */ /* 0x000fec0000010000 */
[----:B-1----:R-:W2:Y:S04]  /*2dd00*/  LDL.LU R8, [R1+0x480] ;  /* 0x0004800001087983 */ /* 0x002ea80000300800 */
[----:B------:R-:W2:Y:S04]  /*2dd10*/  LDL.LU R9, [R1+0x488] ;  /* 0x0004880001097983 */ /* 0x000ea80000300800 */
[----:B------:R-:W2:Y:S04]  /*2dd20*/  LDL.LU R10, [R1+0x80] ;  /* 0x00008000010a7983 */ /* 0x000ea80000300800 */
[----:B------:R-:W1:Y:S01]  /*2dd30*/  LDS.128 R92, [R0] ;  /* 0x00000000005c7984 */ /* 0x000e620000000c00 */
[----:B------:R-:W-:Y:S06]  /*2dd40*/  BAR.SYNC.DEFER_BLOCKING 0x0 ;  /* 0x0000000000007b1d */ /* 0x000fec0000010000 */
[----:B------:R-:W2:Y:S04]  /*2dd50*/  LDL.LU R11, [R1+0x88] ;  /* 0x00008800010b7983 */ /* 0x000ea80000300800 */
[----:B----4-:R-:W-:Y:S01]  /*2dd60*/  STSM.16.M88.4 [R5], R12 ;  /* 0x0000000c05007844 */ /* 0x010fe20000000200 */
[----:B------:R-:W-:Y:S06]  /*2dd70*/  BAR.SYNC.DEFER_BLOCKING 0x0 ;  /* 0x0000000000007b1d */ /* 0x000fec0000010000 */
[----:B------:R-:W3:Y:S04]  /*2dd80*/  LDS.128 R12, [R0] ;  /* 0x00000000000c7984 */ /* 0x000ee80000000c00 */
[----:B-1----:R-:W-:Y:S04]  /*2dd90*/  STL.64 [R1+0x6f0], R92 ;  /* 0x0006f05c01007387 */ /* 0x002fe80000100a00 */
[----:B------:R-:W-:Y:S01]  /*2dda0*/  STL.64 [R1+0x6f8], R94 ;  /* 0x0006f85e01007387 */ /* 0x000fe20000100a00 */
[----:B------:R-:W-:Y:S06]  /*2ddb0*/  BAR.SYNC.DEFER_BLOCKING 0x0 ;  /* 0x0000000000007b1d */ /* 0x000fec0000010000 */
[----:B---3--:R1:W-:Y:S04]  /*2ddc0*/  STL.64 [R1+0x6e0], R12 ;  /* 0x0006e00c01007387 */ /* 0x0083e80000100a00 */
[----:B------:R3:W-:Y:S04]  /*2ddd0*/  STL.64 [R1+0x6e8], R14 ;  /* 0x0006e80e01007387 */ /* 0x0007e80000100a00 */
[----:B-1----:R-:W4:Y:S04]  /*2dde0*/  LDL.LU R12, [R1+0x484] ;  /* 0x00048400010c7983 */ /* 0x002f280000300800 */
[----:B------:R-:W4:Y:S04]  /*2ddf0*/  LDL.LU R13, [R1+0x48c] ;  /* 0x00048c00010d7983 */ /* 0x000f280000300800 */
[----:B---3--:R-:W4:Y:S04]  /*2de00*/  LDL.LU R14, [R1+0x84] ;  /* 0x00008400010e7983 */ /* 0x008f280000300800 */
[----:B------:R-:W4:Y:S04]  /*2de10*/  LDL.LU R15, [R1+0x8c] ;  /* 0x00008c00010f7983 */ /* 0x000f280000300800 */
[----:B--2---:R1:W-:Y:S01]  /*2de20*/  STSM.16.M88.4 [R5], R8 ;  /* 0x0000000805007844 */ /* 0x0043e20000000200 */
[----:B------:R-:W-:Y:S06]  /*2de30*/  BAR.SYNC.DEFER_BLOCKING 0x0 ;  /* 0x0000000000007b1d */ /* 0x000fec0000010000 */
[----:B-1----:R-:W2:Y:S04]  /*2de40*/  LDL.LU R8, [R1+0x490] ;  /* 0x0004900001087983 */ /* 0x002ea80000300800 */
[----:B------:R-:W2:Y:S04]  /*2de50*/  LDL.LU R9, [R1+0x498] ;  /* 0x0004980001097983 */ /* 0x000ea80000300800 */
[----:B------:R-:W2:Y:S04]  /*2de60*/  LDL.LU R10, [R1+0x90] ;  /* 0x00009000010a7983 */ /* 0x000ea80000300800 */
[----:B------:R-:W1:Y:S01]  /*2de70*/  LDS.128 R92, [R0] ;  /* 0x00000000005c7984 */ /* 0x000e620000000c00 */
[----:B------:R-:W-:Y:S06]  /*2de80*/  BAR.SYNC.DEFER_BLOCKING 0x0 ;  /* 0x0000000000007b1d */ /* 0x000fec0000010000 */
[----:B------:R-:W2:Y:S04]  /*2de90*/  LDL.LU R11, [R1+0x98] ;  /* 0x00009800010b7983 */ /* 0x000ea80000300800 */
[----:B-1----:R-:W-:Y:S04]  /*2dea0*/  STL.64 [R1+0x6d0], R92 ;  /* 0x0006d05c01007387 */ /* 0x002fe80000100a00 */
[----:B------:R-:W-:Y:S04]  /*2deb0*/  STL.64 [R1+0x6d8], R94 ;  /* 0x0006d85e01007387 */ /* 0x000fe80000100a00 */
[----:B----4-:R-:W-:Y:S01]  /*2dec0*/  STSM.16.M88.4 [R5], R12 ;  /* 0x0000000c05007844 */ /* 0x010fe20000000200 */
[----:B------:R-:W-:Y:S06]  /*2ded0*/  BAR.SYNC.DEFER_BLOCKING 0x0 ;  /* 0x0000000000007b1d */ /* 0x000fec0000010000 */
[----:B------:R-:W1:Y:S02]  /*2dee0*/  LDS.128 R12, [R0] ;  /* 0x00000000000c7984 */ /* 0x000e640000000c00 */
[----:B------:R-:W-:Y:S06]  /*2def0*/  BAR.SYNC.DEFER_BLOCKING 0x0 ;  /* 0x0000000000007b1d */ /* 0x000fec0000010000 */
[----:B-1----:R1:W-:Y:S04]  /*2df00*/  STL.64 [R1+0x6c0], R12 ;  /* 0x0006c00c01007387 */ /* 0x0023e80000100a00 */
        /* <DEDUP_REMOVED lines=449> */
[----:B------:R-:W1:Y:S01]  /*2fb20*/  LDS.128 R92, [R0] ;  /* 0x00000000005c7984 */ /* 0x000e620000000c00 */
[----:B------:R-:W-:Y:S06]  /*2fb30*/  BAR.SYNC.DEFER_BLOCKING 0x0 ;  /* 0x0000000000007b1d */ /* 0x000fec0000010000 */
[----:B-1----:R-:W-:Y:S04]  /*2fb40*/  STL.64 [R1+0x70], R92 ;  /* 0x0000705c01007387 */ /* 0x002fe80000100a00 */
[----:B------:R-:W-:Y:S04]  /*2fb50*/  STL.64 [R1+0x78], R94 ;  /* 0x0000785e01007387 */ /* 0x000fe80000100a00 */
[----:B----4-:R-:W-:Y:S01]  /*2fb60*/  STSM.16.M88.4 [R5], R12 ;  /* 0x0000000c05007844 */ /* 0x010fe20000000200 */
[----:B------:R-:W-:Y:S06]  /*2fb70*/  BAR.SYNC.DEFER_BLOCKING 0x0 ;  /* 0x0000000000007b1d */ /* 0x000fec0000010000 */
[----:B------:R-:W1:Y:S04]  /*2fb80*/  LDS.128 R12, [R0] ;  /* 0x00000000000c7984 */ /* 0x000e680000000c00 */
[----:B-1----:R1:W-:Y:S04]  /*2fb90*/  STL.64 [R1+0x60], R12 ;  /* 0x0000600c01007387 */ /* 0x0023e80000100a00 */
[----:B------:R-:W-:Y:S04]  /*2fba0*/  STL.64 [R1+0x68], R14 ;  /* 0x0000680e01007387 */ /* 0x000fe80000100a00 */
[----:B-1----:R-:W3:Y:S04]  /*2fbb0*/  LDL.LU R12, [R1+0x204] ;  /* 0x00020400010c7983 */ /* 0x002ee80000300800 */
[----:B------:R-:W3:Y:S01]  /*2fbc0*/  LDL.LU R13, [R1+0x20c] ;  /* 0x00020c00010d7983 */ /* 0x000ee20000300800 */
[----:B------:R-:W-:-:S02]  /*2fbd0*/  IMAD.MOV.U32 R10, RZ, RZ, R24 ;  /* 0x000000ffff0a7224 */ /* 0x000fc400078e0018 */
[----:B------:R-:W-:Y:S01]  /*2fbe0*/  IMAD.MOV.U32 R11, RZ, RZ, R26 ;  /* 0x000000ffff0b7224 */ /* 0x000fe200078e001a */
[----:B------:R-:W-:Y:S06]  /*2fbf0*/  BAR.SYNC.DEFER_BLOCKING 0x0 ;  /* 0x0000000000007b1d */ /* 0x000fec0000010000 */
[----:B--2---:R1:W-:Y:S02]  /*2fc00*/  STSM.16.M88.4 [R5], R8 ;  /* 0x0000000805007844 */ /* 0x0043e40000000200 */
[----:B------:R-:W-:Y:S06]  /*2fc10*/  BAR.SYNC.DEFER_BLOCKING 0x0 ;  /* 0x0000000000007b1d */ /* 0x000fec0000010000 */
[----:B-1----:R-:W2:Y:S04]  /*2fc20*/  LDL.LU R8, [R1+0x210] ;  /* 0x0002100001087983 */ /* 0x002ea80000300800 */
[----:B------:R-:W2:Y:S04]  /*2fc30*/  LDL.LU R9, [R1+0x218] ;  /* 0x0002180001097983 */ /* 0x000ea80000300800 */
[----:B------:R-:W1:Y:S01]  /*2fc40*/  LDS.128 R92, [R0] ;  /* 0x00000000005c7984 */ /* 0x000e620000000c00 */
[----:B------:R-:W-:-:S02]  /*2fc50*/  IMAD.MOV.U32 R14, RZ, RZ, R25 ;  /* 0x000000ffff0e7224 */ /* 0x000fc400078e0019 */
[----:B------:R-:W-:Y:S01]  /*2fc60*/  IMAD.MOV.U32 R15, RZ, RZ, R27 ;  /* 0x000000ffff0f7224 */ /* 0x000fe200078e001b */
[----:B------:R-:W-:Y:S06]  /*2fc70*/  BAR.SYNC.DEFER_BLOCKING 0x0 ;  /* 0x0000000000007b1d */ /* 0x000fec0000010000 */
[----:B-1----:R-:W-:Y:S04]  /*2fc80*/  STL.64 [R1+0x50], R92 ;  /* 0x0000505c01007387 */ /* 0x002fe80000100a00 */
[----:B------:R-:W-:Y:S01]  /*2fc90*/  STL.64 [R1+0x58], R94 ;  /* 0x0000585e01007387 */ /* 0x000fe20000100a00 */
[----:B------:R-:W-:-:S02]  /*2fca0*/  IMAD.MOV.U32 R10, RZ, RZ, R28 ;  /* 0x000000ffff0a7224 */ /* 0x000fc400078e001c */
[----:B------:R-:W-:Y:S01]  /*2fcb0*/  IMAD.MOV.U32 R11, RZ, RZ, R30 ;  /* 0x000000ffff0b7224 */ /* 0x000fe200078e001e */
[----:B---3--:R-:W-:Y:S01]  /*2fcc0*/  STSM.16.M88.4 [R5], R12 ;  /* 0x0000000c05007844 */ /* 0x008fe20000000200 */
[----:B------:R-:W-:Y:S06]  /*2fcd0*/  BAR.SYNC.DEFER_BLOCKING 0x0 ;  /* 0x0000000000007b1d */ /* 0x000fec0000010000 */
[----:B------:R-:W1:Y:S02]  /*2fce0*/  LDS.128 R12, [R0] ;  /* 0x00000000000c7984 */ /* 0x000e640000000c00 */
[----:B------:R-:W-:Y:S06]  /*2fcf0*/  BAR.SYNC.DEFER_BLOCKING 0x0 ;  /* 0x0000000000007b1d */ /* 0x000fec0000010000 */
[----:B-1----:R1:W-:Y:S04]  /*2fd00*/  STL.64 [R1+0x40], R12 ;  /* 0x0000400c01007387 */ /* 0x0023e80000100a00 */
[----:B------:R-:W-:Y:S04]  /*2fd10*/  STL.64 [R1+0x48], R14 ;  /* 0x0000480e01007387 */ /* 0x000fe80000100a00 */
[----:B-1----:R-:W3:Y:S04]  /*2fd20*/  LDL.LU R12, [R1+0x214] ;  /* 0x00021400010c7983 */ /* 0x002ee80000300800 */
[----:B------:R-:W3:Y:S04]  /*2fd30*/  LDL.LU R13, [R1+0x21c] ;  /* 0x00021c00010d7983 */ /* 0x000ee80000300800 */
[----:B--2---:R1:W-:Y:S04]  /*2fd40*/  STSM.16.M88.4 [R5], R8 ;  /* 0x0000000805007844 */ /* 0x0043e80000000200 */
[----:B-1----:R-:W2:Y:S04]  /*2fd50*/  LDL.LU R8, [R1+0x220] ;  /* 0x0002200001087983 */ /* 0x002ea80000300800 */
[----:B------:R-:W2:Y:S01]  /*2fd60*/  LDL.LU R9, [R1+0x228] ;  /* 0x0002280001097983 */ /* 0x000ea20000300800 */
[----:B------:R-:W-:-:S02]  /*2fd70*/  IMAD.MOV.U32 R14, RZ, RZ, R29 ;  /* 0x000000ffff0e7224 */ /* 0x000fc400078e001d */
[----:B------:R-:W-:Y:S01]  /*2fd80*/  IMAD.MOV.U32 R15, RZ, RZ, R31 ;  /* 0x000000ffff0f7224 */ /* 0x000fe200078e001f */
[----:B------:R-:W-:Y:S06]  /*2fd90*/  BAR.SYNC.DEFER_BLOCKING 0x0 ;  /* 0x0000000000007b1d */ /* 0x000fec0000010000 */
[----:B------:R-:W1:Y:S02]  /*2fda0*/  LDS.128 R28, [R0] ;  /* 0x00000000001c7984 */ /* 0x000e640000000c00 */
        /* <DEDUP_REMOVED lines=13> */
[----:B--2---:R1:W-:Y:S01]  /*2fe80*/  STSM.16.M88.4 [R5], R8 ;  /* 0x0000000805007844 */ /* 0x0043e20000000200 */
[----:B------:R-:W-:Y:S06]  /*2fe90*/  BAR.SYNC.DEFER_BLOCKING 0x0 ;  /* 0x0000000000007b1d */ /* 0x000fec0000010000 */
[----:B-1----:R-:W2:Y:S04]  /*2fea0*/  LDL.LU R8, [R1+0x230] ;  /* 0x0002300001087983 */ /* 0x002ea80000300800 */
[----:B------:R-:W2:Y:S04]  /*2feb0*/  LDL.LU R9, [R1+0x238] ;  /* 0x0002380001097983 */ /* 0x000ea80000300800 */
[----:B------:R-:W1:Y:S01]  /*2fec0*/  LDS.128 R28, [R0] ;  /* 0x00000000001c7984 */ /* 0x000e620000000c00 */
[----:B------:R-:W-:-:S02]  /*2fed0*/  IMAD.MOV.U32 R14, RZ, RZ, R33 ;  /* 0x000000ffff0e7224 */ /* 0x000fc400078e0021 */
[----:B------:R-:W-:Y:S01]  /*2fee0*/  IMAD.MOV.U32 R15, RZ, RZ, R35 ;  /* 0x000000ffff0f7224 */ /* 0x000fe200078e0023 */
[----:B------:R-:W-:Y:S01]  /*2fef0*/  BAR.SYNC.DEFER_BLOCKING 0x0 ;  /* 0x0000000000007b1d */ /* 0x000fe20000010000 */
[----:B------:R-:W-:Y:S02]  /*2ff00*/  IMAD.MOV.U32 R10, RZ, RZ, R36 ;  /* 0x000000ffff0a7224 */ /* 0x000fe400078e0024 */
[----:B------:R-:W-:-:S03]  /*2ff10*/  IMAD.MOV.U32 R11, RZ, RZ, R38 ;  /* 0x000000ffff0b7224 */ /* 0x000fc600078e0026 */
[----:B-1----:R-:W-:Y:S04]  /*2ff20*/  STL.64 [R1+0x10], R28 ;  /* 0x0000101c01007387 */ /* 0x002fe80000100a00 */
[----:B------:R-:W-:Y:S04]  /*2ff30*/  STL.64 [R1+0x18], R30 ;  /* 0x0000181e01007387 */ /* 0x000fe80000100a00 */
[----:B---3--:R-:W-:Y:S01]  /*2ff40*/  STSM.16.M88.4 [R5], R12 ;  /* 0x0000000c05007844 */ /* 0x008fe20000000200 */
[----:B------:R-:W-:Y:S06]  /*2ff50*/  BAR.SYNC.DEFER_BLOCKING 0x0 ;  /* 0x0000000000007b1d */ /* 0x000fec0000010000 */
[----:B------:R-:W1:Y:S02]  /*2ff60*/  LDS.128 R12, [R0] ;  /* 0x00000000000c7984 */ /* 0x000e640000000c00 */
[----:B------:R-:W-:Y:S06]  /*2ff70*/  BAR.SYNC.DEFER_BLOCKING 0x0 ;  /* 0x0000000000007b1d */ /* 0x000fec0000010000 */
[----:B--2---:R2:W-:Y:S02]  /*2ff80*/  STSM.16.M88.4 [R5], R8 ;  /* 0x0000000805007844 */ /* 0x0045e40000000200 */
[----:B------:R-:W-:Y:S06]  /*2ff90*/  BAR.SYNC.DEFER_BLOCKING 0x0 ;  /* 0x0000000000007b1d */ /* 0x000fec0000010000 */
[----:B-1----:R1:W-:Y:S04]  /*2ffa0*/  STL.64 [R1], R12 ;  /* 0x0000000c01007387 */ /* 0x0023e80000100a00 */
[----:B------:R-:W-:Y:S04]  /*2ffb0*/  STL.64 [R1+0x8], R14 ;  /* 0x0000080e01007387 */ /* 0x000fe80000100a00 */
[----:B--2---:R-:W2:Y:S04]  /*2ffc0*/  LDL.LU R8, [R1+0x234] ;  /* 0x0002340001087983 */ /* 0x004ea80000300800 */
[----:B------:R-:W2:Y:S04]  /*2ffd0*/  LDL.LU R9, [R1+0x23c] ;  /* 0x00023c0001097983 */ /* 0x000ea80000300800 */
[----:B------:R-:W3:Y:S01]  /*2ffe0*/  LDS.128 R248, [R0] ;  /* 0x0000000000f87984 */ /* 0x000ee20000000c00 */
[----:B------:R-:W-:-:S02]  /*2fff0*/  IMAD.MOV.U32 R10, RZ, RZ, R37 ;  /* 0x000000ffff0a7224 */ /* 0x000fc400078e0025 */
[----:B------:R-:W-:Y:S01]  /*30000*/  IMAD.MOV.U32 R11, RZ, RZ, R39 ;  /* 0x000000ffff0b7224 */ /* 0x000fe200078e0027 */
[----:B------:R-:W-:Y:S06]  /*30010*/  BAR.SYNC.DEFER_BLOCKING 0x0 ;  /* 0x0000000000007b1d */ /* 0x000fec0000010000 */
[----:B-1----:R-:W4:Y:S04]  /*30020*/  LDL.LU R12, [R1+0x240] ;  /* 0x00024000010c7983 */ /* 0x002f280000300800 */
[----:B------:R-:W4:Y:S04]  /*30030*/  LDL.LU R13, [R1+0x248] ;  /* 0x00024800010d7983 */ /* 0x000f280000300800 */
[----:B---3--:R-:W-:Y:S04]  /*30040*/  STL [R1+0x1970], R248 ;  /* 0x001970f801007387 */ /* 0x008fe80000100800 */
[----:B------:R-:W-:Y:S04]  /*30050*/  STL [R1+0x196c], R249 ;  /* 0x00196cf901007387 */ /* 0x000fe80000100800 */
[----:B------:R-:W-:Y:S04]  /*30060*/  STL [R1+0x1968], R250 ;  /* 0x001968fa01007387 */ /* 0x000fe80000100800 */
[----:B------:R-:W-:Y:S04]  /*30070*/  STL [R1+0x1964], R251 ;  /* 0x001964fb01007387 */ /* 0x000fe80000100800 */
[----:B--2---:R-:W-:Y:S01]  /*30080*/  STSM.16.M88.4 [R5], R8 ;  /* 0x0000000805007844 */ /* 0x004fe20000000200 */
[----:B------:R-:W-:Y:S06]  /*30090*/  BAR.SYNC.DEFER_BLOCKING 0x0 ;  /* 0x0000000000007b1d */ /* 0x000fec0000010000 */
[----:B------:R-:W1:Y:S04]  /*300a0*/  LDS.128 R244, [R0] ;  /* 0x0000000000f47984 */ /* 0x000e680000000c00 */
[----:B-1----:R-:W-:Y:S04]  /*300b0*/  STL [R1+0x1980], R244 ;  /* 0x001980f401007387 */ /* 0x002fe80000100800 */
[----:B------:R-:W-:Y:S04]  /*300c0*/  STL [R1+0x197c], R245 ;  /* 0x00197cf501007387 */ /* 0x000fe80000100800 */
[----:B------:R-:W-:Y:S04]  /*300d0*/  STL [R1+0x1978], R246 ;  /* 0x001978f601007387 */ /* 0x000fe80000100800 */
[----:B------:R-:W-:Y:S04]  /*300e0*/  STL [R1+0x1974], R247 ;  /* 0x001974f701007387 */ /* 0x000fe80000100800 */
[----:B------:R-:W2:Y:S04]  /*300f0*/  LDL.LU R8, [R1+0x244] ;  /* 0x0002440001087983 */ /* 0x000ea80000300800 */
[----:B------:R-:W2:Y:S01]  /*30100*/  LDL.LU R9, [R1+0x24c] ;  /* 0x00024c0001097983 */ /* 0x000ea20000300800 */
[----:B------:R-:W-:-:S02]  /*30110*/  IMAD.MOV.U32 R14, RZ, RZ, R40 ;  /* 0x000000ffff0e7224 */ /* 0x000fc400078e0028 */
[----:B------:R-:W-:Y:S01]  /*30120*/  IMAD.MOV.U32 R15, RZ, RZ, R42 ;  /* 0x000000ffff0f7224 */ /* 0x000fe200078e002a */
[----:B------:R-:W-:Y:S06]  /*30130*/  BAR.SYNC.DEFER_BLOCKING 0x0 ;  /* 0x0000000000007b1d */ /* 0x000fec0000010000 */
[----:B----4-:R1:W-:Y:S02]  /*30140*/  STSM.16.M88.4 [R5], R12 ;  /* 0x0000000c05007844 */ /* 0x0103e40000000200 */
[----:B------:R-:W-:Y:S06]  /*30150*/  BAR.SYNC.DEFER_BLOCKING 0x0 ;  /* 0x0000000000007b1d */ /* 0x000fec0000010000 */
[----:B-1----:R-:W3:Y:S04]  /*30160*/  LDL.LU R12, [R1+0x250] ;  /* 0x00025000010c7983 */ /* 0x002ee80000300800 */
[----:B------:R-:W3:Y:S04]  /*30170*/  LDL.LU R13, [R1+0x258] ;  /* 0x00025800010d7983 */ /* 0x000ee80000300800 */
[----:B------:R-:W1:Y:S01]  /*30180*/  LDS.128 R240, [R0] ;  /* 0x0000000000f07984 */ /* 0x000e620000000c00 */
[----:B------:R-:W-:-:S02]  /*30190*/  IMAD.MOV.U32 R10, RZ, RZ, R41 ;  /* 0x000000ffff0a7224 */ /* 0x000fc400078e0029 */
[----:B------:R-:W-:Y:S01]  /*301a0*/  IMAD.MOV.U32 R11, RZ, RZ, R43 ;  /* 0x000000ffff0b7224 */ /* 0x000fe200078e002b */
[----:B------:R-:W-:Y:S06]  /*301b0*/  BAR.SYNC.DEFER_BLOCKING 0x0 ;  /* 0x0000000000007b1d */ /* 0x000fec0000010000 */
[----:B-1----:R-:W-:Y:S04]  /*301c0*/  STL [R1+0x198c], R241 ;  /* 0x00198cf101007387 */ /* 0x002fe80000100800 */
[----:B------:R-:W-:Y:S04]  /*301d0*/  STL [R1+0x1988], R242 ;  /* 0x001988f201007387 */ /* 0x000fe80000100800 */
[----:B------:R-:W-:Y:S04]  /*301e0*/  STL [R1+0x1984], R243 ;  /* 0x001984f301007387 */ /* 0x000fe80000100800 */
[----:B--2---:R1:W-:Y:S01]  /*301f0*/  STSM.16.M88.4 [R5], R8 ;  /* 0x0000000805007844 */ /* 0x0043e20000000200 */
[----:B------:R-:W-:Y:S06]  /*30200*/  BAR.SYNC.DEFER_BLOCKING 0x0 ;  /* 0x0000000000007b1d */ /* 0x000fec0000010000 */
[----:B-1----:R-:W2:Y:S04]  /*30210*/  LDL.LU R8, [R1+0x254] ;  /* 0x0002540001087983 */ /* 0x002ea80000300800 */
[----:B------:R-:W2:Y:S04]  /*30220*/  LDL.LU R9, [R1+0x25c] ;  /* 0x00025c0001097983 */ /* 0x000ea80000300800 */
[----:B------:R-:W-:Y:S01]  /*30230*/  LDS.128 R236, [R0] ;  /* 0x0000000000ec7984 */ /* 0x000fe20000000c00 */
[----:B------:R-:W-:-:S02]  /*30240*/  IMAD.MOV.U32 R14, RZ, RZ, R44 ;  /* 0x000000ffff0e7224 */ /* 0x000fc400078e002c */
[----:B------:R-:W-:Y:S01]  /*30250*/  IMAD.MOV.U32 R15, RZ, RZ, R46 ;  /* 0x000000ffff0f7224 */ /* 0x000fe200078e002e */
[----:B------:R-:W-:Y:S06]  /*30260*/  BAR.SYNC.DEFER_BLOCKING 0x0 ;  /* 0x0000000000007b1d */ /* 0x000fec0000010000 */
[----:B---3--:R1:W-:Y:S02]  /*30270*/  STSM.16.M88.4 [R5], R12 ;  /* 0x0000000c05007844 */ /* 0x0083e40000000200 */
[----:B------:R-:W-:Y:S06]  /*30280*/  BAR.SYNC.DEFER_BLOCKING 0x0 ;  /* 0x0000000000007b1d */ /* 0x000fec0000010000 */
[----:B-1----:R-:W3:Y:S04]  /*30290*/  LDL.LU R12, [R1+0x260] ;  /* 0x00026000010c7983 */ /* 0x002ee80000300800 */
[----:B------:R-:W3:Y:S04]  /*302a0*/  LDL.LU R13, [R1+0x268] ;  /* 0x00026800010d7983 */ /* 0x000ee80000300800 */
[----:B------:R-:W-:Y:S01]  /*302b0*/  LDS.128 R232, [R0] ;  /* 0x0000000000e87984 */ /* 0x000fe20000000c00 */
[----:B------:R-:W-:-:S02]  /*302c0*/  IMAD.MOV.U32 R10, RZ, RZ, R45 ;  /* 0x000000ffff0a7224 */ /* 0x000fc400078e002d */
[----:B------:R-:W-:Y:S01]  /*302d0*/  IMAD.MOV.U32 R11, RZ, RZ, R47 ;  /* 0x000000ffff0b7224 */ /* 0x000fe200078e002f */
[----:B------:R-:W-:Y:S06]  /*302e0*/  BAR.SYNC.DEFER_BLOCKING 0x0 ;  /* 0x0000000000007b1d */ /* 0x000fec0000010000 */
[----:B--2---:R1:W-:Y:S02]  /*302f0*/  STSM.16.M88.4 [R5], R8 ;  /* 0x0000000805007844 */ /* 0x0043e40000000200 */
        /* <DEDUP_REMOVED lines=59> */
[----:B------:R-:W1:Y:S01]  /*306b0*/  LDS.128 R200, [R0] ;  /* 0x0000000000c87984 */ /* 0x000e620000000c00 */
[----:B------:R-:W-:-:S02]  /*306c0*/  IMAD.MOV.U32 R10, RZ, RZ, R61 ;  /* 0x000000ffff0a7224 */ /* 0x000fc400078e003d */
[----:B------:R-:W-:Y:S01]  /*306d0*/  IMAD.MOV.U32 R11, RZ, RZ, R63 ;  /* 0x000000ffff0b7224 */ /* 0x000fe200078e003f */
[----:B------:R-:W-:Y:S06]  /*306e0*/  BAR.SYNC.DEFER_BLOCKING 0x0 ;  /* 0x0000000000007b1d */ /* 0x000fec0000010000 */
[----:B--2---:R2:W-:Y:S02]  /*306f0*/  STSM.16.M88.4 [R5], R8 ;  /* 0x0000000805007844 */ /* 0x0045e40000000200 */
[----:B------:R-:W-:Y:S06]  /*30700*/  BAR.SYNC.DEFER_BLOCKING 0x0 ;  /* 0x0000000000007b1d */ /* 0x000fec0000010000 */
[----:B--2---:R-:W2:Y:S04]  /*30710*/  LDL.LU R8, [R1+0x2a4] ;  /* 0x0002a40001087983 */ /* 0x004ea80000300800 */
[----:B------:R-:W2:Y:S04]  /*30720*/  LDL.LU R9, [R1+0x2ac] ;  /* 0x0002ac0001097983 */ /* 0x000ea80000300800 */
[----:B------:R-:W4:Y:S01]  /*30730*/  LDS.128 R196, [R0] ;  /* 0x0000000000c47984 */ /* 0x000f220000000c00 */
[----:B------:R-:W-:-:S02]  /*30740*/  IMAD.MOV.U32 R14, RZ, RZ, R64 ;  /* 0x000000ffff0e7224 */ /* 0x000fc400078e0040 */
[----:B------:R-:W-:Y:S01]  /*30750*/  IMAD.MOV.U32 R15, RZ, RZ, R66 ;  /* 0x000000ffff0f7224 */ /* 0x000fe200078e0042 */
[----:B------:R-:W-:Y:S06]  /*30760*/  BAR.SYNC.DEFER_BLOCKING 0x0 ;  /* 0x0000000000007b1d */ /* 0x000fec0000010000 */
[----:B---3--:R3:W-:Y:S02]  /*30770*/  STSM.16.M88.4 [R5], R12 ;  /* 0x0000000c05007844 */ /* 0x0087e40000000200 */
[----:B------:R-:W-:Y:S06]  /*30780*/  BAR.SYNC.DEFER_BLOCKING 0x0 ;  /* 0x0000000000007b1d */ /* 0x000fec0000010000 */
[----:B---3--:R-:W3:Y:S04]  /*30790*/  LDL.LU R12, [R1+0x2b0] ;  /* 0x0002b000010c7983 */ /* 0x008ee80000300800 */
[----:B------:R-:W3:Y:S04]  /*307a0*/  LDL.LU R13, [R1+0x2b8] ;  /* 0x0002b800010d7983 */ /* 0x000ee80000300800 */
[----:B------:R-:W4:Y:S01]  /*307b0*/  LDS.128 R192, [R0] ;  /* 0x0000000000c07984 */ /* 0x000f220000000c00 */
        /* <DEDUP_REMOVED lines=23> */
[----:B------:R-:W4:Y:S04]  /*30930*/  LDL.LU R28, [R1+0x2d0] ;  /* 0x0002d000011c7983 */ /* 0x000f280000300800 */
[----:B------:R-:W4:Y:S04]  /*30940*/  LDL.LU R29, [R1+0x2d8] ;  /* 0x0002d800011d7983 */ /* 0x000f280000300800 */
[----:B------:R-:W1:Y:S01]  /*30950*/  LDS.128 R180, [R0] ;  /* 0x0000000000b47984 */ /* 0x000e620000000c00 */
[----:B------:R-:W-:-:S02]  /*30960*/  IMAD.MOV.U32 R14, RZ, RZ, R72 ;  /* 0x000000ffff0e7224 */ /* 0x000fc400078e0048 */
[----:B------:R-:W-:Y:S01]  /*30970*/  IMAD.MOV.U32 R15, RZ, RZ, R74 ;  /* 0x000000ffff0f7224 */ /* 0x000fe200078e004a */
[----:B------:R-:W-:Y:S01]  /*30980*/  BAR.SYNC.DEFER_BLOCKING 0x0 ;  /* 0x0000000000007b1d */ /* 0x000fe20000010000 */
[----:B------:R-:W-:Y:S02]  /*30990*/  IMAD.MOV.U32 R10, RZ, RZ, R73 ;  /* 0x000000ffff0a7224 */ /* 0x000fe400078e0049 */
[----:B------:R-:W-:-:S03]  /*309a0*/  IMAD.MOV.U32 R11, RZ, RZ, R75 ;  /* 0x000000ffff0b7224 */ /* 0x000fc600078e004b */
[----:B------:R-:W4:Y:S04]  /*309b0*/  LDL.LU R32, [R1+0x2d4] ;  /* 0x0002d40001207983 */ /* 0x000f280000300800 */
[----:B------:R-:W4:Y:S04]  /*309c0*/  LDL.LU R33, [R1+0x2dc] ;  /* 0x0002dc0001217983 */ /* 0x000f280000300800 */
[----:B---3--:R-:W-:Y:S01]  /*309d0*/  STSM.16.M88.4 [R5], R12 ;  /* 0x0000000c05007844 */ /* 0x008fe20000000200 */
[----:B------:R-:W-:Y:S06]  /*309e0*/  BAR.SYNC.DEFER_BLOCKING 0x0 ;  /* 0x0000000000007b1d */ /* 0x000fec0000010000 */
[----:B------:R-:W-:Y:S02]  /*309f0*/  LDS.128 R176, [R0] ;  /* 0x0000000000b07984 */ /* 0x000fe40000000c00 */
[----:B------:R-:W-:Y:S01]  /*30a00*/  BAR.SYNC.DEFER_BLOCKING 0x0 ;  /* 0x0000000000007b1d */ /* 0x000fe20000010000 */
[----:B------:R-:W-:-:S02]  /*30a10*/  IMAD.MOV.U32 R30, RZ, RZ, R76 ;  /* 0x000000ffff1e7224 */ /* 0x000fc400078e004c */
[----:B------:R-:W-:-:S03]  /*30a20*/  IMAD.MOV.U32 R31, RZ, RZ, R78 ;  /* 0x000000ffff1f7224 */ /* 0x000fc600078e004e */
[----:B--2---:R-:W-:Y:S02]  /*30a30*/  STSM.16.M88.4 [R5], R8 ;  /* 0x0000000805007844 */ /* 0x004fe40000000200 */
[----:B------:R-:W-:Y:S06]  /*30a40*/  BAR.SYNC.DEFER_BLOCKING 0x0 ;  /* 0x0000000000007b1d */ /* 0x000fec0000010000 */
[----:B------:R-:W2:Y:S02]  /*30a50*/  LDS.128 R172, [R0] ;  /* 0x0000000000ac7984 */ /* 0x000ea40000000c00 */
[----:B------:R-:W-:Y:S06]  /*30a60*/  BAR.SYNC.DEFER_BLOCKING 0x0 ;  /* 0x0000000000007b1d */ /* 0x000fec0000010000 */
[----:B----4-:R3:W-:Y:S02]  /*30a70*/  STSM.16.M88.4 [R5], R28 ;  /* 0x0000001c05007844 */ /* 0x0107e40000000200 */
[----:B------:R-:W-:Y:S06]  /*30a80*/  BAR.SYNC.DEFER_BLOCKING 0x0 ;  /* 0x0000000000007b1d */ /* 0x000fec0000010000 */
[----:B---3--:R-:W3:Y:S04]  /*30a90*/  LDL.LU R28, [R1+0x2e0] ;  /* 0x0002e000011c7983 */ /* 0x008ee80000300800 */
[----:B------:R-:W3:Y:S04]  /*30aa0*/  LDL.LU R29, [R1+0x2e8] ;  /* 0x0002e800011d7983 */ /* 0x000ee80000300800 */
[----:B------:R-:W4:Y:S04]  /*30ab0*/  LDL.LU R36, [R1+0x2e4] ;  /* 0x0002e40001247983 */ /* 0x000f280000300800 */
[----:B------:R-:W4:Y:S04]  /*30ac0*/  LDL.LU R37, [R1+0x2ec] ;  /* 0x0002ec0001257983 */ /* 0x000f280000300800 */
[----:B------:R-:W2:Y:S04]  /*30ad0*/  LDL.LU R40, [R1+0x2f0] ;  /* 0x0002f00001287983 */ /* 0x000ea80000300800 */
[----:B------:R-:W2:Y:S04]  /*30ae0*/  LDL.LU R41, [R1+0x2f8] ;  /* 0x0002f80001297983 */ /* 0x000ea80000300800 */
[----:B------:R-:W2:Y:S04]  /*30af0*/  LDL.LU R44, [R1+0x2f4] ;  /* 0x0002f400012c7983 */ /* 0x000ea80000300800 */
[----:B------:R-:W2:Y:S04]  /*30b00*/  LDL.LU R45, [R1+0x2fc] ;  /* 0x0002fc00012d7983 */ /* 0x000ea80000300800 */
[----:B------:R-:W1:Y:S01]  /*30b10*/  LDS.128 R12, [R0] ;  /* 0x00000000000c7984 */ /* 0x000e620000000c00 */
[----:B------:R-:W-:-:S02]  /*30b20*/  IMAD.MOV.U32 R34, RZ, RZ, R77 ;  /* 0x000000ffff227224 */ /* 0x000fc400078e004d */
[----:B------:R-:W-:Y:S01]  /*30b30*/  IMAD.MOV.U32 R35, RZ, RZ, R79 ;  /* 0x000000ffff237224 */ /* 0x000fe200078e004f */
[----:B------:R-:W-:Y:S06]  /*30b40*/  BAR.SYNC.DEFER_BLOCKING 0x0 ;  /* 0x0000000000007b1d */ /* 0x000fec0000010000 */
[----:B------:R-:W2:Y:S04]  /*30b50*/  LDL.LU R48, [R1+0x300] ;  /* 0x0003000001307983 */ /* 0x000ea80000300800 */
[----:B------:R-:W2:Y:S04]  /*30b60*/  LDL.LU R49, [R1+0x308] ;  /* 0x0003080001317983 */ /* 0x000ea80000300800 */
[----:B------:R-:W-:Y:S01]  /*30b70*/  STSM.16.M88.4 [R5], R32 ;  /* 0x0000002005007844 */ /* 0x000fe20000000200 */
[----:B------:R-:W-:Y:S01]  /*30b80*/  BAR.SYNC.DEFER_BLOCKING 0x0 ;  /* 0x0000000000007b1d */ /* 0x000fe20000010000 */
[----:B------:R-:W-:-:S02]  /*30b90*/  IMAD.MOV.U32 R30, RZ, RZ, R80 ;  /* 0x000000ffff1e7224 */ /* 0x000fc400078e0050 */
[----:B------:R-:W-:-:S03]  /*30ba0*/  IMAD.MOV.U32 R31, RZ, RZ, R82 ;  /* 0x000000ffff1f7224 */ /* 0x000fc600078e0052 */
[----:B------:R-:W1:Y:S02]  /*30bb0*/  LDS.128 R8, [R0] ;  /* 0x0000000000087984 */ /* 0x000e640000000c00 */
[----:B------:R-:W-:Y:S01]  /*30bc0*/  BAR.SYNC.DEFER_BLOCKING 0x0 ;  /* 0x0000000000007b1d */ /* 0x000fe20000010000 */
[----:B------:R-:W-:Y:S02]  /*30bd0*/  IMAD.MOV.U32 R38, RZ, RZ, R81 ;  /* 0x000000ffff267224 */ /* 0x000fe400078e0051 */
[----:B------:R-:W-:Y:S02]  /*30be0*/  IMAD.MOV.U32 R39, RZ, RZ, R83 ;  /* 0x000000ffff277224 */ /* 0x000fe400078e0053 */
[----:B------:R-:W-:Y:S02]  /*30bf0*/  IMAD.MOV.U32 R42, RZ, RZ, R84 ;  /* 0x000000ffff2a7224 */ /* 0x000fe400078e0054 */
[----:B------:R-:W-:Y:S02]  /*30c00*/  IMAD.MOV.U32 R43, RZ, RZ, R86 ;  /* 0x000000ffff2b7224 */ /* 0x000fe400078e0056 */
[----:B------:R-:W-:-:S02]  /*30c10*/  IMAD.MOV.U32 R46, RZ, RZ, R85 ;  /* 0x000000ffff2e7224 */ /* 0x000fc400078e0055 */
[----:B------:R-:W-:Y:S01]  /*30c20*/  IMAD.MOV.U32 R47, RZ, RZ, R87 ;  /* 0x000000ffff2f7224 */ /* 0x000fe200078e0057 */
[----:B------:R-:W-:Y:S01]  /*30c30*/  @P1 LOP3.LUT R3, R3, 0x8, RZ, 0xfc, !PT ;  /* 0x0000000803031812 */ /* 0x000fe200078efcff */
[----:B------:R-:W-:-:S03]  /*30c40*/  VIADD R27, R4, 0x3 ;  /* 0x00000003041b7836 */ /* 0x000fc60000000000 */
[----:B------:R-:W-:Y:S01]  /*30c50*/  LOP3.LUT R3, R3, 0xfffffffb, RZ, 0xc0, !PT ;  /* 0xfffffffb03037812 */ /* 0x000fe200078ec0ff */
[C---:B------:R-:W-:Y:S01]  /*30c60*/  VIADD R26, R4.reuse, 0x2 ;  /* 0x00000002041a7836 */ /* 0x040fe20000000000 */
[----:B---3--:R-:W-:Y:S01]  /*30c70*/  STSM.16.M88.4 [R5], R28 ;  /* 0x0000001c05007844 */ /* 0x008fe20000000200 */
[----:B------:R-:W-:Y:S06]  /*30c80*/  BAR.SYNC.DEFER_BLOCKING 0x0 ;  /* 0x0000000000007b1d */ /* 0x000fec0000010000 */
[----:B------:R-:W3:Y:S02]  /*30c90*/  LDS.128 R32, [R0] ;  /* 0x0000000000207984 */ /* 0x000ee40000000c00 */
[----:B------:R-:W-:Y:S06]  /*30ca0*/  BAR.SYNC.DEFER_BLOCKING 0x0 ;  /* 0x0000000000007b1d */ /* 0x000fec0000010000 */
[----:B----4-:R-:W-:Y:S02]  /*30cb0*/  STSM.16.M88.4 [R5], R36 ;  /* 0x0000002405007844 */ /* 0x010fe40000000200 */
[----:B------:R-:W-:Y:S06]  /*30cc0*/  BAR.SYNC.DEFER_BLOCKING 0x0 ;  /* 0x0000000000007b1d */ /* 0x000fec0000010000 */
[----:B------:R-:W4:Y:S02]  /*30cd0*/  LDS.128 R28, [R0] ;  /* 0x00000000001c7984 */ /* 0x000f240000000c00 */
[----:B------:R-:W-:Y:S06]  /*30ce0*/  BAR.SYNC.DEFER_BLOCKING 0x0 ;  /* 0x0000000000007b1d */ /* 0x000fec0000010000 */
[----:B--2---:R-:W-:Y:S02]  /*30cf0*/  STSM.16.M88.4 [R5], R40 ;  /* 0x0000002805007844 */ /* 0x004fe40000000200 */
[----:B------:R-:W-:Y:S06]  /*30d00*/  BAR.SYNC.DEFER_BLOCKING 0x0 ;  /* 0x0000000000007b1d */ /* 0x000fec0000010000 */
[----:B------:R-:W2:Y:S02]  /*30d10*/  LDS.128 R40, [R0] ;  /* 0x0000000000287984 */ /* 0x000ea40000000c00 */
[----:B------:R-:W-:Y:S06]  /*30d20*/  BAR.SYNC.DEFER_BLOCKING 0x0 ;  /* 0x0000000000007b1d */ /* 0x000fec0000010000 */
[----:B------:R1:W-:Y:S02]  /*30d30*/  STSM.16.M88.4 [R5], R44 ;  /* 0x0000002c05007844 */ /* 0x0003e40000000200 */
[----:B------:R-:W-:Y:S01]  /*30d40*/  BAR.SYNC.DEFER_BLOCKING 0x0 ;  /* 0x0000000000007b1d */ /* 0x000fe20000010000 */
[----:B-1----:R-:W-:-:S05]  /*30d50*/  VIADD R44, R4, 0x4 ;  /* 0x00000004042c7836 */ /* 0x002fca0000000000 */
[----:B------:R-:W-:Y:S01]  /*30d60*/  ISETP.LT.AND P1, PT, R44, UR56, !P0 ;  /* 0x000000382c007c0c */ /* 0x000fe2000c721270 */
[C---:B------:R-:W-:Y:S02]  /*30d70*/  VIADD R45, R4.reuse, 0xc ;  /* 0x0000000c042d7836 */ /* 0x040fe40000000000 */
[C---:B------:R-:W-:Y:S01]  /*30d80*/  VIADD R154, R4.reuse, 0x3b ;  /* 0x0000003b049a7836 */ /* 0x040fe20000000000 */
[----:B------:R-:W-:Y:S01]  /*30d90*/  LOP3.LUT R25, R25, 0x7fffffff, RZ, 0xc0, !PT ;  /* 0x7fffffff19197812 */ /* 0x000fe200078ec0ff */
[----:B------:R-:W-:Y:S01]  /*30da0*/  VIADD R46, R4, 0xd ;  /* 0x0000000d042e7836 */ /* 0x000fe20000000000 */
[----:B------:R-:W-:Y:S01]  /*30db0*/  ULDC UR56, c[0x0][0x22c] ;  /* 0x00008b0000387ab9 */ /* 0x000fe20000000800 */
[----:B------:R-:W1:Y:S06]  /*30dc0*/  LDS.128 R36, [R0] ;  /* 0x0000000000247984 */ /* 0x000e6c0000000c00 */
[----:B------:R-:W-:-:S02]  /*30dd0*/  @P1 LOP3.LUT R3, R3, 0x4, RZ, 0xfc, !PT ;  /* 0x0000000403031812 */ /* 0x000fc400078efcff */
[----:B------:R-:W-:Y:S01]  /*30de0*/  ISETP.LT.AND P1, PT, R27, UR55, !P0 ;  /* 0x000000371b007c0c */ /* 0x000fe2000c721270 */
[----:B------:R-:W-:Y:S01]  /*30df0*/  VIADD R47, R4, 0xe ;  /* 0x0000000e042f7836 */ /* 0x000fe20000000000 */
[----:B------:R-:W-:Y:S01]  /*30e00*/  LOP3.LUT R3, R3, 0xfffffffd, RZ, 0xc0, !PT ;  /* 0xfffffffd03037812 */ /* 0x000fe200078ec0ff */
[----:B------:R-:W-:Y:S01]  /*30e10*/  IMAD.MOV.U32 R50, RZ, RZ, R88 ;  /* 0x000000ffff327224 */ /* 0x000fe200078e0058 */
[----:B------:R-:W-:-:S09]  /*30e20*/  ULDC UR55, c[0x0][0x22c] ;  /* 0x00008b0000377ab9 */ /* 0x000fd20000000800 */
[----:B------:R-:W-:Y:S02]  /*30e30*/  @P1 LOP3.LUT R3, R3, 0x2, RZ, 0xfc, !PT ;  /* 0x0000000203031812 */ /* 0x000fe400078efcff */
[----:B------:R-:W-:Y:S01]  /*30e40*/  ISETP.LT.AND P1, PT, R26, UR54, !P0 ;  /* 0x000000361a007c0c */ /* 0x000fe2000c721270 */
[----:B------:R-:W-:Y:S01]  /*30e50*/  IMAD.MOV.U32 R51, RZ, RZ, R90 ;  /* 0x000000ffff337224 */ /* 0x000fe200078e005a */
[----:B------:R-:W-:Y:S01]  /*30e60*/  LOP3.LUT R3, R3, 0xfffffffe, RZ, 0xc0, !PT ;  /* 0xfffffffe03037812 */ /* 0x000fe200078ec0ff */
[----:B------:R-:W-:Y:S01]  /*30e70*/  BAR.SYNC.DEFER_BLOCKING 0x0 ;  /* 0x0000000000007b1d */ /* 0x000fe20000010000 */
[C---:B------:R-:W-:Y:S02]  /*30e80*/  VIADD R52, R4.reuse, 0x13 ;  /* 0x0000001304347836 */ /* 0x040fe40000000000 */
[C---:B------:R-:W-:Y:S02]  /*30e90*/  VIADD R53, R4.reuse, 0x14 ;  /* 0x0000001404357836 */ /* 0x040fe40000000000 */
[----:B------:R-:W-:Y:S01]  /*30ea0*/  VIADD R54, R4, 0x15 ;  /* 0x0000001504367836 */ /* 0x000fe20000000000 */
[----:B------:R-:W-:-:S04]  /*30eb0*/  ULDC UR54, c[0x0][0x22c] ;  /* 0x00008b0000367ab9 */ /* 0x000fc80000000800 */
[----:B------:R-:W-:Y:S02]  /*30ec0*/  @P1 LOP3.LUT R3, R3, 0x1, RZ, 0xfc, !PT ;  /* 0x0000000103031812 */ /* 0x000fe400078efcff */
[----:B------:R-:W-:Y:S01]  /*30ed0*/  ISETP.LT.AND P1, PT, R2, UR53, !P0 ;  /* 0x0000003502007c0c */ /* 0x000fe2000c721270 */
[----:B------:R-:W-:Y:S01]  /*30ee0*/  VIADD R55, R4, 0x16 ;  /* 0x0000001604377836 */ /* 0x000fe20000000000 */
[----:B------:R-:W-:-:S11]  /*30ef0*/  ULDC UR53, c[0x0][0x22c] ;  /* 0x00008b0000357ab9 */ /* 0x000fd60000000800 */
[----:B------:R-:W-:Y:S02]  /*30f00*/  @P1 LOP3.LUT R6, R6, 0x8000, RZ, 0xfc, !PT ;  /* 0x0000800006061812 */ /* 0x000fe400078efcff */
[----:B------:R-:W-:Y:S01]  /*30f10*/  ISETP.LT.AND P1, PT, R45, UR52, !P0 ;  /* 0x000000342d007c0c */ /* 0x000fe2000c721270 */
[----:B------:R3:W-:Y:S01]  /*30f20*/  STSM.16.M88.4 [R5], R48 ;  /* 0x0000003005007844 */ /* 0x0007e20000000200 */
[----:B------:R-:W-:Y:S01]  /*30f30*/  VIADD R56, R4, 0x17 ;  /* 0x0000001704387836 */ /* 0x000fe20000000000 */
[----:B------:R-:W-:-:S10]  /*30f40*/  ULDC UR52, c[0x0][0x22c] ;  /* 0x00008b0000347ab9 */ /* 0x000fd40000000800 */
[----:B------:R-:W-:Y:S02]  /*30f50*/  @P1 LOP3.LUT R20, R20, 0x4000, RZ, 0xfc, !PT ;  /* 0x0000400014141812 */ /* 0x000fe400078efcff */
[----:B------:R-:W-:Y:S01]  /*30f60*/  ISETP.LT.AND P1, PT, R46, UR51, !P0 ;  /* 0x000000332e007c0c */ /* 0x000fe2000c721270 */
[----:B------:R-:W-:Y:S01]  /*30f70*/  VIADD R57, R4, 0x18 ;  /* 0x0000001804397836 */ /* 0x000fe20000000000 */
[----:B------:R-:W-:Y:S01]  /*30f80*/  LOP3.LUT R20, R20, 0xffffdfff, RZ, 0xc0, !PT ;  /* 0xffffdfff14147812 */ /* 0x000fe200078ec0ff */
[----:B---3--:R-:W-:Y:S01]  /*30f90*/  VIADD R48, R4, 0xf ;  /* 0x0000000f04307836 */ /* 0x008fe20000000000 */
[----:B------:R-:W-:-:S09]  /*30fa0*/  ULDC UR51, c[0x0][0x22c] ;  /* 0x00008b0000337ab9 */ /* 0x000fd20000000800 */
[----:B------:R-:W-:Y:S02]  /*30fb0*/  @P1 LOP3.LUT R20, R20, 0x2000, RZ, 0xfc, !PT ;  /* 0x0000200014141812 */ /* 0x000fe400078efcff */
[----:B------:R-:W-:Y:S01]  /*30fc0*/  ISETP.LT.AND P1, PT, R47, UR50, !P0 ;  /* 0x000000322f007c0c */ /* 0x000fe2000c721270 */
[----:B------:R-:W-:Y:S01]  /*30fd0*/  VIADD R49, R4, 0x10 ;  /* 0x0000001004317836 */ /* 0x000fe20000000000 */
[----:B------:R-:W-:Y:S01]  /*30fe0*/  LOP3.LUT R20, R20, 0xffffefff, RZ, 0xc0, !PT ;  /* 0xffffefff14147812 */ /* 0x000fe200078ec0ff */
[----:B------:R-:W-:Y:S01]  /*30ff0*/  VIADD R50, R4, 0x11 ;  /* 0x0000001104327836 */ /* 0x000fe20000000000 */
        /* <DEDUP_REMOVED lines=76> */
[----:B------:R-:W-:-:S11]  /*314c0*/  ULDC UR37, c[0x0][0x22c] ;  /* 0x00008b0000257ab9 */ /* 0x000fd60000000800 */
        /* <DEDUP_REMOVED lines=52> */
[C---:B------:R-:W-:Y:S02]  /*31810*/  VIADD R164, R4.reuse, 0x45 ;  /* 0x0000004504a47836 */ /* 0x040fe40000000000 */
[C---:B------:R-:W-:Y:S01]  /*31820*/  VIADD R252, R4.reuse, 0x4d ;  /* 0x0000004d04fc7836 */ /* 0x040fe20000000000 */
[----:B------:R-:W-:Y:S01]  /*31830*/  LOP3.LUT R17, R17, 0x7fffffff, RZ, 0xc0, !PT ;  /* 0x7fffffff11117812 */ /* 0x000fe200078ec0ff */
[----:B------:R-:W-:Y:S01]  /*31840*/  VIADD R165, R4, 0x46 ;  /* 0x0000004604a57836 */ /* 0x000fe20000000000 */
[----:B------:R-:W-:-:S05]  /*31850*/  ULDC UR28, c[0x0][0x22c] ;  /* 0x00008b00001c7ab9 */ /* 0x000fca0000000800 */
        /* <DEDUP_REMOVED lines=130> */
[----:B------:R-:W-:-:S10]  /*32080*/  ULDC UR4, c[0x0][0x22c] ;  /* 0x00008b0000047ab9 */ /* 0x000fd40000000800 */
        /* <DEDUP_REMOVED lines=26> */
[----:B------:R-:W-:Y:S01]  /*32230*/  ULDC UR56, c[0x0][0x22c] ;  /* 0x00008b0000387ab9 */ /* 0x000fe20000000800 */
[----:B------:R-:W-:-:S11]  /*32240*/  LOP3.LUT R25, R25, 0xfbffffff, RZ, 0xc0, !PT ;  /* 0xfbffffff19197812 */ /* 0x000fd600078ec0ff */
        /* <DEDUP_REMOVED lines=19> */
[----:B------:R-:W-:Y:S02]  /*32380*/  ISETP.LT.AND P1, PT, R164, UR51, !P0 ;  /* 0x00000033a4007c0c */ /* 0x000fe4000c721270 */
[----:B------:R-:W-:Y:S01]  /*32390*/  LOP3.LUT R7, R7, 0x7fffffff, RZ, 0xc0, !PT ;  /* 0x7fffffff07077812 */ /* 0x000fe200078ec0ff */
[----:B------:R-:W-:Y:S01]  /*323a0*/  VIADD R47, R4, 0x7d ;  /* 0x0000007d042f7836 */ /* 0x000fe20000000000 */
[----:B------:R-:W-:Y:S01]  /*323b0*/  LOP3.LUT R25, R25, 0xffdfffff, RZ, 0xc0, !PT ;  /* 0xffdfffff19197812 */ /* 0x000fe200078ec0ff */
[----:B------:R-:W-:-:S08]  /*323c0*/  ULDC UR51, c[0x0][0x22c] ;  /* 0x00008b0000337ab9 */ /* 0x000fd00000000800 */
        /* <DEDUP_REMOVED lines=247> */
[C---:B------:R-:W-:Y:S01]  /*33340*/  VIADD R44, R4.reuse, 0x78 ;  /* 0x00000078042c7836 */ /* 0x040fe20000000000 */
[----:B------:R-:W-:Y:S01]  /*33350*/  LOP3.LUT R17, R17, 0xfffffff7, RZ, 0xc0, !PT ;  /* 0xfffffff711117812 */ /* 0x000fe200078ec0ff */
[C---:B------:R-:W-:Y:S01]  /*33360*/  VIADD R159, R4.reuse, 0xaf ;  /* 0x000000af049f7836 */ /* 0x040fe20000000000 */
[----:B------:R-:W-:Y:S01]  /*33370*/  ISETP.LT.AND P2, PT, R155, UR61, !P0 ;  /* 0x0000003d9b007c0c */ /* 0x000fe2000c741270 */
[----:B------:R-:W-:Y:S01]  /*33380*/  ULDC UR57, c[0x0][0x22c] ;  /* 0x00008b0000397ab9 */ /* 0x000fe20000000800 */
[C---:B------:R-:W-:Y:S01]  /*33390*/  VIADD R160, R4.reuse, 0xb0 ;  /* 0x000000b004a07836 */ /* 0x040fe20000000000 */
[----:B------:R-:W-:Y:S01]  /*333a0*/  LOP3.LUT R19, R19, 0x7fffffff, RZ, 0xc0, !PT ;  /* 0x7fffffff13137812 */ /* 0x000fe200078ec0ff */
[----:B------:R-:W-:Y:S01]  /*333b0*/  VIADD R161, R4, 0xb1 ;  /* 0x000000b104a17836 */ /* 0x000fe20000000000 */
[----:B------:R-:W-:-:S04]  /*333c0*/  ULDC UR61, c[0x0][0x22c] ;  /* 0x00008b00003d7ab9 */ /* 0x000fc80000000800 */
        /* <DEDUP_REMOVED lines=128> */
[----:B------:R-:W-:Y:S01]  /*33bd0*/  VIADD R16, R4, 0xca ;  /* 0x000000ca04107836 */ /* 0x000fe20000000000 */
[----:B------:R-:W-:-:S09]  /*33be0*/  ULDC UR31, c[0x0][0x22c] ;  /* 0x00008b00001f7ab9 */ /* 0x000fd20000000800 */
        /* <DEDUP_REMOVED lines=127> */
[----:B------:R-:W-:Y:S01]  /*343e0*/  VIADD R133, R4, 0xe4 ;  /* 0x000000e404857836 */ /* 0x000fe20000000000 */
[----:B------:R-:W-:Y:S02]  /*343f0*/  ULDC UR60, c[0x0][0x22c] ;  /* 0x00008b00003c7ab9 */ /* 0x000fe40000000800 */
[----:B------:R-:W-:Y:S02]  /*34400*/  @P2 LOP3.LUT R24, R24, 0x8000, RZ, 0xfc, !PT ;  /* 0x0000800018182812 */ /* 0x000fe400078efcff */
[----:B------:R-:W-:Y:S01]  /*34410*/  ISETP.LT.AND P2, PT, R157, UR59, !P0 ;  /* 0x0000003b9d007c0c */ /* 0x000fe2000c741270 */
[----:B------:R-:W-:Y:S01]  /*34420*/  VIADD R132, R4, 0xe5 ;  /* 0x000000e504847836 */ /* 0x000fe20000000000 */
[----:B------:R-:W-:Y:S01]  /*34430*/  LOP3.LUT R24, R24, 0xffffbfff, RZ, 0xc0, !PT ;  /* 0xffffbfff18187812 */ /* 0x000fe200078ec0ff */
[----:B------:R-:W-:Y:S01]  /*34440*/  VIADD R131, R4, 0xe6 ;  /* 0x000000e604837836 */ /* 0x000fe20000000000 */
[----:B------:R-:W-:-:S02]  /*34450*/  ULDC UR59, c[0x0][0x22c] ;  /* 0x00008b00003b7ab9 */ /* 0x000fc40000000800 */
        /* <DEDUP_REMOVED lines=87> */
[----:B------:R-:W-:-:S03]  /*349d0*/  ULDC UR44, c[0x0][0x22c] ;  /* 0x00008b00002c7ab9 */ /* 0x000fc60000000800 */
[----:B------:R-:W-:Y:S02]  /*349e0*/  @P2 LOP3.LUT R19, R19, 0x80000000, RZ, 0xfc, !PT ;  /* 0x8000000013132812 */ /* 0x000fe400078efcff */
[----:B------:R-:W-:Y:S01]  /*349f0*/  ISETP.LT.AND P2, PT, R241, UR43, !P0 ;  /* 0x0000002bf1007c0c */ /* 0x000fe2000c741270 */
[C---:B------:R-:W-:Y:S01]  /*34a00*/  VIADD R97, R4.reuse, 0x104 ;  /* 0x0000010404617836 */ /* 0x040fe20000000000 */
[----:B------:R-:W-:Y:S01]  /*34a10*/  LOP3.LUT R19, R19, 0xbfffffff, RZ, 0xc0, !PT ;  /* 0xbfffffff13137812 */ /* 0x000fe200078ec0ff */
[----:B------:R-:W3:Y:S01]  /*34a20*/  LDL.LU R241, [R1+0x198c] ;  /* 0x00198c0001f17983 */ /* 0x000ee20000300800 */
[----:B------:R-:W-:Y:S01]  /*34a30*/  VIADD R95, R4, 0x105 ;  /* 0x00000105045f7836 */ /* 0x000fe20000000000 */
[----:B------:R-:W-:Y:S01]  /*34a40*/  ULDC UR43, c[0x0][0x22c] ;  /* 0x00008b00002b7ab9 */ /* 0x000fe20000000800 */
[----:B------:R-:W-:Y:S02]  /*34a50*/  @P1 LOP3.LUT R19, R19, 0x40000000, RZ, 0xfc, !PT ;  /* 0x4000000013131812 */ /* 0x000fe400078efcff */
[----:B------:R-:W-:Y:S01]  /*34a60*/  ISETP.LT.AND P1, PT, R242, UR42, !P0 ;  /* 0x0000002af2007c0c */ /* 0x000fe2000c721270 */
[C---:B------:R-:W-:Y:S01]  /*34a70*/  VIADD R93, R4.reuse, 0x106 ;  /* 0x00000106045d7836 */ /* 0x040fe20000000000 */
[----:B------:R-:W-:Y:S01]  /*34a80*/  LOP3.LUT R19, R19, 0xdfffffff, RZ, 0xc0, !PT ;  /* 0xdfffffff13137812 */ /* 0x000fe200078ec0ff */
[----:B------:R-:W3:Y:S01]  /*34a90*/  LDL.LU R242, [R1+0x1988] ;  /* 0x0019880001f27983 */ /* 0x000ee20000300800 */
[----:B------:R-:W-:Y:S01]  /*34aa0*/  VIADD R92, R4, 0x107 ;  /* 0x00000107045c7836 */ /* 0x000fe20000000000 */
[----:B------:R-:W-:Y:S01]  /*34ab0*/  ULDC UR42, c[0x0][0x22c] ;  /* 0x00008b00002a7ab9 */ /* 0x000fe20000000800 */
[----:B------:R-:W-:-:S02]  /*34ac0*/  @P2 LOP3.LUT R19, R19, 0x20000000, RZ, 0xfc, !PT ;  /* 0x2000000013132812 */ /* 0x000fc400078efcff */
        /* <DEDUP_REMOVED lines=66> */
[----:B------:R-:W4:Y:S01]  /*34ef0*/  LDL.LU R94, [R1+0x1960] ;  /* 0x00196000015e7983 */ /* 0x000f220000300800 */
[----:B------:R-:W-:Y:S01]  /*34f00*/  VIADD R58, R4, 0x11b ;  /* 0x0000011b043a7836 */ /* 0x000fe20000000000 */
[----:B------:R-:W-:Y:S01]  /*34f10*/  ULDC UR32, c[0x0][0x22c] ;  /* 0x00008b0000207ab9 */ /* 0x000fe20000000800 */
[----:B------:R-:W-:-:S04]  /*34f20*/  @P2 LOP3.LUT R19, R19, 0x80000, RZ, 0xfc, !PT ;  /* 0x0008000013132812 */ /* 0x000fc800078efcff */
[----:B------:R-:W-:Y:S02]  /*34f30*/  LOP3.LUT R19, R19, 0xfffbffff, RZ, 0xc0, !PT ;  /* 0xfffbffff13137812 */ /* 0x000fe400078ec0ff */
[----:B------:R-:W-:Y:S01]  /*34f40*/  ISETP.LT.AND P2, PT, R96, UR31, !P0 ;  /* 0x0000001f60007c0c */ /* 0x000fe2000c741270 */
[----:B------:R-:W-:Y:S01]  /*34f50*/  VIADD R59, R4, 0x11c ;  /* 0x0000011c043b7836 */ /* 0x000fe20000000000 */
[----:B------:R-:W-:Y:S01]  /*34f60*/  @P1 LOP3.LUT R19, R19, 0x40000, RZ, 0xfc, !PT ;  /* 0x0004000013131812 */ /* 0x000fe200078efcff */
[----:B------:R-:W2:Y:S01]  /*34f70*/  LDL.LU R96, [R1+0x195c] ;  /* 0x00195c0001607983 */ /* 0x000ea20000300800 */
[----:B------:R-:W-:Y:S01]  /*34f80*/  ISETP.LT.AND P1, PT, R16, UR30, !P0 ;  /* 0x0000001e10007c0c */ /* 0x000fe2000c721270 */
[C---:B------:R-:W-:Y:S01]  /*34f90*/  VIADD R60, R4.reuse, 0x11d ;  /* 0x0000011d043c7836 */ /* 0x040fe20000000000 */
[----:B------:R-:W-:Y:S01]  /*34fa0*/  LOP3.LUT R19, R19, 0xfffdffff, RZ, 0xc0, !PT ;  /* 0xfffdffff13137812 */ /* 0x000fe200078ec0ff */
[----:B------:R-:W3:Y:S01]  /*34fb0*/  LDL.LU R16, [R1+0x1958] ;  /* 0x0019580001107983 */ /* 0x000ee20000300800 */
[C---:B------:R-:W-:Y:S01]  /*34fc0*/  VIADD R61, R4.reuse, 0x11e ;  /* 0x0000011e043d7836 */ /* 0x040fe20000000000 */
[----:B------:R-:W-:Y:S01]  /*34fd0*/  ULDC UR31, c[0x0][0x22c] ;  /* 0x00008b00001f7ab9 */ /* 0x000fe20000000800 */
[----:B------:R-:W-:Y:S01]  /*34fe0*/  VIADD R62, R4, 0x11f ;  /* 0x0000011f043e7836 */ /* 0x000fe20000000000 */
[----:B------:R-:W-:-:S02]  /*34ff0*/  ULDC UR30, c[0x0][0x22c] ;  /* 0x00008b00001e7ab9 */ /* 0x000fc40000000800 */
[----:B------:R-:W-:Y:S02]  /*35000*/  @P2 LOP3.LUT R19, R19, 0x20000, RZ, 0xfc, !PT ;  /* 0x0002000013132812 */ /* 0x000fe400078efcff */
[----:B------:R-:W-:Y:S01]  /*35010*/  ISETP.LT.AND P2, PT, R21, UR29, !P0 ;  /* 0x0000001d15007c0c */ /* 0x000fe2000c741270 */
[C---:B------:R-:W-:Y:S01]  /*35020*/  VIADD R63, R4.reuse, 0x120 ;  /* 0x00000120043f7836 */ /* 0x040fe20000000000 */
[----:B------:R-:W-:Y:S01]  /*35030*/  LOP3.LUT R19, R19, 0xfffeffff, RZ, 0xc0, !PT ;  /* 0xfffeffff13137812 */ /* 0x000fe200078ec0ff */
[----:B------:R-:W4:Y:S01]  /*35040*/  LDL.LU R21, [R1+0x1954] ;  /* 0x0019540001157983 */ /* 0x000f220000300800 */
[----:B------:R-:W-:Y:S01]  /*35050*/  VIADD R64, R4, 0x121 ;  /* 0x0000012104407836 */ /* 0x000fe20000000000 */
[----:B------:R-:W-:Y:S01]  /*35060*/  ULDC UR29, c[0x0][0x22c] ;  /* 0x00008b00001d7ab9 */ /* 0x000fe20000000800 */
[----:B------:R-:W-:Y:S02]  /*35070*/  @P1 LOP3.LUT R19, R19, 0x10000, RZ, 0xfc, !PT ;  /* 0x0001000013131812 */ /* 0x000fe400078efcff */
[----:B------:R-:W-:Y:S01]  /*35080*/  ISETP.LT.AND P1, PT, R98, UR28, !P0 ;  /* 0x0000001c62007c0c */ /* 0x000fe2000c721270 */
[C---:B------:R-:W-:Y:S01]  /*35090*/  VIADD R65, R4.reuse, 0x122 ;  /* 0x0000012204417836 */ /* 0x040fe20000000000 */
[----:B------:R-:W-:Y:S01]  /*350a0*/  LOP3.LUT R19, R19, 0xffff7fff, RZ, 0xc0, !PT ;  /* 0xffff7fff13137812 */ /* 0x000fe200078ec0ff */
[C---:B------:R-:W-:Y:S01]  /*350b0*/  VIADD R66, R4.reuse, 0x123 ;  /* 0x0000012304427836 */ /* 0x040fe20000000000 */
[----:B------:R-:W-:Y:S01]  /*350c0*/  MOV R98, UR11 ;  /* 0x0000000b00627c02 */ /* 0x000fe20008000f00 */
[----:B------:R-:W-:Y:S01]  /*350d0*/  ULDC UR11, c[0x0][0x22c] ;  /* 0x00008b00000b7ab9 */ /* 0x000fe20000000800 */
[----:B------:R-:W-:Y:S01]  /*350e0*/  @P2 LOP3.LUT R19, R19, 0x8000, RZ, 0xfc, !PT ;  /* 0x0000800013132812 */ /* 0x000fe200078efcff */
[----:B------:R-:W-:Y:S01]  /*350f0*/  VIADD R67, R4, 0x124 ;  /* 0x0000012404437836 */ /* 0x000fe20000000000 */
[----:B------:R-:W-:-:S02]  /*35100*/  ULDC UR28, c[0x0][0x22c] ;  /* 0x00008b00001c7ab9 */ /* 0x000fc40000000800 */
[----:B------:R-:W-:-:S04]  /*35110*/  LOP3.LUT R19, R19, 0xffffbfff, RZ, 0xc0, !PT ;  /* 0xffffbfff13137812 */ /* 0x000fc800078ec0ff */
[----:B------:R-:W-:Y:S02]  /*35120*/  @P1 LOP3.LUT R19, R19, 0x4000, RZ, 0xfc, !PT ;  /* 0x0000400013131812 */ /* 0x000fe400078efcff */
[----:B------:R-:W-:Y:S01]  /*35130*/  ISETP.LT.AND P1, PT, R100, UR27, !P0 ;  /* 0x0000001b64007c0c */ /* 0x000fe2000c721270 */
[C---:B------:R-:W-:Y:S01]  /*35140*/  VIADD R68, R4.reuse, 0x125 ;  /* 0x0000012504447836 */ /* 0x040fe20000000000 */
[----:B------:R-:W-:Y:S01]  /*35150*/  LOP3.LUT R19, R19, 0xffffdfff, RZ, 0xc0, !PT ;  /* 0xffffdfff13137812 */ /* 0x000fe200078ec0ff */
[C---:B------:R-:W-:Y:S01]  /*35160*/  VIADD R69, R4.reuse, 0x126 ;  /* 0x0000012604457836 */ /* 0x040fe20000000000 */
[----:B------:R-:W-:Y:S01]  /*35170*/  MOV R100, UR10 ;  /* 0x0000000a00647c02 */ /* 0x000fe20008000f00 */
[----:B------:R-:W-:Y:S01]  /*35180*/  ULDC UR10, c[0x0][0x22c] ;  /* 0x00008b00000a7ab9 */ /* 0x000fe20000000800 */
[----:B------:R-:W-:Y:S01]  /*35190*/  VIADD R70, R4, 0x127 ;  /* 0x0000012704467836 */ /* 0x000fe20000000000 */
[----:B------:R-:W-:-:S06]  /*351a0*/  ULDC UR27, c[0x0][0x22c] ;  /* 0x00008b00001b7ab9 */ /* 0x000fcc0000000800 */
[----:B------:R-:W-:Y:S02]  /*351b0*/  @P1 LOP3.LUT R19, R19, 0x2000, RZ, 0xfc, !PT ;  /* 0x0000200013131812 */ /* 0x000fe400078efcff */
[----:B------:R-:W-:Y:S01]  /*351c0*/  ISETP.LT.AND P1, PT, R102, UR26, !P0 ;  /* 0x0000001a66007c0c */ /* 0x000fe2000c721270 */
[C---:B------:R-:W-:Y:S01]  /*351d0*/  VIADD R71, R4.reuse, 0x128 ;  /* 0x0000012804477836 */ /* 0x040fe20000000000 */
[----:B------:R-:W-:Y:S01]  /*351e0*/  LOP3.LUT R19, R19, 0xffffefff, RZ, 0xc0, !PT ;  /* 0xffffefff13137812 */ /* 0x000fe200078ec0ff */
[----:B------:R-:W-:Y:S01]  /*351f0*/  VIADD R72, R4, 0x129 ;  /* 0x0000012904487836 */ /* 0x000fe20000000000 */
[----:B------:R-:W-:Y:S01]  /*35200*/  MOV R102, UR61 ;  /* 0x0000003d00667c02 */ /* 0x000fe20008000f00 */
[----:B------:R-:W-:Y:S01]  /*35210*/  ULDC UR61, c[0x0][0x22c] ;  /* 0x00008b00003d7ab9 */ /* 0x000fe20000000800 */
[----:B------:R-:W-:Y:S01]  /*35220*/  ISETP.LT.AND P2, PT, R131, UR10, !P0 ;  /* 0x0000000a83007c0c */ /* 0x000fe2000c741270 */
[----:B------:R-:W-:Y:S01]  /*35230*/  ULDC UR10, c[0x0][0x22c] ;  /* 0x00008b00000a7ab9 */ /* 0x000fe20000000800 */
[----:B------:R-:W-:-:S05]  /*35240*/  ULDC UR26, c[0x0][0x22c] ;  /* 0x00008b00001a7ab9 */ /* 0x000fca0000000800 */
        /* <DEDUP_REMOVED lines=9> */
[----:B------:R-:W2:Y:S01]  /*352e0*/  LDL.LU R22, [R1+0x1950] ;  /* 0x0019500001167983 */ /* 0x000ea20000300800 */
        /* <DEDUP_REMOVED lines=9> */
[----:B------:R-:W2:Y:S01]  /*35380*/  LDL.LU R23, [R1+0x194c] ;  /* 0x00194c0001177983 */ /* 0x000ea20000300800 */
[----:B------:R-:W-:-:S09]  /*35390*/  ULDC UR23, c[0x0][0x22c] ;  /* 0x00008b0000177ab9 */ /* 0x000fd20000000800 */
[----:B------:R-:W-:Y:S02]  /*353a0*/  @P1 LOP3.LUT R19, R19, 0x200, RZ, 0xfc, !PT ;  /* 0x0000020013131812 */ /* 0x000fe400078efcff */
[----:B------:R-:W-:Y:S01]  /*353b0*/  ISETP.LT.AND P1, PT, R151, UR22, !P0 ;  /* 0x0000001697007c0c */ /* 0x000fe2000c721270 */
[C---:B------:R-:W-:Y:S01]  /*353c0*/  VIADD R76, R4.reuse, 0x12d ;  /* 0x0000012d044c7836 */ /* 0x040fe20000000000 */
[----:B------:R-:W-:Y:S01]  /*353d0*/  LOP3.LUT R19, R19, 0xfffffeff, RZ, 0xc0, !PT ;  /* 0xfffffeff13137812 */ /* 0x000fe200078ec0ff */
[----:B------:R-:W-:Y:S01]  /*353e0*/  ULDC UR22, c[0x0][0x22c] ;  /* 0x00008b0000167ab9 */ /* 0x000fe20000000800 */
[----:B------:R-:W-:Y:S01]  /*353f0*/  VIADD R77, R4, 0x12e ;  /* 0x0000012e044d7836 */ /* 0x000fe20000000000 */
[----:B------:R-:W2:Y:S08]  /*35400*/  LDL.LU R151, [R1+0x1948] ;  /* 0x0019480001977983 */ /* 0x000eb00000300800 */
[----:B------:R-:W-:-:S02]  /*35410*/  @P1 LOP3.LUT R19, R19, 0x100, RZ, 0xfc, !PT ;  /* 0x0000010013131812 */ /* 0x000fc400078efcff */
[----:B------:R-:W-:Y:S01]  /*35420*/  ISETP.LT.AND P1, PT, R150, UR21, !P0 ;  /* 0x0000001596007c0c */ /* 0x000fe2000c721270 */
[----:B------:R-:W-:Y:S01]  /*35430*/  ULDC UR21, c[0x0][0x22c] ;  /* 0x00008b0000157ab9 */ /* 0x000fe20000000800 */
[----:B------:R-:W-:Y:S01]  /*35440*/  LOP3.LUT R19, R19, 0xffffff7f, RZ, 0xc0, !PT ;  /* 0xffffff7f13137812 */ /* 0x000fe200078ec0ff */
[----:B------:R-:W-:Y:S01]  /*35450*/  VIADD R78, R4, 0x12f ;  /* 0x0000012f044e7836 */ /* 0x000fe20000000000 */
[----:B------:R-:W2:Y:S09]  /*35460*/  LDL.LU R150, [R1+0x1944] ;  /* 0x0019440001967983 */ /* 0x000eb20000300800 */
        /* <DEDUP_REMOVED lines=45> */
[----:B------:R-:W-:Y:S01]  /*35740*/  VIADD R86, R4, 0x137 ;  /* 0x0000013704567836 */ /* 0x000fe20000000000 */
[----:B------:R-:W2:Y:S01]  /*35750*/  LDL.LU R142, [R1+0x1924] ;  /* 0x00192400018e7983 */ /* 0x000ea20000300800 */
[----:B---3--:R-:W-:-:S09]  /*35760*/  LOP3.LUT R16, R16, 0x7fffffff, RZ, 0xc0, !PT ;  /* 0x7fffffff10107812 */ /* 0x008fd200078ec0ff */
[----:B------:R-:W-:Y:S02]  /*35770*/  @P1 LOP3.LUT R16, R16, 0x80000000, RZ, 0xfc, !PT ;  /* 0x8000000010101812 */ /* 0x000fe400078efcff */
[----:B------:R-:W-:Y:S01]  /*35780*/  ISETP.LT.AND P1, PT, R141, UR12, !P0 ;  /* 0x0000000c8d007c0c */ /* 0x000fe2000c721270 */
[----:B------:R-:W-:Y:S01]  /*35790*/  ULDC UR12, c[0x0][0x22c] ;  /* 0x00008b00000c7ab9 */ /* 0x000fe20000000800 */
[----:B------:R-:W-:Y:S01]  /*357a0*/  LOP3.LUT R16, R16, 0xbfffffff, RZ, 0xc0, !PT ;  /* 0xbfffffff10107812 */ /* 0x000fe200078ec0ff */
[----:B------:R-:W-:Y:S01]  /*357b0*/  VIADD R87, R4, 0x138 ;  /* 0x0000013804577836 */ /* 0x000fe20000000000 */
[----:B------:R-:W3:Y:S09]  /*357c0*/  LDL.LU R141, [R1+0x1920] ;  /* 0x00192000018d7983 */ /* 0x000ef20000300800 */
[----:B------:R-:W-:-:S02]  /*357d0*/  @P1 LOP3.LUT R16, R16, 0x40000000, RZ, 0xfc, !PT ;  /* 0x4000000010101812 */ /* 0x000fc400078efcff */
[----:B------:R-:W-:Y:S01]  /*357e0*/  ISETP.LT.AND P1, PT, R140, UR9, !P0 ;  /* 0x000000098c007c0c */ /* 0x000fe2000c721270 */
[----:B------:R-:W-:Y:S01]  /*357f0*/  ULDC UR9, c[0x0][0x22c] ;  /* 0x00008b0000097ab9 */ /* 0x000fe20000000800 */
[----:B------:R-:W-:Y:S01]  /*35800*/  LOP3.LUT R16, R16, 0xdfffffff, RZ, 0xc0, !PT ;  /* 0xdfffffff10107812 */ /* 0x000fe200078ec0ff */
[C---:B------:R-:W-:Y:S01]  /*35810*/  VIADD R88, R4.reuse, 0x139 ;  /* 0x0000013904587836 */ /* 0x040fe20000000000 */
[----:B----4-:R-:W-:Y:S01]  /*35820*/  LOP3.LUT R21, R21, 0x7fffffff, RZ, 0xc0, !PT ;  /* 0x7fffffff15157812 */ /* 0x010fe200078ec0ff */
[----:B------:R-:W-:Y:S01]  /*35830*/  VIADD R90, R4, 0x13a ;  /* 0x0000013a045a7836 */ /* 0x000fe20000000000 */
[----:B------:R-:W4:Y:S07]  /*35840*/  LDL.LU R140, [R1+0x191c] ;  /* 0x00191c00018c7983 */ /* 0x000f2e0000300800 */
[----:B------:R-:W-:-:S02]  /*35850*/  @P1 LOP3.LUT R16, R16, 0x20000000, RZ, 0xfc, !PT ;  /* 0x2000000010101812 */ /* 0x000fc400078efcff */
        /* <DEDUP_REMOVED lines=9> */
[----:B------:R-:W-:Y:S01]  /*358f0*/  VIADD R153, R4, 0x13c ;  /* 0x0000013c04997836 */ /* 0x000fe20000000000 */
[----:B------:R-:W4:Y:S09]  /*35900*/  LDL.LU R138, [R1+0x1914] ;  /* 0x00191400018a7983 */ /* 0x000f320000300800 */
        /* <DEDUP_REMOVED lines=11> */
[----:B--2---:R-:W-:Y:S01]  /*359c0*/  LOP3.LUT R22, R22, 0x7fffffff, RZ, 0xc0, !PT ;  /* 0x7fffffff16167812 */ /* 0x004fe200078ec0ff */
[----:B------:R-:W-:Y:S01]  /*359d0*/  VIADD R156, R4, 0x13f ;  /* 0x0000013f049c7836 */ /* 0x000fe20000000000 */
[----:B------:R-:W2:Y:S07]  /*359e0*/  LDL.LU R136, [R1+0x190c] ;  /* 0x00190c0001887983 */ /* 0x000eae0000300800 */
[----:B------:R-:W-:-:S02]  /*359f0*/  @P1 LOP3.LUT R16, R16, 0x2000000, RZ, 0xfc, !PT ;  /* 0x0200000010101812 */ /* 0x000fc400078efcff */
[----:B------:R-:W-:Y:S01]  /*35a00*/  ISETP.LT.AND P1, PT, R135, UR4, !P0 ;  /* 0x0000000487007c0c */ /* 0x000fe2000c721270 */
[----:B------:R-:W-:Y:S01]  /*35a10*/  ULDC UR4, c[0x0][0x22c] ;  /* 0x00008b0000047ab9 */ /* 0x000fe20000000800 */
[----:B------:R-:W-:Y:S01]  /*35a20*/  LOP3.LUT R16, R16, 0xfeffffff, RZ, 0xc0, !PT ;  /* 0xfeffffff10107812 */ /* 0x000fe200078ec0ff */
[C---:B------:R-:W-:Y:S01]  /*35a30*/  VIADD R157, R4.reuse, 0x140 ;  /* 0x00000140049d7836 */ /* 0x040fe20000000000 */
[----:B------:R-:W-:Y:S01]  /*35a40*/  LOP3.LUT R23, R23, 0x7fffffff, RZ, 0xc0, !PT ;  /* 0x7fffffff17177812 */ /* 0x000fe200078ec0ff */
[----:B------:R-:W-:Y:S01]  /*35a50*/  VIADD R158, R4, 0x141 ;  /* 0x00000141049e7836 */ /* 0x000fe20000000000 */
[----:B------:R-:W4:Y:S07]  /*35a60*/  LDL.LU R135, [R1+0x1908] ;  /* 0x0019080001877983 */ /* 0x000f2e0000300800 */
        /* <DEDUP_REMOVED lines=10> */
[C---:B------:R-:W-:Y:S01]  /*35b10*/  VIADD R160, R4.reuse, 0x143 ;  /* 0x0000014304a07836 */ /* 0x040fe20000000000 */
[----:B------:R-:W3:Y:S01]  /*35b20*/  LDL.LU R133, [R1+0x1900] ;  /* 0x0019000001857983 */ /* 0x000ee20000300800 */
[C---:B------:R-:W-:Y:S02]  /*35b30*/  VIADD R161, R4.reuse, 0x144 ;  /* 0x0000014404a17836 */ /* 0x040fe40000000000 */
[C---:B------:R-:W-:Y:S01]  /*35b40*/  VIADD R162, R4.reuse, 0x145 ;  /* 0x0000014504a27836 */ /* 0x040fe20000000000 */
[----:B------:R-:W2:Y:S01]  /*35b50*/  LDL.LU R132, [R1+0x18fc] ;  /* 0x0018fc0001847983 */ /* 0x000ea20000300800 */
[C---:B------:R-:W-:Y:S02]  /*35b60*/  VIADD R163, R4.reuse, 0x146 ;  /* 0x0000014604a37836 */ /* 0x040fe40000000000 */
[----:B------:R-:W-:Y:S01]  /*35b70*/  VIADD R164, R4, 0x147 ;  /* 0x0000014704a47836 */ /* 0x000fe20000000000 */
[----:B------:R-:W2:Y:S01]  /*35b80*/  LDL.LU R131, [R1+0x18f8] ;  /* 0x0018f80001837983 */ /* 0x000ea20000300800 */
[----:B------:R-:W-:-:S04]  /*35b90*/  @P1 LOP3.LUT R16, R16, 0x400000, RZ, 0xfc, !PT ;  /* 0x0040000010101812 */ /* 0x000fc800078efcff */
[----:B------:R-:W-:-:S04]  /*35ba0*/  LOP3.LUT R16, R16, 0xffdfffff, RZ, 0xc0, !PT ;  /* 0xffdfffff10107812 */ /* 0x000fc800078ec0ff */
[----:B------:R-:W-:Y:S02]  /*35bb0*/  @P3 LOP3.LUT R16, R16, 0x200000, RZ, 0xfc, !PT ;  /* 0x0020000010103812 */ /* 0x000fe400078efcff */
[----:B------:R-:W-:Y:S01]  /*35bc0*/  ISETP.LT.AND P1, PT, R130, UR11, !P0 ;  /* 0x0000000b82007c0c */ /* 0x000fe2000c721270 */
[----:B------:R-:W-:Y:S01]  /*35bd0*/  ULDC UR11, c[0x0][0x22c] ;  /* 0x00008b00000b7ab9 */ /* 0x000fe20000000800 */
[----:B------:R-:W-:Y:S01]  /*35be0*/  LOP3.LUT R16, R16, 0xffefffff, RZ, 0xc0, !PT ;  /* 0xffefffff10107812 */ /* 0x000fe200078ec0ff */
[----:B------:R-:W-:Y:S01]  /*35bf0*/  VIADD R165, R4, 0x148 ;  /* 0x0000014804a57836 */ /* 0x000fe20000000000 */
[----:B------:R-:W-:Y:S01]  /*35c00*/  ISETP.LT.AND P3, PT, R128, UR61, !P0 ;  /* 0x0000003d80007c0c */ /* 0x000fe2000c761270 */
[----:B------:R-:W-:Y:S01]  /*35c10*/  ULDC UR61, c[0x0][0x22c] ;  /* 0x00008b00003d7ab9 */ /* 0x000fe20000000800 */
[----:B------:R-:W-:Y:S01]  /*35c20*/  @P2 LOP3.LUT R16, R16, 0x100000, RZ, 0xfc, !PT ;  /* 0x0010000010102812 */ /* 0x000fe200078efcff */
[----:B------:R-:W2:Y:S03]  /*35c30*/  LDL.LU R130, [R1+0x18f4] ;  /* 0x0018f40001827983 */ /* 0x000ea60000300800 */
        /* <DEDUP_REMOVED lines=8> */
[----:B------:R-:W2:Y:S04]  /*35cc0*/  LDL.LU R129, [R1+0x18f0] ;  /* 0x0018f00001817983 */ /* 0x000ea80000300800 */
[----:B------:R-:W2:Y:S03]  /*35cd0*/  LDL.LU R128, [R1+0x18ec] ;  /* 0x0018ec0001807983 */ /* 0x000ea60000300800 */
[----:B------:R-:W-:Y:S01]  /*35ce0*/  @P1 LOP3.LUT R16, R16, 0x40000, RZ, 0xfc, !PT ;  /* 0x0004000010101812 */ /* 0x000fe200078efcff */
[----:B------:R-:W2:Y:S03]  /*35cf0*/  LDL.LU R127, [R1+0x18e8] ;  /* 0x0018e800017f7983 */ /* 0x000ea60000300800 */
[----:B------:R-:W-:-:S04]  /*35d00*/  LOP3.LUT R16, R16, 0xfffdffff, RZ, 0xc0, !PT ;  /* 0xfffdffff10107812 */ /* 0x000fc800078ec0ff */
[----:B------:R-:W-:Y:S02]  /*35d10*/  @P3 LOP3.LUT R16, R16, 0x20000, RZ, 0xfc, !PT ;  /* 0x0002000010103812 */ /* 0x000fe400078efcff */
[----:B------:R-:W-:Y:S01]  /*35d20*/  ISETP.LT.AND P1, PT, R126, UR11, !P0 ;  /* 0x0000000b7e007c0c */ /* 0x000fe2000c721270 */
[----:B------:R-:W-:Y:S01]  /*35d30*/  ULDC UR11, c[0x0][0x22c] ;  /* 0x00008b00000b7ab9 */ /* 0x000fe20000000800 */
[----:B------:R-:W-:Y:S01]  /*35d40*/  LOP3.LUT R16, R16, 0xfffeffff, RZ, 0xc0, !PT ;  /* 0xfffeffff10107812 */ /* 0x000fe200078ec0ff */
[----:B------:R-:W2:Y:S03]  /*35d50*/  LDL.LU R126, [R1+0x18e4] ;  /* 0x0018e400017e7983 */ /* 0x000ea60000300800 */
[----:B------:R-:W-:-:S04]  /*35d60*/  @P2 LOP3.LUT R16, R16, 0x10000, RZ, 0xfc, !PT ;  /* 0x0001000010102812 */ /* 0x000fc800078efcff */
[----:B------:R-:W-:-:S04]  /*35d70*/  LOP3.LUT R16, R16, 0xffff7fff, RZ, 0xc0, !PT ;  /* 0xffff7fff10107812 */ /* 0x000fc800078ec0ff */
[----:B------:R-:W-:Y:S02]  /*35d80*/  @P1 LOP3.LUT R16, R16, 0x8000, RZ, 0xfc, !PT ;  /* 0x0000800010101812 */ /* 0x000fe400078efcff */
[----:B------:R-:W-:Y:S01]  /*35d90*/  ISETP.LT.AND P1, PT, R125, UR60, !P0 ;  /* 0x0000003c7d007c0c */ /* 0x000fe2000c721270 */
[----:B------:R-:W-:Y:S01]  /*35da0*/  ULDC UR60, c[0x0][0x22c] ;  /* 0x00008b00003c7ab9 */ /* 0x000fe20000000800 */
[----:B------:R-:W-:Y:S01]  /*35db0*/  ISETP.LT.AND P3, PT, R124, UR61, !P0 ;  /* 0x0000003d7c007c0c */ /* 0x000fe2000c761270 */
[----:B------:R-:W-:Y:S01]  /*35dc0*/  ULDC UR61, c[0x0][0x22c] ;  /* 0x00008b00003d7ab9 */ /* 0x000fe20000000800 */
[----:B------:R-:W-:Y:S01]  /*35dd0*/  LOP3.LUT R16, R16, 0xffffbfff, RZ, 0xc0, !PT ;  /* 0xffffbfff10107812 */ /* 0x000fe200078ec0ff */
[----:B------:R-:W2:Y:S01]  /*35de0*/  LDL.LU R125, [R1+0x18e0] ;  /* 0x0018e000017d7983 */ /* 0x000ea20000300800 */
[----:B------:R-:W-:Y:S01]  /*35df0*/  ISETP.LT.AND P2, PT, R123, UR10, !P0 ;  /* 0x0000000a7b007c0c */ /* 0x000fe2000c741270 */
[----:B------:R-:W-:Y:S02]  /*35e00*/  ULDC UR10, c[0x0][0x22c] ;  /* 0x00008b00000a7ab9 */ /* 0x000fe40000000800 */
[----:B------:R-:W2:Y:S04]  /*35e10*/  LDL.LU R124, [R1+0x18dc] ;  /* 0x0018dc00017c7983 */ /* 0x000ea80000300800 */
        /* <DEDUP_REMOVED lines=16> */
[----:B------:R-:W-:Y:S01]  /*35f20*/  VIADD R167, R4, 0x14a ;  /* 0x0000014a04a77836 */ /* 0x000fe20000000000 */
[----:B------:R-:W-:Y:S01]  /*35f30*/  ISETP.LT.AND P2, PT, R119, UR10, !P0 ;  /* 0x0000000a77007c0c */ /* 0x000fe2000c741270 */
[----:B------:R-:W-:Y:S01]  /*35f40*/  ULDC UR10, c[0x0][0x22c] ;  /* 0x00008b00000a7ab9 */ /* 0x000fe20000000800 */
[----:B------:R-:W2:Y:S04]  /*35f50*/  LDL.LU R121, [R1+0x18d0] ;  /* 0x0018d00001797983 */ /* 0x000ea80000300800 */
[----:B------:R-:W2:Y:S01]  /*35f60*/  LDL.LU R120, [R1+0x18cc] ;  /* 0x0018cc0001787983 */ /* 0x000ea20000300800 */
[----:B------:R-:W-:-:S03]  /*35f70*/  @P1 LOP3.LUT R16, R16, 0x400, RZ, 0xfc, !PT ;  /* 0x0000040010101812 */ /* 0x000fc600078efcff */
[----:B------:R-:W2:Y:S01]  /*35f80*/  LDL.LU R119, [R1+0x18c8] ;  /* 0x0018c80001777983 */ /* 0x000ea20000300800 */
        /* <DEDUP_REMOVED lines=19> */
[----:B------:R-:W4:Y:S03]  /*360c0*/  LDL.LU R115, [R1+0x18b8] ;  /* 0x0018b80001737983 */ /* 0x000f260000300800 */
        /* <DEDUP_REMOVED lines=15> */
[----:B------:R-:W-:Y:S01]  /*361c0*/  ISETP.LT.AND P2, PT, R111, UR10, !P0 ;  /* 0x0000000a6f007c0c */ /* 0x000fe2000c741270 */
[----:B------:R-:W-:Y:S01]  /*361d0*/  ULDC UR10, c[0x0][0x22c] ;  /* 0x00008b00000a7ab9 */ /* 0x000fe20000000800 */
[----:B------:R-:W2:Y:S04]  /*361e0*/  LDL.LU R113, [R1+0x18b0] ;  /* 0x0018b00001717983 */ /* 0x000ea80000300800 */
[----:B------:R-:W2:Y:S01]  /*361f0*/  LDL.LU R112, [R1+0x18ac] ;  /* 0x0018ac0001707983 */ /* 0x000ea20000300800 */
[----:B------:R-:W-:-:S02]  /*36200*/  @P1 LOP3.LUT R16, R16, 0x4, RZ, 0xfc, !PT ;  /* 0x0000000410101812 */ /* 0x000fc400078efcff */
[----:B------:R-:W-:Y:S01]  /*36210*/  ISETP.LT.AND P1, PT, R110, UR11, !P0 ;  /* 0x0000000b6e007c0c */ /* 0x000fe2000c721270 */
[----:B------:R-:W-:Y:S01]  /*36220*/  ULDC UR11, c[0x0][0x22c] ;  /* 0x00008b00000b7ab9 */ /* 0x000fe20000000800 */
[----:B------:R-:W-:Y:S01]  /*36230*/  LOP3.LUT R16, R16, 0xfffffffd, RZ, 0xc0, !PT ;  /* 0xfffffffd10107812 */ /* 0x000fe200078ec0ff */
[----:B------:R-:W3:Y:S10]  /*36240*/  LDL.LU R111, [R1+0x18a8] ;  /* 0x0018a800016f7983 */ /* 0x000ef40000300800 */
[----:B------:R-:W-:Y:S01]  /*36250*/  @P1 LOP3.LUT R21, R21, 0x80000000, RZ, 0xfc, !PT ;  /* 0x8000000015151812 */ /* 0x000fe200078efcff */
[----:B------:R-:W2:Y:S01]  /*36260*/  LDL.LU R110, [R1+0x18a4] ;  /* 0x0018a400016e7983 */ /* 0x000ea20000300800 */
[----:B------:R-:W-:Y:S01]  /*36270*/  ISETP.LT.AND P1, PT, R109, UR60, !P0 ;  /* 0x0000003c6d007c0c */ /* 0x000fe2000c721270 */
[----:B------:R-:W-:Y:S01]  /*36280*/  ULDC UR60, c[0x0][0x22c] ;  /* 0x00008b00003c7ab9 */ /* 0x000fe20000000800 */
[----:B------:R-:W-:Y:S01]  /*36290*/  @P3 LOP3.LUT R16, R16, 0x2, RZ, 0xfc, !PT ;  /* 0x0000000210103812 */ /* 0x000fe200078efcff */
[----:B------:R-:W4:Y:S01]  /*362a0*/  LDL.LU R109, [R1+0x18a0] ;  /* 0x0018a000016d7983 */ /* 0x000f220000300800 */
[----:B------:R-:W-:Y:S01]  /*362b0*/  ISETP.LT.AND P3, PT, R108, UR61, !P0 ;  /* 0x0000003d6c007c0c */ /* 0x000fe2000c761270 */
[----:B------:R-:W-:Y:S01]  /*362c0*/  ULDC UR61, c[0x0][0x22c] ;  /* 0x00008b00003d7ab9 */ /* 0x000fe20000000800 */
[----:B------:R-:W-:Y:S01]  /*362d0*/  LOP3.LUT R21, R21, 0xbfffffff, RZ, 0xc0, !PT ;  /* 0xbfffffff15157812 */ /* 0x000fe200078ec0ff */
[----:B------:R-:W2:Y:S01]  /*362e0*/  LDL.LU R108, [R1+0x189c] ;  /* 0x00189c00016c7983 */ /* 0x000ea20000300800 */
[----:B------:R-:W-:-:S05]  /*362f0*/  LOP3.LUT R16, R16, 0xfffffffe, RZ, 0xc0, !PT ;  /* 0xfffffffe10107812 */ /* 0x000fca00078ec0ff */
[----:B------:R-:W-:Y:S02]  /*36300*/  @P1 LOP3.LUT R21, R21, 0x40000000, RZ, 0xfc, !PT ;  /* 0x4000000015151812 */ /* 0x000fe400078efcff */
[----:B------:R-:W-:Y:S02]  /*36310*/  @P2 LOP3.LUT R16, R16, 0x1, RZ, 0xfc, !PT ;  /* 0x0000000110102812 */ /* 0x000fe400078efcff */
[----:B------:R-:W-:Y:S01]  /*36320*/  ISETP.LT.AND P2, PT, R107, UR10, !P0 ;  /* 0x0000000a6b007c0c */ /* 0x000fe2000c741270 */
[----:B------:R-:W-:Y:S01]  /*36330*/  ULDC UR10, c[0x0][0x22c] ;  /* 0x00008b00000a7ab9 */ /* 0x000fe20000000800 */
[----:B------:R-:W-:Y:S01]  /*36340*/  LOP3.LUT R21, R21, 0xdfffffff, RZ, 0xc0, !PT ;  /* 0xdfffffff15157812 */ /* 0x000fe200078ec0ff */
[----:B------:R-:W3:Y:S03]  /*36350*/  LDL.LU R107, [R1+0x1898] ;  /* 0x00189800016b7983 */ /* 0x000ee60000300800 */
[----:B------:R-:W-:Y:S01]  /*36360*/  @P3 LOP3.LUT R21, R21, 0x20000000, RZ, 0xfc, !PT ;  /* 0x2000000015153812 */ /* 0x000fe200078efcff */
[----:B------:R-:W-:Y:S01]  /*36370*/  BAR.SYNC.DEFER_BLOCKING 0x0 ;  /* 0x0000000000007b1d */ /* 0x000fe20000010000 */
[----:B------:R-:W-:-:S02]  /*36380*/  ISETP.LT.AND P1, PT, R106, UR11, !P0 ;  /* 0x0000000b6a007c0c */ /* 0x000fc4000c721270 */
[----:B------:R-:W-:-:S03]  /*36390*/  LOP3.LUT R21, R21, 0xefffffff, RZ, 0xc0, !PT ;  /* 0xefffffff15157812 */ /* 0x000fc600078ec0ff */
[----:B------:R-:W-:Y:S01]  /*363a0*/  ULDC UR11, c[0x0][0x22c] ;  /* 0x00008b00000b7ab9 */ /* 0x000fe20000000800 */
[----:B------:R-:W-:Y:S01]  /*363b0*/  @P2 LOP3.LUT R21, R21, 0x10000000, RZ, 0xfc, !PT ;  /* 0x1000000015152812 */ /* 0x000fe200078efcff */
[----:B------:R-:W2:Y:S01]  /*363c0*/  LDL.LU R106, [R1+0x1894] ;  /* 0x00189400016a7983 */ /* 0x000ea20000300800 */
[----:B------:R-:W-:Y:S02]  /*363d0*/  ISETP.LT.AND P2, PT, R105, UR60, !P0 ;  /* 0x0000003c69007c0c */ /* 0x000fe4000c741270 */
[----:B------:R-:W-:Y:S01]  /*363e0*/  LOP3.LUT R21, R21, 0xf7ffffff, RZ, 0xc0, !PT ;  /* 0xf7ffffff15157812 */ /* 0x000fe200078ec0ff */
[----:B------:R-:W-:Y:S01]  /*363f0*/  VIADD R169, R4, 0x14c ;  /* 0x0000014c04a97836 */ /* 0x000fe20000000000 */
[----:B------:R-:W4:Y:S02]  /*36400*/  LDL.LU R105, [R1+0x1890] ;  /* 0x0018900001697983 */ /* 0x000f240000300800 */
[----:B------:R-:W-:Y:S02]  /*36410*/  @P1 LOP3.LUT R21, R21, 0x8000000, RZ, 0xfc, !PT ;  /* 0x0800000015151812 */ /* 0x000fe400078efcff */
[----:B------:R-:W-:-:S02]  /*36420*/  ISETP.LT.AND P1, PT, R103, UR61, !P0 ;  /* 0x0000003d67007c0c */ /* 0x000fc4000c721270 */
[----:B------:R-:W-:-:S04]  /*36430*/  LOP3.LUT R21, R21, 0xfbffffff, RZ, 0xc0, !PT ;  /* 0xfbffffff15157812 */ /* 0x000fc800078ec0ff */
[----:B------:R-:W-:-:S04]  /*36440*/  @P2 LOP3.LUT R21, R21, 0x4000000, RZ, 0xfc, !PT ;  /* 0x0400000015152812 */ /* 0x000fc800078efcff */
[----:B------:R-:W-:Y:S02]  /*36450*/  LOP3.LUT R21, R21, 0xfdffffff, RZ, 0xc0, !PT ;  /* 0xfdffffff15157812 */ /* 0x000fe400078ec0ff */
[----:B------:R-:W-:Y:S02]  /*36460*/  ISETP.LT.AND P2, PT, R101, UR10, !P0 ;  /* 0x0000000a65007c0c */ /* 0x000fe4000c741270 */
[----:B------:R-:W-:Y:S02]  /*36470*/  @P1 LOP3.LUT R21, R21, 0x2000000, RZ, 0xfc, !PT ;  /* 0x0200000015151812 */ /* 0x000fe400078efcff */
[----:B------:R-:W-:Y:S02]  /*36480*/  ISETP.LT.AND P1, PT, R99, UR11, !P0 ;  /* 0x0000000b63007c0c */ /* 0x000fe4000c721270 */
[----:B------:R-:W-:Y:S02]  /*36490*/  R2UR UR11, R98 ;  /* 0x00000000620b72ca */ /* 0x000fe400000e0000 */
[----:B------:R-:W-:-:S02]  /*364a0*/  LOP3.LUT R21, R21, 0xfeffffff, RZ, 0xc0, !PT ;  /* 0xfeffffff15157812 */ /* 0x000fc400078ec0ff */
[----:B------:R-:W-:-:S03]  /*364b0*/  R2UR UR10, R100 ;  /* 0x00000000640a72ca */ /* 0x000fc600000e0000 */
[----:B------:R-:W-:Y:S02]  /*364c0*/  @P2 LOP3.LUT R21, R21, 0x1000000, RZ, 0xfc, !PT ;  /* 0x0100000015152812 */ /* 0x000fe400078efcff */
[----:B------:R-:W-:Y:S02]  /*364d0*/  R2UR UR61, R102 ;  /* 0x00000000663d72ca */ /* 0x000fe400000e0000 */
[----:B------:R-:W-:Y:S02]  /*364e0*/  LOP3.LUT R21, R21, 0xff7fffff, RZ, 0xc0, !PT ;  /* 0xff7fffff15157812 */ /* 0x000fe400078ec0ff */
[----:B------:R-:W-:Y:S02]  /*364f0*/  ISETP.LT.AND P2, PT, R97, UR11, !P0 ;  /* 0x0000000b61007c0c */ /* 0x000fe4000c741270 */
[----:B------:R-:W-:Y:S02]  /*36500*/  @P1 LOP3.LUT R21, R21, 0x800000, RZ, 0xfc, !PT ;  /* 0x0080000015151812 */ /* 0x000fe400078efcff */
[----:B------:R-:W-:-:S02]  /*36510*/  ISETP.LT.AND P1, PT, R95, UR10, !P0 ;  /* 0x0000000a5f007c0c */ /* 0x000fc4000c721270 */
[----:B------:R-:W-:Y:S02]  /*36520*/  LOP3.LUT R21, R21, 0xffbfffff, RZ, 0xc0, !PT ;  /* 0xffbfffff15157812 */ /* 0x000fe400078ec0ff */
[----:B------:R-:W-:Y:S02]  /*36530*/  R2UR UR60, R104 ;  /* 0x00000000683c72ca */ /* 0x000fe400000e0000 */
[----:B------:R-:W2:Y:S03]  /*36540*/  LDL.LU R104, [R1+0x188c] ;  /* 0x00188c0001687983 */ /* 0x000ea60000300800 */
[----:B------:R-:W-:Y:S01]  /*36550*/  @P2 LOP3.LUT R21, R21, 0x400000, RZ, 0xfc, !PT ;  /* 0x0040000015152812 */ /* 0x000fe200078efcff */
[----:B------:R-:W3:Y:S01]  /*36560*/  LDL.LU R103, [R1+0x1888] ;  /* 0x0018880001677983 */ /* 0x000ee20000300800 */
[----:B------:R-:W-:Y:S01]  /*36570*/  ISETP.LT.AND P2, PT, R93, UR61, !P0 ;  /* 0x0000003d5d007c0c */ /* 0x000fe2000c741270 */
[----:B------:R-:W-:Y:S01]  /*36580*/  VIADD R170, R4, 0x14d ;  /* 0x0000014d04aa7836 */ /* 0x000fe20000000000 */
[----:B------:R-:W-:Y:S01]  /*36590*/  LOP3.LUT R21, R21, 0xffdfffff, RZ, 0xc0, !PT ;  /* 0xffdfffff15157812 */ /* 0x000fe200078ec0ff */
[----:B------:R-:W2:Y:S01]  /*365a0*/  LDL.LU R102, [R1+0x1884] ;  /* 0x0018840001667983 */ /* 0x000ea20000300800 */
[----:B------:R-:W-:Y:S01]  /*365b0*/  R2UR UR11, R96 ;  /* 0x00000000600b72ca */ /* 0x000fe200000e0000 */
[----:B------:R-:W-:Y:S01]  /*365c0*/  VIADD R171, R4, 0x14e ;  /* 0x0000014e04ab7836 */ /* 0x000fe20000000000 */
[----:B------:R-:W-:Y:S01]  /*365d0*/  @P1 LOP3.LUT R21, R21, 0x200000, RZ, 0xfc, !PT ;  /* 0x0020000015151812 */ /* 0x000fe200078efcff */
[----:B------:R-:W4:Y:S01]  /*365e0*/  LDL.LU R101, [R1+0x1880] ;  /* 0x0018800001657983 */ /* 0x000f220000300800 */
[----:B------:R-:W-:Y:S01]  /*365f0*/  ISETP.LT.AND P1, PT, R92, UR60, !P0 ;  /* 0x0000003c5c007c0c */ /* 0x000fe2000c721270 */
[----:B------:R-:W-:Y:S01]  /*36600*/  VIADD R252, R4, 0x14f ;  /* 0x0000014f04fc7836 */ /* 0x000fe20000000000 */
[----:B------:R-:W-:Y:S01]  /*36610*/  LOP3.LUT R21, R21, 0xffefffff, RZ, 0xc0, !PT ;  /* 0xffefffff15157812 */ /* 0x000fe200078ec0ff */
[----:B------:R-:W2:Y:S01]  /*36620*/  LDL.LU R100, [R1+0x187c] ;  /* 0x00187c0001647983 */ /* 0x000ea20000300800 */
[----:B------:R-:W-:Y:S01]  /*36630*/  R2UR UR10, R94 ;  /* 0x000000005e0a72ca */ /* 0x000fe200000e0000 */
[----:B------:R-:W-:Y:S01]  /*36640*/  ULDC UR61, c[0x0][0x22c] ;  /* 0x00008b00003d7ab9 */ /* 0x000fe20000000800 */
[----:B------:R-:W-:Y:S01]  /*36650*/  @P2 LOP3.LUT R21, R21, 0x100000, RZ, 0xfc, !PT ;  /* 0x0010000015152812 */ /* 0x000fe200078efcff */
[----:B------:R-:W3:Y:S01]  /*36660*/  LDL.LU R99, [R1+0x1878] ;  /* 0x0018780001637983 */ /* 0x000ee20000300800 */
[----:B------:R-:W-:Y:S01]  /*36670*/  ISETP.LT.AND P2, PT, R91, UR59, !P0 ;  /* 0x0000003b5b007c0c */ /* 0x000fe2000c741270 */
[----:B------:R-:W-:Y:S01]  /*36680*/  ULDC UR60, c[0x0][0x22c] ;  /* 0x00008b00003c7ab9 */ /* 0x000fe20000000800 */
[----:B------:R-:W-:Y:S01]  /*36690*/  LOP3.LUT R21, R21, 0xfff7ffff, RZ, 0xc0, !PT ;  /* 0xfff7ffff15157812 */ /* 0x000fe200078ec0ff */
[----:B------:R-:W2:Y:S01]  /*366a0*/  LDL.LU R98, [R1+0x1874] ;  /* 0x0018740001627983 */ /* 0x000ea20000300800 */
[----:B------:R-:W-:Y:S01]  /*366b0*/  LOP3.LUT R3, R3, 0x7fffffff, RZ, 0xc0, !PT ;  /* 0x7fffffff03037812 */ /* 0x000fe200078ec0ff */
[----:B------:R-:W-:Y:S01]  /*366c0*/  ULDC UR59, c[0x0][0x22c] ;  /* 0x00008b00003b7ab9 */ /* 0x000fe20000000800 */
[----:B------:R-:W-:Y:S01]  /*366d0*/  @P1 LOP3.LUT R21, R21, 0x80000, RZ, 0xfc, !PT ;  /* 0x0008000015151812 */ /* 0x000fe200078efcff */
[----:B------:R-:W4:Y:S01]  /*366e0*/  LDL.LU R97, [R1+0x1870] ;  /* 0x0018700001617983 */ /* 0x000f220000300800 */
[----:B------:R-:W-:Y:S01]  /*366f0*/  ISETP.LT.AND P1, PT, R89, UR58, !P0 ;  /* 0x0000003a59007c0c */ /* 0x000fe2000c721270 */
[----:B------:R-:W-:Y:S01]  /*36700*/  ULDC UR58, c[0x0][0x22c] ;  /* 0x00008b00003a7ab9 */ /* 0x000fe20000000800 */
[----:B------:R-:W-:Y:S01]  /*36710*/  LOP3.LUT R21, R21, 0xfffbffff, RZ, 0xc0, !PT ;  /* 0xfffbffff15157812 */ /* 0x000fe200078ec0ff */
[----:B------:R-:W2:Y:S03]  /*36720*/  LDL.LU R96, [R1+0x186c] ;  /* 0x00186c0001607983 */ /* 0x000ea60000300800 */
[----:B------:R-:W-:Y:S01]  /*36730*/  @P2 LOP3.LUT R21, R21, 0x40000, RZ, 0xfc, !PT ;  /* 0x0004000015152812 */ /* 0x000fe200078efcff */
[----:B------:R-:W3:Y:S01]  /*36740*/  LDL.LU R95, [R1+0x1868] ;  /* 0x00186800015f7983 */ /* 0x000ee20000300800 */
[----:B------:R-:W-:Y:S01]  /*36750*/  ISETP.LT.AND P2, PT, R2, UR57, !P0 ;  /* 0x0000003902007c0c */ /* 0x000fe2000c741270 */
[----:B------:R-:W-:Y:S01]  /*36760*/  ULDC UR57, c[0x0][0x22c] ;  /* 0x00008b0000397ab9 */ /* 0x000fe20000000800 */
[----:B------:R-:W-:Y:S01]  /*36770*/  LOP3.LUT R21, R21, 0xfffdffff, RZ, 0xc0, !PT ;  /* 0xfffdffff15157812 */ /* 0x000fe200078ec0ff */
[----:B------:R-:W2:Y:S03]  /*36780*/  LDL.LU R94, [R1+0x1864] ;  /* 0x00186400015e7983 */ /* 0x000ea60000300800 */
[----:B------:R-:W-:Y:S01]  /*36790*/  @P1 LOP3.LUT R21, R21, 0x20000, RZ, 0xfc, !PT ;  /* 0x0002000015151812 */ /* 0x000fe200078efcff */
[----:B------:R-:W4:Y:S01]  /*367a0*/  LDL.LU R93, [R1+0x1860] ;  /* 0x00186000015d7983 */ /* 0x000f220000300800 */
[----:B------:R-:W-:-:S02]  /*367b0*/  ISETP.LT.AND P1, PT, R26, UR56, !P0 ;  /* 0x000000381a007c0c */ /* 0x000fc4000c721270 */
[----:B------:R-:W-:Y:S01]  /*367c0*/  LOP3.LUT R21, R21, 0xfffeffff, RZ, 0xc0, !PT ;  /* 0xfffeffff15157812 */ /* 0x000fe200078ec0ff */
[----:B------:R-:W2:Y:S01]  /*367d0*/  LDL.LU R92, [R1+0x185c] ;  /* 0x00185c00015c7983 */ /* 0x000ea20000300800 */
[C---:B------:R-:W-:Y:S01]  /*367e0*/  VIADD R26, R4.reuse, 0x151 ;  /* 0x00000151041a7836 */ /* 0x040fe20000000000 */
[----:B------:R-:W-:Y:S01]  /*367f0*/  ULDC UR56, c[0x0][0x22c] ;  /* 0x00008b0000387ab9 */ /* 0x000fe20000000800 */
[----:B------:R-:W-:Y:S01]  /*36800*/  @P2 LOP3.LUT R21, R21, 0x10000, RZ, 0xfc, !PT ;  /* 0x0001000015152812 */ /* 0x000fe200078efcff */
[----:B------:R-:W3:Y:S01]  /*36810*/  LDL.LU R91, [R1+0x1858] ;  /* 0x00185800015b7983 */ /* 0x000ee20000300800 */
[----:B------:R-:W-:Y:S02]  /*36820*/  ISETP.LT.AND P2, PT, R27, UR55, !P0 ;  /* 0x000000371b007c0c */ /* 0x000fe4000c741270 */
[----:B------:R-:W-:Y:S01]  /*36830*/  LOP3.LUT R21, R21, 0xffff7fff, RZ, 0xc0, !PT ;  /* 0xffff7fff15157812 */ /* 0x000fe200078ec0ff */
[----:B------:R-:W4:Y:S01]  /*36840*/  LDL.LU R89, [R1+0x1854] ;  /* 0x0018540001597983 */ /* 0x000f220000300800 */
[----:B------:R-:W-:Y:S01]  /*36850*/  VIADD R27, R4, 0x150 ;  /* 0x00000150041b7836 */ /* 0x000fe20000000000 */
[----:B------:R-:W-:Y:S01]  /*36860*/  ULDC UR55, c[0x0][0x22c] ;  /* 0x00008b0000377ab9 */ /* 0x000fe20000000800 */
[----:B------:R-:W-:-:S02]  /*36870*/  @P1 LOP3.LUT R21, R21, 0x8000, RZ, 0xfc, !PT ;  /* 0x0000800015151812 */ /* 0x000fc400078efcff */
[----:B------:R-:W-:Y:S01]  /*36880*/  ISETP.LT.AND P1, PT, R44, UR54, !P0 ;  /* 0x000000362c007c0c */ /* 0x000fe2000c721270 */
[----:B------:R-:W-:Y:S01]  /*36890*/  ULDC UR54, c[0x0][0x22c] ;  /* 0x00008b0000367ab9 */ /* 0x000fe20000000800 */
[----:B------:R-:W-:-:S04]  /*368a0*/  LOP3.LUT R21, R21, 0xffffbfff, RZ, 0xc0, !PT ;  /* 0xffffbfff15157812 */ /* 0x000fc800078ec0ff */
[----:B------:R-:W-:Y:S02]  /*368b0*/  @P2 LOP3.LUT R21, R21, 0x4000, RZ, 0xfc, !PT ;  /* 0x0000400015152812 */ /* 0x000fe400078efcff */
        /* <DEDUP_REMOVED lines=57> */
[----:B------:R-:W-:-:S04]  /*36c50*/  ULDC UR39, c[0x0][0x22c] ;  /* 0x00008b0000277ab9 */ /* 0x000fc80000000800 */
        /* <DEDUP_REMOVED lines=136> */
[----:B------:R-:W-:Y:S02]  /*374e0*/  ISETP.LT.AND P3, PT, R156, UR5, !P0 ;  /* 0x000000059c007c0c */ /* 0x000fe4000c761270 */
        /* <DEDUP_REMOVED lines=54> */
[----:B------:R-:W-:Y:S01]  /*37850*/  LOP3.LUT R23, R23, 0xfffffbff, RZ, 0xc0, !PT ;  /* 0xfffffbff17177812 */ /* 0x000fe200078ec0ff */
[----:B------:R-:W-:-:S03]  /*37860*/  VIADD R27, R4, 0x152 ;  /* 0x00000152041b7836 */ /* 0x000fc60000000000 */
        /* <DEDUP_REMOVED lines=29> */
[----:B------:R-:W-:Y:S01]  /*37a40*/  ISETP.LT.AND P2, PT, R26, UR33, !P0 ;  /* 0x000000211a007c0c */ /* 0x000fe2000c741270 */
[C---:B------:R-:W-:Y:S01]  /*37a50*/  VIADD R26, R4.reuse, 0x15b ;  /* 0x0000015b041a7836 */ /* 0x040fe20000000000 */
[----:B------:R-:W-:Y:S01]  /*37a60*/  LOP3.LUT R23, R23, 0xfffffffb, RZ, 0xc0, !PT ;  /* 0xfffffffb17177812 */ /* 0x000fe200078ec0ff */
[----:B------:R-:W-:-:S03]  /*37a70*/  VIADD R27, R4, 0x15a ;  /* 0x0000015a041b7836 */ /* 0x000fc60000000000 */
[----:B------:R-:W-:Y:S02]  /*37a80*/  @P1 LOP3.LUT R23, R23, 0x4, RZ, 0xfc, !PT ;  /* 0x0000000417171812 */ /* 0x000fe400078efcff */
[----:B------:R-:W-:Y:S02]  /*37a90*/  ISETP.LT.AND P1, PT, R26, UR35, !P0 ;  /* 0x000000231a007c0c */ /* 0x000fe4000c721270 */
[----:B------:R-:W-:Y:S01]  /*37aa0*/  ISETP.LT.AND P3, PT, R27, UR34, !P0 ;  /* 0x000000221b007c0c */ /* 0x000fe2000c761270 */
[----:B------:R-:W-:Y:S01]  /*37ab0*/  VIADD R27, R4, 0x15c ;  /* 0x0000015c041b7836 */ /* 0x000fe20000000000 */
[----:B------:R-:W-:-:S04]  /*37ac0*/  LOP3.LUT R23, R23, 0xfffffffd, RZ, 0xc0, !PT ;  /* 0xfffffffd17177812 */ /* 0x000fc800078ec0ff */
[----:B------:R-:W-:Y:S02]  /*37ad0*/  @P2 LOP3.LUT R23, R23, 0x2, RZ, 0xfc, !PT ;  /* 0x0000000217172812 */ /* 0x000fe400078efcff */
[----:B------:R-:W-:Y:S01]  /*37ae0*/  ISETP.LT.AND P2, PT, R27, UR36, !P0 ;  /* 0x000000241b007c0c */ /* 0x000fe2000c741270 */
[----:B------:R-:W-:Y:S01]  /*37af0*/  VIADD R26, R4, 0x15d ;  /* 0x0000015d041a7836 */ /* 0x000fe20000000000 */
[----:B------:R-:W-:Y:S02]  /*37b00*/  LOP3.LUT R23, R23, 0xfffffffe, RZ, 0xc0, !PT ;  /* 0xfffffffe17177812 */ /* 0x000fe400078ec0ff */
[----:B------:R-:W-:Y:S02]  /*37b10*/  @P1 LOP3.LUT R3, R3, 0x80000000, RZ, 0xfc, !PT ;  /* 0x8000000003031812 */ /* 0x000fe400078efcff */
[----:B------:R-:W-:Y:S02]  /*37b20*/  @P3 LOP3.LUT R23, R23, 0x1, RZ, 0xfc, !PT ;  /* 0x0000000117173812 */ /* 0x000fe400078efcff */
[----:B------:R-:W-:-:S02]  /*37b30*/  ISETP.LT.AND P3, PT, R26, UR37, !P0 ;  /* 0x000000251a007c0c */ /* 0x000fc4000c761270 */
        /* <DEDUP_REMOVED lines=76> */
[----:B------:R-:W-:-:S04]  /*38000*/  LOP3.LUT R3, R3, 0xfffff7ff, RZ, 0xc0, !PT ;  /* 0xfffff7ff03037812 */ /* 0x000fc800078ec0ff */
[----:B------:R-:W-:-:S04]  /*38010*/  @P3 LOP3.LUT R3, R3, 0x800, RZ, 0xfc, !PT ;  /* 0x0000080003033812 */ /* 0x000fc800078efcff */
[----:B------:R-:W-:-:S04]  /*38020*/  LOP3.LUT R3, R3, 0xfffffbff, RZ, 0xc0, !PT ;  /* 0xfffffbff03037812 */ /* 0x000fc800078ec0ff */
[----:B------:R-:W-:Y:S02]  /*38030*/  @P1 LOP3.LUT R3, R3, 0x400, RZ, 0xfc, !PT ;  /* 0x0000040003031812 */ /* 0x000fe400078efcff */
[C---:B------:R-:W-:Y:S01]  /*38040*/  ISETP.LT.AND P1, PT, R4.reuse, UR4, !P0 ;  /* 0x0000000404007c0c */ /* 0x040fe2000c721270 */
[C---:B------:R-:W-:Y:S02]  /*38050*/  VIADD R27, R4.reuse, 0x171 ;  /* 0x00000171041b7836 */ /* 0x040fe40000000000 */
[C---:B------:R-:W-:Y:S01]  /*38060*/  VIADD R26, R4.reuse, 0x172 ;  /* 0x00000172041a7836 */ /* 0x040fe20000000000 */
[----:B------:R-:W-:Y:S01]  /*38070*/  LOP3.LUT R3, R3, 0xfffffdff, RZ, 0xc0, !PT ;  /* 0xfffffdff03037812 */ /* 0x000fe200078ec0ff */
[C---:B------:R-:W-:Y:S01]  /*38080*/  VIADD R44, R4.reuse, 0x173 ;  /* 0x00000173042c7836 */ /* 0x040fe20000000000 */
[----:B------:R-:W-:Y:S01]  /*38090*/  ISETP.LT.AND P2, PT, R27, UR57, !P0 ;  /* 0x000000391b007c0c */ /* 0x000fe2000c741270 */
[----:B------:R-:W-:Y:S01]  /*380a0*/  VIADD R27, R4, 0x174 ;  /* 0x00000174041b7836 */ /* 0x000fe20000000000 */
[----:B------:R-:W-:Y:S01]  /*380b0*/  ISETP.LT.AND P3, PT, R26, UR58, !P0 ;  /* 0x0000003a1a007c0c */ /* 0x000fe2000c761270 */
[----:B------:R-:W-:Y:S01]  /*380c0*/  VIADD R26, R4, 0x175 ;  /* 0x00000175041a7836 */ /* 0x000fe20000000000 */
[----:B------:R-:W-:-:S02]  /*380d0*/  ISETP.LT.AND P4, PT, R44, UR59, !P0 ;  /* 0x0000003b2c007c0c */ /* 0x000fc4000c781270 */
[----:B------:R-:W-:Y:S02]  /*380e0*/  ISETP.LT.AND P5, PT, R27, UR60, !P0 ;  /* 0x0000003c1b007c0c */ /* 0x000fe4000c7a1270 */
[----:B------:R-:W-:Y:S02]  /*380f0*/  @P1 LOP3.LUT R3, R3, 0x200, RZ, 0xfc, !PT ;  /* 0x0000020003031812 */ /* 0x000fe400078efcff */
[----:B------:R-:W-:Y:S02]  /*38100*/  ISETP.LT.AND P6, PT, R26, UR61, !P0 ;  /* 0x0000003d1a007c0c */ /* 0x000fe4000c7c1270 */
[----:B------:R-:W-:Y:S01]  /*38110*/  LOP3.LUT P1, RZ, R6, 0x8000, RZ, 0xc0, !PT ;  /* 0x0000800006ff7812 */ /* 0x000fe2000782c0ff */
[----:B------:R-:W2:Y:S04]  /*38120*/  LDL.LU R26, [R1+0x7d0] ;  /* 0x0007d000011a7983 */ /* 0x000ea80000300800 */
[----:B------:R-:W1:Y:S01]  /*38130*/  LDS.128 R48, [R0] ;  /* 0x0000000000307984 */ /* 0x000e620000000c00 */
[----:B----4-:R-:W-:-:S02]  /*38140*/  IMAD.MOV.U32 R46, RZ, RZ, R89 ;  /* 0x000000ffff2e7224 */ /* 0x010fc400078e0059 */
[----:B---3--:R-:W-:Y:S01]  /*38150*/  IMAD.MOV.U32 R47, RZ, RZ, R91 ;  /* 0x000000ffff2f7224 */ /* 0x008fe200078e005b */
[----:B------:R3:W-:Y:S01]  /*38160*/  STL.64 [R1+0x1938], R202 ;  /* 0x001938ca01007387 */ /* 0x0007e20000100a00 */
[----:B------:R-:W-:Y:S02]  /*38170*/  IMAD.MOV.U32 R54, RZ, RZ, R93 ;  /* 0x000000ffff367224 */ /* 0x000fe400078e005d */
[----:B------:R-:W-:Y:S01]  /*38180*/  IMAD.MOV.U32 R55, RZ, RZ, R95 ;  /* 0x000000ffff377224 */ /* 0x000fe200078e005f */
[----:B------:R-:W-:Y:S01]  /*38190*/  BAR.SYNC.DEFER_BLOCKING 0x0 ;  /* 0x0000000000007b1d */ /* 0x000fe20000010000 */
[----:B------:R-:W-:Y:S02]  /*381a0*/  IMAD.MOV.U32 R62, RZ, RZ, R97 ;  /* 0x000000ffff3e7224 */ /* 0x000fe400078e0061 */
[----:B------:R-:W-:Y:S02]  /*381b0*/  IMAD.MOV.U32 R63, RZ, RZ, R99 ;  /* 0x000000ffff3f7224 */ /* 0x000fe400078e0063 */
[----:B------:R-:W-:-:S02]  /*381c0*/  IMAD.MOV.U32 R70, RZ, RZ, R101 ;  /* 0x000000ffff467224 */ /* 0x000fc400078e0065 */
[----:B------:R-:W-:Y:S01]  /*381d0*/  IMAD.MOV.U32 R71, RZ, RZ, R103 ;  /* 0x000000ffff477224 */ /* 0x000fe200078e0067 */
[----:B---3--:R-:W3:Y:S01]  /*381e0*/  LDL.LU.64 R202, [R1+0x17e0] ;  /* 0x0017e00001ca7983 */ /* 0x008ee20000300a00 */
[----:B------:R-:W-:Y:S01]  /*381f0*/  IMAD.MOV.U32 R78, RZ, RZ, R105 ;  /* 0x000000ffff4e7224 */ /* 0x000fe200078e0069 */
[----:B------:R-:W-:Y:S01]  /*38200*/  LOP3.LUT R6, R6, 0xffffffdf, RZ, 0xc0, !PT ;  /* 0xffffffdf06067812 */ /* 0x000fe200078ec0ff */
[----:B------:R-:W-:Y:S01]  /*38210*/  IMAD.MOV.U32 R79, RZ, RZ, R107 ;  /* 0x000000ffff4f7224 */ /* 0x000fe200078e006b */
[----:B------:R-:W-:Y:S01]  /*38220*/  STL.64 [R1+0x1930], R198 ;  /* 0x001930c601007387 */ /* 0x000fe20000100a00 */
[----:B------:R-:W-:Y:S01]  /*38230*/  IMAD.MOV.U32 R86, RZ, RZ, R109 ;  /* 0x000000ffff567224 */ /* 0x000fe200078e006d */
[----:B------:R-:W-:Y:S01]  /*38240*/  @P0 LOP3.LUT R6, R6, 0x20, RZ, 0xfc, !PT ;  /* 0x0000002006060812 */ /* 0x000fe200078efcff */
[----:B------:R-:W-:Y:S01]  /*38250*/  IMAD.MOV.U32 R87, RZ, RZ, R111 ;  /* 0x000000ffff577224 */ /* 0x000fe200078e006f */
[----:B------:R-:W-:Y:S01]  /*38260*/  STL.64 [R1+0x1928], R192 ;  /* 0x001928c001007387 */ /* 0x000fe20000100a00 */
[----:B------:R-:W-:Y:S01]  /*38270*/  IMAD.MOV.U32 R95, RZ, RZ, R115 ;  /* 0x000000ffff5f7224 */ /* 0x000fe200078e0073 */
[----:B------:R-:W-:Y:S01]  /*38280*/  LOP3.LUT P0, RZ, R3, 0x200, RZ, 0xc0, !PT ;  /* 0x0000020003ff7812 */ /* 0x000fe2000780c0ff */
[----:B------:R-:W-:Y:S01]  /*38290*/  IMAD.MOV.U32 R154, RZ, RZ, R133 ;  /* 0x000000ffff9a7224 */ /* 0x000fe200078e0085 */
[----:B------:R-:W-:Y:S01]  /*382a0*/  STL.64 [R1+0x1920], R188 ;  /* 0x001920bc01007387 */ /* 0x000fe20000100a00 */
[----:B------:R-:W-:Y:S01]  /*382b0*/  IMAD.MOV.U32 R155, RZ, RZ, R135 ;  /* 0x000000ffff9b7224 */ /* 0x000fe200078e0087 */
[----:B------:R-:W-:Y:S01]  /*382c0*/  LOP3.LUT R20, R20, 0xfff7ffff, RZ, 0xc0, !PT ;  /* 0xfff7ffff14147812 */ /* 0x000fe200078ec0ff */
[----:B------:R-:W-:Y:S01]  /*382d0*/  IMAD.MOV.U32 R158, RZ, RZ, R137 ;  /* 0x000000ffff9e7224 */ /* 0x000fe200078e0089 */
[----:B------:R-:W-:Y:S01]  /*382e0*/  STL.64 [R1+0x1918], R194 ;  /* 0x001918c201007387 */ /* 0x000fe20000100a00 */
[----:B--2---:R-:W-:Y:S01]  /*382f0*/  IMAD.MOV.U32 R103, RZ, RZ, R119 ;  /* 0x000000ffff677224 */ /* 0x004fe200078e0077 */
[----:B------:R-:W-:Y:S01]  /*38300*/  @P2 LOP3.LUT R20, R20, 0x80000, RZ, 0xfc, !PT ;  /* 0x0008000014142812 */ /* 0x000fe200078efcff */
[----:B------:R-:W-:Y:S01]  /*38310*/  IMAD.MOV.U32 R159, RZ, RZ, R139 ;  /* 0x000000ffff9f7224 */ /* 0x000fe200078e008b */
[----:B------:R-:W-:Y:S01]  /*38320*/  STL [R1+0x1910], R191 ;  /* 0x001910bf01007387 */ /* 0x000fe20000100800 */
[----:B------:R-:W-:Y:S01]  /*38330*/  IMAD.MOV.U32 R111, RZ, RZ, R123 ;  /* 0x000000ffff6f7224 */ /* 0x000fe200078e007b */
[----:B------:R-:W-:Y:S01]  /*38340*/  LOP3.LUT R20, R20, 0xfffbffff, RZ, 0xc0, !PT ;  /* 0xfffbffff14147812 */ /* 0x000fe200078ec0ff */
[----:B------:R-:W-:Y:S01]  /*38350*/  IMAD.MOV.U32 R162, RZ, RZ, R141 ;  /* 0x000000ffffa27224 */ /* 0x000fe200078e008d */
[----:B------:R-:W-:Y:S01]  /*38360*/  STL.64 [R1+0x1908], R184 ;  /* 0x001908b801007387 */ /* 0x000fe20000100a00 */
[----:B------:R-:W-:Y:S01]  /*38370*/  IMAD.MOV.U32 R119, RZ, RZ, R127 ;  /* 0x000000ffff777224 */ /* 0x000fe200078e007f */
[----:B------:R-:W-:Y:S01]  /*38380*/  @P3 LOP3.LUT R20, R20, 0x40000, RZ, 0xfc, !PT ;  /* 0x0004000014143812 */ /* 0x000fe200078efcff */
[----:B------:R-:W-:Y:S01]  /*38390*/  IMAD.MOV.U32 R163, RZ, RZ, R143 ;  /* 0x000000ffffa37224 */ /* 0x000fe200078e008f */
[----:B------:R-:W-:Y:S01]  /*383a0*/  STL [R1+0x1900], R186 ;  /* 0x001900ba01007387 */ /* 0x000fe20000100800 */
[----:B------:R-:W-:-:S02]  /*383b0*/  IMAD.MOV.U32 R127, RZ, RZ, R131 ;  /* 0x000000ffff7f7224 */ /* 0x000fc400078e0083 */
[----:B------:R-:W-:Y:S01]  /*383c0*/  IMAD.MOV.U32 R166, RZ, RZ, R145 ;  /* 0x000000ffffa67224 */ /* 0x000fe200078e0091 */
[----:B------:R-:W-:Y:S01]  /*383d0*/  STL.64 [R1+0x18f8], R180 ;  /* 0x0018f8b401007387 */ /* 0x000fe20000100a00 */
[----:B------:R-:W-:Y:S02]  /*383e0*/  IMAD.MOV.U32 R167, RZ, RZ, R147 ;  /* 0x000000ffffa77224 */ /* 0x000fe400078e0093 */
[----:B------:R-:W-:Y:S01]  /*383f0*/  IMAD.MOV.U32 R170, RZ, RZ, R149 ;  /* 0x000000ffffaa7224 */ /* 0x000fe200078e0095 */
[----:B------:R-:W-:Y:S01]  /*38400*/  STL [R1+0x18f0], R187 ;  /* 0x0018f0bb01007387 */ /* 0x000fe20000100800 */
[----:B------:R-:W-:Y:S01]  /*38410*/  IMAD.MOV.U32 R171, RZ, RZ, R151 ;  /* 0x000000ffffab7224 */ /* 0x000fe200078e0097 */
[----:B------:R-:W-:Y:S01]  /*38420*/  LOP3.LUT R6, R6, 0xffffffbf, RZ, 0xc0, !PT ;  /* 0xffffffbf06067812 */ /* 0x000fe200078ec0ff */
[----:B------:R-:W-:Y:S01]  /*38430*/  ULDC UR4, c[0x0][0x22c] ;  /* 0x00008b0000047ab9 */ /* 0x000fe20000000800 */
[----:B------:R-:W-:Y:S01]  /*38440*/  STL.64 [R1+0x18e8], R182 ;  /* 0x0018e8b601007387 */ /* 0x000fe20000100a00 */
[----:B------:R-:W-:Y:S01]  /*38450*/  LOP3.LUT R20, R20, 0xfffdffff, RZ, 0xc0, !PT ;  /* 0xfffdffff14147812 */ /* 0x000fe200078ec0ff */
[----:B------:R-:W-:-:S02]  /*38460*/  ULDC UR5, c[0x0][0x22c] ;  /* 0x00008b0000057ab9 */ /* 0x000fc40000000800 */
[----:B------:R-:W-:Y:S01]  /*38470*/  STL [R1+0x18e0], R172 ;  /* 0x0018e0ac01007387 */ /* 0x000fe20000100800 */
[----:B------:R-:W-:-:S03]  /*38480*/  @P4 LOP3.LUT R20, R20, 0x20000, RZ, 0xfc, !PT ;  /* 0x0002000014144812 */ /* 0x000fc600078efcff */
[----:B------:R-:W-:Y:S01]  /*38490*/  STL.64 [R1+0x18d8], R176 ;  /* 0x0018d8b001007387 */ /* 0x000fe20000100a00 */
[----:B------:R-:W-:-:S03]  /*384a0*/  LOP3.LUT R20, R20, 0xfffeffff, RZ, 0xc0, !PT ;  /* 0xfffeffff14147812 */ /* 0x000fc600078ec0ff */
[----:B------:R-:W-:Y:S01]  /*384b0*/  STL [R1+0x18d0], R173 ;  /* 0x0018d0ad01007387 */ /* 0x000fe20000100800 */
[----:B------:R-:W-:-:S03]  /*384c0*/  @P5 LOP3.LUT R20, R20, 0x10000, RZ, 0xfc, !PT ;  /* 0x0001000014145812 */ /* 0x000fc600078efcff */
[----:B------:R-:W-:Y:S01]  /*384d0*/  STL.64 [R1+0x18c8], R178 ;  /* 0x0018c8b201007387 */ /* 0x000fe20000100a00 */
[----:B------:R-:W-:-:S03]  /*384e0*/  LOP3.LUT R20, R20, 0xffff7fff, RZ, 0xc0, !PT ;  /* 0xffff7fff14147812 */ /* 0x000fc600078ec0ff */
[----:B------:R-:W-:Y:S01]  /*384f0*/  STL [R1+0x18c0], R12 ;  /* 0x0018c00c01007387 */ /* 0x000fe20000100800 */
[----:B------:R-:W-:-:S03]  /*38500*/  @P6 LOP3.LUT R20, R20, 0x8000, RZ, 0xfc, !PT ;  /* 0x0000800014146812 */ /* 0x000fc600078efcff */
[----:B------:R-:W-:Y:S04]  /*38510*/  STL.64 [R1+0x18b8], R174 ;  /* 0x0018b8ae01007387 */ /* 0x000fe80000100a00 */
[----:B------:R-:W-:Y:S04]  /*38520*/  STL [R1+0x18b0], R13 ;  /* 0x0018b00d01007387 */ /* 0x000fe80000100800 */
        /* <DEDUP_REMOVED lines=8> */
[----:B-1----:R-:W-:Y:S04]  /*385b0*/  STL.64 [R1+0x1868], R36 ;  /* 0x0018682401007387 */ /* 0x002fe80000100a00 */
[----:B------:R-:W-:Y:S04]  /*385c0*/  STL.64 [R1+0x1860], R42 ;  /* 0x0018602a01007387 */ /* 0x000fe80000100a00 */
[----:B------:R-:W-:Y:S04]  /*385d0*/  STL.64 [R1+0x1858], R38 ;  /* 0x0018582601007387 */ /* 0x000fe80000100a00 */
[----:B------:R-:W2:Y:S04]  /*385e0*/  LDL.LU R44, [R1+0x304] ;  /* 0x00030400012c7983 */ /* 0x000ea80000300800 */
[----:B------:R-:W2:Y:S04]  /*385f0*/  LDL.LU R45, [R1+0x30c] ;  /* 0x00030c00012d7983 */ /* 0x000ea80000300800 */
[----:B--2---:R1:W-:Y:S01]  /*38600*/  STSM.16.M88.4 [R5], R44 ;  /* 0x0000002c05007844 */ /* 0x0043e20000000200 */
[----:B------:R-:W-:Y:S06]  /*38610*/  BAR.SYNC.DEFER_BLOCKING 0x0 ;  /* 0x0000000000007b1d */ /* 0x000fec0000010000 */
[----:B-1----:R-:W2:Y:S04]  /*38620*/  LDL.LU R44, [R1+0x310] ;  /* 0x00031000012c7983 */ /* 0x002ea80000300800 */
[----:B------:R-:W2:Y:S01]  /*38630*/  LDL.LU R45, [R1+0x318] ;  /* 0x00031800012d7983 */ /* 0x000ea20000300800 */
[----:B------:R-:W-:-:S02]  /*38640*/  IMAD.MOV.U32 R46, RZ, RZ, R92 ;  /* 0x000000ffff2e7224 */ /* 0x000fc400078e005c */
[----:B------:R-:W-:Y:S01]  /*38650*/  IMAD.MOV.U32 R47, RZ, RZ, R94 ;  /* 0x000000ffff2f7224 */ /* 0x000fe200078e005e */
[----:B------:R-:W4:Y:S04]  /*38660*/  LDL.LU R52, [R1+0x314] ;  /* 0x0003140001347983 */ /* 0x000f280000300800 */
[----:B------:R-:W4:Y:S04]  /*38670*/  LDL.LU R53, [R1+0x31c] ;  /* 0x00031c0001357983 */ /* 0x000f280000300800 */
[----:B------:R-:W1:Y:S01]  /*38680*/  LDS.128 R56, [R0] ;  /* 0x0000000000387984 */ /* 0x000e620000000c00 */
[----:B------:R-:W-:Y:S06]  /*38690*/  BAR.SYNC.DEFER_BLOCKING 0x0 ;  /* 0x0000000000007b1d */ /* 0x000fec0000010000 */
[----:B--2---:R-:W-:Y:S02]  /*386a0*/  STSM.16.M88.4 [R5], R44 ;  /* 0x0000002c05007844 */ /* 0x004fe40000000200 */
[----:B------:R-:W-:Y:S06]  /*386b0*/  BAR.SYNC.DEFER_BLOCKING 0x0 ;  /* 0x0000000000007b1d */ /* 0x000fec0000010000 */
[----:B------:R-:W2:Y:S02]  /*386c0*/  LDS.128 R44, [R0] ;  /* 0x00000000002c7984 */ /* 0x000ea40000000c00 */
[----:B------:R-:W-:Y:S06]  /*386d0*/  BAR.SYNC.DEFER_BLOCKING 0x0 ;  /* 0x0000000000007b1d */ /* 0x000fec0000010000 */
[----:B----4-:R4:W-:Y:S02]  /*386e0*/  STSM.16.M88.4 [R5], R52 ;  /* 0x0000003405007844 */ /* 0x0109e40000000200 */
[----:B------:R-:W-:Y:S06]  /*386f0*/  BAR.SYNC.DEFER_BLOCKING 0x0 ;  /* 0x0000000000007b1d */ /* 0x000fec0000010000 */
[----:B----4-:R-:W4:Y:S04]  /*38700*/  LDL.LU R52, [R1+0x320] ;  /* 0x0003200001347983 */ /* 0x010f280000300800 */
[----:B------:R-:W4:Y:S01]  /*38710*/  LDL.LU R53, [R1+0x328] ;  /* 0x0003280001357983 */ /* 0x000f220000300800 */
[----:B------:R-:W-:-:S02]  /*38720*/  IMAD.MOV.U32 R54, RZ, RZ, R96 ;  /* 0x000000ffff367224 */ /* 0x000fc400078e0060 */
[----:B------:R-:W-:Y:S01]  /*38730*/  IMAD.MOV.U32 R55, RZ, RZ, R98 ;  /* 0x000000ffff377224 */ /* 0x000fe200078e0062 */
[----:B------:R-:W3:Y:S04]  /*38740*/  LDL.LU R60, [R1+0x324] ;  /* 0x00032400013c7983 */ /* 0x000ee80000300800 */
[----:B------:R-:W3:Y:S04]  /*38750*/  LDL.LU R61, [R1+0x32c] ;  /* 0x00032c00013d7983 */ /* 0x000ee80000300800 */
[----:B------:R-:W2:Y:S01]  /*38760*/  LDS.128 R64, [R0] ;  /* 0x0000000000407984 */ /* 0x000ea20000000c00 */
[----:B------:R-:W-:Y:S06]  /*38770*/  BAR.SYNC.DEFER_BLOCKING 0x0 ;  /* 0x0000000000007b1d */ /* 0x000fec0000010000 */
[----:B----4-:R-:W-:Y:S02]  /*38780*/  STSM.16.M88.4 [R5], R52 ;  /* 0x0000003405007844 */ /* 0x010fe40000000200 */
[----:B------:R-:W-:Y:S06]  /*38790*/  BAR.SYNC.DEFER_BLOCKING 0x0 ;  /* 0x0000000000007b1d */ /* 0x000fec0000010000 */
[----:B------:R-:W4:Y:S02]  /*387a0*/  LDS.128 R52, [R0] ;  /* 0x0000000000347984 */ /* 0x000f240000000c00 */
[----:B------:R-:W-:Y:S06]  /*387b0*/  BAR.SYNC.DEFER_BLOCKING 0x0 ;  /* 0x0000000000007b1d */ /* 0x000fec0000010000 */
[----:B---3--:R3:W-:Y:S02]  /*387c0*/  STSM.16.M88.4 [R5], R60 ;  /* 0x0000003c05007844 */ /* 0x0087e40000000200 */
[----:B------:R-:W-:Y:S06]  /*387d0*/  BAR.SYNC.DEFER_BLOCKING 0x0 ;  /* 0x0000000000007b1d */ /* 0x000fec0000010000 */
[----:B---3--:R-:W3:Y:S04]  /*387e0*/  LDL.LU R60, [R1+0x330] ;  /* 0x00033000013c7983 */ /* 0x008ee80000300800 */
[----:B------:R-:W3:Y:S01]  /*387f0*/  LDL.LU R61, [R1+0x338] ;  /* 0x00033800013d7983 */ /* 0x000ee20000300800 */
[----:B------:R-:W-:-:S02]  /*38800*/  IMAD.MOV.U32 R62, RZ, RZ, R100 ;  /* 0x000000ffff3e7224 */ /* 0x000fc400078e0064 */
[----:B------:R-:W-:Y:S01]  /*38810*/  IMAD.MOV.U32 R63, RZ, RZ, R102 ;  /* 0x000000ffff3f7224 */ /* 0x000fe200078e0066 */
[----:B------:R-:W2:Y:S04]  /*38820*/  LDL.LU R68, [R1+0x334] ;  /* 0x0003340001447983 */ /* 0x000ea80000300800 */
[----:B------:R-:W2:Y:S04]  /*38830*/  LDL.LU R69, [R1+0x33c] ;  /* 0x00033c0001457983 */ /* 0x000ea80000300800 */
[----:B------:R-:W4:Y:S01]  /*38840*/  LDS.128 R72, [R0] ;  /* 0x0000000000487984 */ /* 0x000f220000000c00 */
[----:B------:R-:W-:Y:S06]  /*38850*/  BAR.SYNC.DEFER_BLOCKING 0x0 ;  /* 0x0000000000007b1d */ /* 0x000fec0000010000 */
[----:B---3--:R-:W-:Y:S02]  /*38860*/  STSM.16.M88.4 [R5], R60 ;  /* 0x0000003c05007844 */ /* 0x008fe40000000200 */
[----:B------:R-:W-:Y:S06]  /*38870*/  BAR.SYNC.DEFER_BLOCKING 0x0 ;  /* 0x0000000000007b1d */ /* 0x000fec0000010000 */
[----:B------:R-:W3:Y:S02]  /*38880*/  LDS.128 R60, [R0] ;  /* 0x00000000003c7984 */ /* 0x000ee40000000c00 */
[----:B------:R-:W-:Y:S06]  /*38890*/  BAR.SYNC.DEFER_BLOCKING 0x0 ;  /* 0x0000000000007b1d */ /* 0x000fec0000010000 */
[----:B--2---:R2:W-:Y:S02]  /*388a0*/  STSM.16.M88.4 [R5], R68 ;  /* 0x0000004405007844 */ /* 0x0045e40000000200 */
[----:B------:R-:W-:Y:S06]  /*388b0*/  BAR.SYNC.DEFER_BLOCKING 0x0 ;  /* 0x0000000000007b1d */ /* 0x000fec0000010000 */
[----:B--2---:R-:W2:Y:S04]  /*388c0*/  LDL.LU R68, [R1+0x340] ;  /* 0x0003400001447983 */ /* 0x004ea80000300800 */
[----:B------:R-:W2:Y:S01]  /*388d0*/  LDL.LU R69, [R1+0x348] ;  /* 0x0003480001457983 */ /* 0x000ea20000300800 */
[----:B------:R-:W-:-:S02]  /*388e0*/  IMAD.MOV.U32 R70, RZ, RZ, R104 ;  /* 0x000000ffff467224 */ /* 0x000fc400078e0068 */
[----:B------:R-:W-:Y:S01]  /*388f0*/  IMAD.MOV.U32 R71, RZ, RZ, R106 ;  /* 0x000000ffff477224 */ /* 0x000fe200078e006a */
[----:B------:R-:W4:Y:S04]  /*38900*/  LDL.LU R76, [R1+0x344] ;  /* 0x00034400014c7983 */ /* 0x000f280000300800 */
[----:B------:R-:W4:Y:S04]  /*38910*/  LDL.LU R77, [R1+0x34c] ;  /* 0x00034c00014d7983 */ /* 0x000f280000300800 */
[----:B------:R-:W3:Y:S01]  /*38920*/  LDS.128 R80, [R0] ;  /* 0x0000000000507984 */ /* 0x000ee20000000c00 */
        /* <DEDUP_REMOVED lines=26> */
[----:B------:R-:W2:Y:S01]  /*38ad0*/  LDL.LU R93, [R1+0x36c] ;  /* 0x00036c00015d7983 */ /* 0x000ea20000300800 */
[----:B------:R-:W-:-:S03]  /*38ae0*/  IMAD.MOV.U32 R94, RZ, RZ, R113 ;  /* 0x000000ffff5e7224 */ /* 0x000fc600078e0071 */
        /* <DEDUP_REMOVED lines=13> */
[----:B------:R-:W4:Y:S01]  /*38bc0*/  LDL.LU R101, [R1+0x37c] ;  /* 0x00037c0001657983 */ /* 0x000f220000300800 */
[----:B------:R-:W-:-:S03]  /*38bd0*/  IMAD.MOV.U32 R102, RZ, RZ, R117 ;  /* 0x000000ffff667224 */ /* 0x000fc600078e0075 */
        /* <DEDUP_REMOVED lines=13> */
[----:B------:R-:W3:Y:S01]  /*38cb0*/  LDL.LU R109, [R1+0x38c] ;  /* 0x00038c00016d7983 */ /* 0x000ee20000300800 */
[----:B------:R-:W-:-:S03]  /*38cc0*/  IMAD.MOV.U32 R110, RZ, RZ, R121 ;  /* 0x000000ffff6e7224 */ /* 0x000fc600078e0079 */
        /* <DEDUP_REMOVED lines=21> */
[----:B--2---:R2:W-:Y:S04]  /*38e20*/  STSM.16.M88.4 [R5], R116 ;  /* 0x0000007405007844 */ /* 0x0045e80000000200 */
[----:B--2---:R-:W2:Y:S04]  /*38e30*/  LDL.LU R116, [R1+0x3a0] ;  /* 0x0003a00001747983 */ /* 0x004ea80000300800 */
[----:B------:R-:W2:Y:S01]  /*38e40*/  LDL.LU R117, [R1+0x3a8] ;  /* 0x0003a80001757983 */ /* 0x000ea20000300800 */
[----:B------:R-:W-:-:S02]  /*38e50*/  IMAD.MOV.U32 R118, RZ, RZ, R128 ;  /* 0x000000ffff767224 */ /* 0x000fc400078e0080 */
[----:B------:R-:W-:Y:S01]  /*38e60*/  IMAD.MOV.U32 R119, RZ, RZ, R130 ;  /* 0x000000ffff777224 */ /* 0x000fe200078e0082 */
[----:B------:R-:W4:Y:S04]  /*38e70*/  LDL.LU R124, [R1+0x3a4] ;  /* 0x0003a400017c7983 */ /* 0x000f280000300800 */
[----:B------:R-:W4:Y:S01]  /*38e80*/  LDL.LU R125, [R1+0x3ac] ;  /* 0x0003ac00017d7983 */ /* 0x000f220000300800 */
[----:B------:R-:W-:Y:S01]  /*38e90*/  IMAD.MOV.U32 R126, RZ, RZ, R129 ;  /* 0x000000ffff7e7224 */ /* 0x000fe200078e0081 */
[----:B------:R-:W-:Y:S06]  /*38ea0*/  BAR.SYNC.DEFER_BLOCKING 0x0 ;  /* 0x0000000000007b1d */ /* 0x000fec0000010000 */
[----:B------:R-:W3:Y:S02]  /*38eb0*/  LDS.128 R128, [R0] ;  /* 0x0000000000807984 */ /* 0x000ee40000000c00 */
[----:B------:R-:W-:Y:S06]  /*38ec0*/  BAR.SYNC.DEFER_BLOCKING 0x0 ;  /* 0x0000000000007b1d */ /* 0x000fec0000010000 */
[----:B--2---:R-:W-:Y:S02]  /*38ed0*/  STSM.16.M88.4 [R5], R116 ;  /* 0x0000007405007844 */ /* 0x004fe40000000200 */
[----:B------:R-:W-:Y:S06]  /*38ee0*/  BAR.SYNC.DEFER_BLOCKING 0x0 ;  /* 0x0000000000007b1d */ /* 0x000fec0000010000 */
[----:B------:R-:W2:Y:S02]  /*38ef0*/  LDS.128 R116, [R0] ;  /* 0x0000000000747984 */ /* 0x000ea40000000c00 */
[----:B------:R-:W-:Y:S06]  /*38f00*/  BAR.SYNC.DEFER_BLOCKING 0x0 ;  /* 0x0000000000007b1d */ /* 0x000fec0000010000 */
[----:B----4-:R4:W-:Y:S04]  /*38f10*/  STSM.16.M88.4 [R5], R124 ;  /* 0x0000007c05007844 */ /* 0x0109e80000000200 */
[----:B----4-:R-:W4:Y:S04]  /*38f20*/  LDL.LU R124, [R1+0x3b0] ;  /* 0x0003b000017c7983 */ /* 0x010f280000300800 */
[----:B------:R-:W4:Y:S01]  /*38f30*/  LDL.LU R125, [R1+0x3b8] ;  /* 0x0003b800017d7983 */ /* 0x000f220000300800 */
[----:B------:R-:W-:-:S02]  /*38f40*/  IMAD.MOV.U32 R126, RZ, RZ, R132 ;  /* 0x000000ffff7e7224 */ /* 0x000fc400078e0084 */
[----:B------:R-:W-:Y:S01]  /*38f50*/  IMAD.MOV.U32 R127, RZ, RZ, R134 ;  /* 0x000000ffff7f7224 */ /* 0x000fe200078e0086 */
[----:B------:R-:W3:Y:S04]  /*38f60*/  LDL.LU R152, [R1+0x3b4] ;  /* 0x0003b40001987983 */ /* 0x000ee80000300800 */
[----:B------:R-:W3:Y:S01]  /*38f70*/  LDL.LU R153, [R1+0x3bc] ;  /* 0x0003bc0001997983 */ /* 0x000ee20000300800 */
[----:B------:R-:W-:Y:S06]  /*38f80*/  BAR.SYNC.DEFER_BLOCKING 0x0 ;  /* 0x0000000000007b1d */ /* 0x000fec0000010000 */
[----:B------:R-:W2:Y:S02]  /*38f90*/  LDS.128 R132, [R0] ;  /* 0x0000000000847984 */ /* 0x000ea40000000c00 */
[----:B------:R-:W-:Y:S06]  /*38fa0*/  BAR.SYNC.DEFER_BLOCKING 0x0 ;  /* 0x0000000000007b1d */ /* 0x000fec0000010000 */
[----:B----4-:R-:W-:Y:S02]  /*38fb0*/  STSM.16.M88.4 [R5], R124 ;  /* 0x0000007c05007844 */ /* 0x010fe40000000200 */
[----:B------:R-:W-:Y:S06]  /*38fc0*/  BAR.SYNC.DEFER_BLOCKING 0x0 ;  /* 0x0000000000007b1d */ /* 0x000fec0000010000 */
[----:B------:R-:W4:Y:S02]  /*38fd0*/  LDS.128 R124, [R0] ;  /* 0x00000000007c7984 */ /* 0x000f240000000c00 */
[----:B------:R-:W-:Y:S06]  /*38fe0*/  BAR.SYNC.DEFER_BLOCKING 0x0 ;  /* 0x0000000000007b1d */ /* 0x000fec0000010000 */
[----:B---3--:R3:W-:Y:S04]  /*38ff0*/  STSM.16.M88.4 [R5], R152 ;  /* 0x0000009805007844 */ /* 0x0087e80000000200 */
[----:B---3--:R-:W3:Y:S04]  /*39000*/  LDL.LU R152, [R1+0x3c0] ;  /* 0x0003c00001987983 */ /* 0x008ee80000300800 */
[----:B------:R-:W3:Y:S01]  /*39010*/  LDL.LU R153, [R1+0x3c8] ;  /* 0x0003c80001997983 */ /* 0x000ee20000300800 */
[----:B------:R-:W-:-:S02]  /*39020*/  IMAD.MOV.U32 R154, RZ, RZ, R136 ;  /* 0x000000ffff9a7224 */ /* 0x000fc400078e0088 */
[----:B------:R-:W-:Y:S01]  /*39030*/  IMAD.MOV.U32 R155, RZ, RZ, R138 ;  /* 0x000000ffff9b7224 */ /* 0x000fe200078e008a */
[----:B------:R-:W2:Y:S04]  /*39040*/  LDL.LU R156, [R1+0x3c4] ;  /* 0x0003c400019c7983 */ /* 0x000ea80000300800 */
[----:B------:R-:W2:Y:S01]  /*39050*/  LDL.LU R157, [R1+0x3cc] ;  /* 0x0003cc00019d7983 */ /* 0x000ea20000300800 */
[----:B------:R-:W-:Y:S06]  /*39060*/  BAR.SYNC.DEFER_BLOCKING 0x0 ;  /* 0x0000000000007b1d */ /* 0x000fec0000010000 */
[----:B------:R-:W4:Y:S02]  /*39070*/  LDS.128 R136, [R0] ;  /* 0x0000000000887984 */ /* 0x000f240000000c00 */
        /* <DEDUP_REMOVED lines=39> */
[----:B------:R-:W2:Y:S04]  /*392f0*/  LDL.LU R169, [R1+0x3fc] ;  /* 0x0003fc0001a97983 */ /* 0x000ea80000300800 */
[----:B------:R-:W4:Y:S04]  /*39300*/  LDL.LU.64 R174, [R1+0x17e8] ;  /* 0x0017e80001ae7983 */ /* 0x000f280000300a00 */
[----:B------:R-:W4:Y:S04]  /*39310*/  LDL.LU R173, [R1+0x7c0] ;  /* 0x0007c00001ad7983 */ /* 0x000f280000300800 */
[----:B------:R-:W4:Y:S04]  /*39320*/  LDL.LU.64 R178, [R1+0x17d8] ;  /* 0x0017d80001b27983 */ /* 0x000f280000300a00 */
[----:B------:R-:W4:Y:S01]  /*39330*/  LDL.LU R172, [R1+0x7d4] ;  /* 0x0007d40001ac7983 */ /* 0x000f220000300800 */
[----:B------:R-:W-:Y:S06]  /*39340*/  BAR.SYNC.DEFER_BLOCKING 0x0 ;  /* 0x0000000000007b1d */ /* 0x000fec0000010000 */
[----:B------:R-:W4:Y:S04]  /*39350*/  LDL.LU.64 R176, [R1+0x17d0] ;  /* 0x0017d00001b07983 */ /* 0x000f280000300a00 */
[----:B------:R-:W4:Y:S04]  /*39360*/  LDL.LU R187, [R1+0x7c4] ;  /* 0x0007c40001bb7983 */ /* 0x000f280000300800 */
[----:B------:R-:W4:Y:S04]  /*39370*/  LDL.LU.64 R182, [R1+0x17c8] ;  /* 0x0017c80001b67983 */ /* 0x000f280000300a00 */
[----:B------:R-:W4:Y:S04]  /*39380*/  LDL.LU R186, [R1+0x7d8] ;  /* 0x0007d80001ba7983 */ /* 0x000f280000300800 */
[----:B------:R-:W1:Y:S01]  /*39390*/  LDS.128 R148, [R0] ;  /* 0x0000000000947984 */ /* 0x000e620000000c00 */
[----:B------:R-:W-:Y:S06]  /*393a0*/  BAR.SYNC.DEFER_BLOCKING 0x0 ;  /* 0x0000000000007b1d */ /* 0x000fec0000010000 */
[----:B------:R-:W4:Y:S04]  /*393b0*/  LDL.LU.64 R180, [R1+0x17c0] ;  /* 0x0017c00001b47983 */ /* 0x000f280000300a00 */
[----:B------:R-:W4:Y:S04]  /*393c0*/  LDL.LU R191, [R1+0x7c8] ;  /* 0x0007c80001bf7983 */ /* 0x000f280000300800 */
[----:B------:R-:W4:Y:S04]  /*393d0*/  LDL.LU.64 R184, [R1+0x17b8] ;  /* 0x0017b80001b87983 */ /* 0x000f280000300a00 */
[----:B------:R-:W4:Y:S04]  /*393e0*/  LDL.LU R188, [R1+0x7dc] ;  /* 0x0007dc0001bc7983 */ /* 0x000f280000300800 */
[----:B------:R-:W4:Y:S04]  /*393f0*/  LDL.LU.64 R194, [R1+0x17b0] ;  /* 0x0017b00001c27983 */ /* 0x000f280000300a00 */
[----:B------:R-:W4:Y:S01]  /*39400*/  LDL.LU R189, [R1+0x7cc] ;  /* 0x0007cc0001bd7983 */ /* 0x000f220000300800 */
[----:B------:R-:W-:-:S02]  /*39410*/  LOP3.LUT P6, RZ, R20, 0x8, RZ, 0xc0, !PT ;  /* 0x0000000814ff7812 */ /* 0x000fc400078cc0ff */
[----:B------:R-:W-:Y:S01]  /*39420*/  LOP3.LUT R2, R2, 0xefffffff, RZ, 0xc0, !PT ;  /* 0xefffffff02027812 */ /* 0x000fe200078ec0ff */
[----:B------:R-:W4:Y:S04]  /*39430*/  LDL.LU.64 R192, [R1+0x17a8] ;  /* 0x0017a80001c07983 */ /* 0x000f280000300a00 */
[----:B------:R-:W4:Y:S04]  /*39440*/  LDL.LU R252, [R1+0x7b0] ;  /* 0x0007b00001fc7983 */ /* 0x000f280000300800 */
[----:B------:R-:W4:Y:S02]  /*39450*/  LDL.LU.64 R198, [R1+0x17a0] ;  /* 0x0017a00001c67983 */ /* 0x000f240000300a00 */
[----:B------:R-:W-:-:S02]  /*39460*/  @P6 LOP3.LUT R2, R2, 0x10000000, RZ, 0xfc, !PT ;  /* 0x1000000002026812 */ /* 0x000fc400078efcff */
[----:B------:R-:W-:Y:S01]  /*39470*/  LOP3.LUT P6, RZ, R20, 0x40, RZ, 0xc0, !PT ;  /* 0x0000004014ff7812 */ /* 0x000fe200078cc0ff */
[----:B------:R-:W4:Y:S01]  /*39480*/  LDL.LU R27, [R1+0x7a0] ;  /* 0x0007a000011b7983 */ /* 0x000f220000300800 */
[----:B------:R-:W-:-:S11]  /*39490*/  LOP3.LUT R2, R2, 0xdfffffff, RZ, 0xc0, !PT ;  /* 0xdfffffff02027812 */ /* 0x000fd600078ec0ff */
[----:B------:R-:W-:Y:S02]  /*394a0*/  @P6 LOP3.LUT R2, R2, 0x20000000, RZ, 0xfc, !PT ;  /* 0x2000000002026812 */ /* 0x000fe400078efcff */
[----:B------:R-:W-:Y:S02]  /*394b0*/  LOP3.LUT P6, RZ, R20, 0x80, RZ, 0xc0, !PT ;  /* 0x0000008014ff7812 */ /* 0x000fe400078cc0ff */
[----:B------:R-:W-:-:S11]  /*394c0*/  LOP3.LUT R2, R2, 0xbfffffff, RZ, 0xc0, !PT ;  /* 0xbfffffff02027812 */ /* 0x000fd600078ec0ff */
[----:B------:R-:W-:Y:S02]  /*394d0*/  @P6 LOP3.LUT R2, R2, 0x40000000, RZ, 0xfc, !PT ;  /* 0x4000000002026812 */ /* 0x000fe400078efcff */
[----:B------:R-:W-:Y:S02]  /*394e0*/  LOP3.LUT P6, RZ, R20, 0x100, RZ, 0xc0, !PT ;  /* 0x0000010014ff7812 */ /* 0x000fe400078cc0ff */
[----:B------:R-:W-:Y:S01]  /*394f0*/  LOP3.LUT R2, R2, 0x7fffffff, RZ, 0xc0, !PT ;  /* 0x7fffffff02027812 */ /* 0x000fe200078ec0ff */
[----:B---3--:R-:W-:Y:S01]  /*39500*/  STSM.16.M88.4 [R5], R164 ;  /* 0x000000a405007844 */ /* 0x008fe20000000200 */
[----:B------:R-:W-:Y:S06]  /*39510*/  BAR.SYNC.DEFER_BLOCKING 0x0 ;  /* 0x0000000000007b1d */ /* 0x000fec0000010000 */
[----:B------:R-:W3:Y:S02]  /*39520*/  LDS.128 R164, [R0] ;  /* 0x0000000000a47984 */ /* 0x000ee40000000c00 */
[----:B------:R-:W-:Y:S06]  /*39530*/  BAR.SYNC.DEFER_BLOCKING 0x0 ;  /* 0x0000000000007b1d */ /* 0x000fec0000010000 */
[----:B--2---:R-:W-:Y:S02]  /*39540*/  STSM.16.M88.4 [R5], R168 ;  /* 0x000000a805007844 */ /* 0x004fe40000000200 */
[----:B------:R-:W-:Y:S06]  /*39550*/  BAR.SYNC.DEFER_BLOCKING 0x0 ;  /* 0x0000000000007b1d */ /* 0x000fec0000010000 */
[----:B------:R2:W-:Y:S01]  /*39560*/  @P0 STG.E desc[UR10][R202.64], R26 ;  /* 0x0000001aca000986 */ /* 0x0005e2000c10190a */
[----:B------:R-:W-:-:S03]  /*39570*/  LOP3.LUT P0, RZ, R3, 0x80, RZ, 0xc0, !PT ;  /* 0x0000008003ff7812 */ /* 0x000fc6000780c0ff */
[----:B--2---:R-:W2:Y:S10]  /*39580*/  LDL.LU.64 R202, [R1+0x1798] ;  /* 0x0017980001ca7983 */ /* 0x004eb40000300a00 */
[----:B------:R-:W-:-:S02]  /*39590*/  @P0 LOP3.LUT R6, R6, 0x40, RZ, 0xfc, !PT ;  /* 0x0000004006060812 */ /* 0x000fc400078efcff */
[----:B------:R-:W-:Y:S01]  /*395a0*/  LOP3.LUT P0, RZ, R3, 0x40, RZ, 0xc0, !PT ;  /* 0x0000004003ff7812 */ /* 0x000fe2000780c0ff */
[----:B------:R-:W2:Y:S01]  /*395b0*/  LDL.LU R26, [R1+0x7b4] ;  /* 0x0007b400011a7983 */ /* 0x000ea20000300800 */
[----:B------:R-:W-:-:S03]  /*395c0*/  LOP3.LUT R6, R6, 0xffffff7f, RZ, 0xc0, !PT ;  /* 0xffffff7f06067812 */ /* 0x000fc600078ec0ff */
[----:B------:R-:W3:Y:S04]  /*395d0*/  LDL.LU R38, [R1+0x95c] ;  /* 0x00095c0001267983 */ /* 0x000ee80000300800 */
[----:B------:R-:W3:Y:S04]  /*395e0*/  LDL.LU.64 R42, [R1+0x1790] ;  /* 0x00179000012a7983 */ /* 0x000ee80000300a00 */
[----:B------:R-:W-:Y:S01]  /*395f0*/  @P0 LOP3.LUT R6, R6, 0x80, RZ, 0xfc, !PT ;  /* 0x0000008006060812 */ /* 0x000fe200078efcff */
[----:B------:R-:W3:Y:S01]  /*39600*/  LDL.LU R40, [R1+0x7a4] ;  /* 0x0007a40001287983 */ /* 0x000ee20000300800 */
[----:B------:R-:W-:-:S02]  /*39610*/  LOP3.LUT P0, RZ, R3, 0x20, RZ, 0xc0, !PT ;  /* 0x0000002003ff7812 */ /* 0x000fc4000780c0ff */
[----:B------:R-:W-:Y:S01]  /*39620*/  LOP3.LUT R6, R6, 0xfffffeff, RZ, 0xc0, !PT ;  /* 0xfffffeff06067812 */ /* 0x000fe200078ec0ff */
[----:B------:R-:W3:Y:S04]  /*39630*/  LDL.LU.64 R36, [R1+0x1788] ;  /* 0x0017880001247983 */ /* 0x000ee80000300a00 */
[----:B------:R-:W3:Y:S01]  /*39640*/  LDL.LU R41, [R1+0x7b8] ;  /* 0x0007b80001297983 */ /* 0x000ee20000300800 */
[----:B------:R-:W-:-:S05]  /*39650*/  @P6 LOP3.LUT R2, R2, 0x80000000, RZ, 0xfc, !PT ;  /* 0x8000000002026812 */ /* 0x000fca00078efcff */
[----:B------:R-:W-:Y:S01]  /*39660*/  @P0 LOP3.LUT R6, R6, 0x100, RZ, 0xfc, !PT ;  /* 0x0000010006060812 */ /* 0x000fe200078efcff */
[----:B------:R-:W3:Y:S01]  /*39670*/  LDL.LU.64 R30, [R1+0x1780] ;  /* 0x00178000011e7983 */ /* 0x000ee20000300a00 */
[----:B------:R-:W-:Y:S02]  /*39680*/  LOP3.LUT P0, RZ, R3, 0x10, RZ, 0xc0, !PT ;  /* 0x0000001003ff7812 */ /* 0x000fe4000780c0ff */
[----:B------:R-:W-:Y:S01]  /*39690*/  LOP3.LUT R6, R6, 0xfffffdff, RZ, 0xc0, !PT ;  /* 0xfffffdff06067812 */ /* 0x000fe200078ec0ff */
[----:B------:R-:W3:Y:S01]  /*396a0*/  LDL.LU R28, [R1+0x7a8] ;  /* 0x0007a800011c7983 */ /* 0x000ee20000300800 */
[----:B------:R-:W-:-:S03]  /*396b0*/  LOP3.LUT P6, RZ, R20, 0x200, RZ, 0xc0, !PT ;  /* 0x0000020014ff7812 */ /* 0x000fc600078cc0ff */
[----:B------:R-:W3:Y:S04]  /*396c0*/  LDL.LU.64 R34, [R1+0x1778] ;  /* 0x0017780001227983 */ /* 0x000ee80000300a00 */
[----:B------:R-:W3:Y:S02]  /*396d0*/  LDL.LU R29, [R1+0x7bc] ;  /* 0x0007bc00011d7983 */ /* 0x000ee40000300800 */
[----:B------:R-:W-:Y:S02]  /*396e0*/  @P0 LOP3.LUT R6, R6, 0x200, RZ, 0xfc, !PT ;  /* 0x0000020006060812 */ /* 0x000fe400078efcff */
[----:B------:R-:W-:Y:S01]  /*396f0*/  LOP3.LUT P0, RZ, R3, 0x8, RZ, 0xc0, !PT ;  /* 0x0000000803ff7812 */ /* 0x000fe2000780c0ff */
[----:B------:R-:W3:Y:S01]  /*39700*/  LDL.LU.64 R32, [R1+0x1770] ;  /* 0x0017700001207983 */ /* 0x000ee20000300a00 */
        /* <DEDUP_REMOVED lines=8> */
[----:B------:R-:W3:Y:S06]  /*39790*/  LDL.LU R13, [R1+0x780] ;  /* 0x00078000010d7983 */ /* 0x000eec0000300800 */
[----:B------:R-:W-:-:S02]  /*397a0*/  @P0 LOP3.LUT R6, R6, 0x800, RZ, 0xfc, !PT ;  /* 0x0000080006060812 */ /* 0x000fc400078efcff */
[----:B------:R-:W-:Y:S02]  /*397b0*/  LOP3.LUT P0, RZ, R3, 0x2, RZ, 0xc0, !PT ;  /* 0x0000000203ff7812 */ /* 0x000fe4000780c0ff */
[----:B------:R-:W-:-:S11]  /*397c0*/  LOP3.LUT R6, R6, 0xffffefff, RZ, 0xc0, !PT ;  /* 0xffffefff06067812 */ /* 0x000fd600078ec0ff */
[----:B------:R-:W-:-:S04]  /*397d0*/  @P0 LOP3.LUT R6, R6, 0x1000, RZ, 0xfc, !PT ;  /* 0x0000100006060812 */ /* 0x000fc800078efcff */
[----:B------:R-:W-:-:S04]  /*397e0*/  LOP3.LUT R6, R6, 0xfffffffe, RZ, 0xc0, !PT ;  /* 0xfffffffe06067812 */ /* 0x000fc800078ec0ff */
[----:B------:R-:W-:Y:S02]  /*397f0*/  @P6 LOP3.LUT R6, R6, 0x1, RZ, 0xfc, !PT ;  /* 0x0000000106066812 */ /* 0x000fe400078efcff */
[----:B------:R-:W-:Y:S02]  /*39800*/  LOP3.LUT P6, RZ, R20, 0x400, RZ, 0xc0, !PT ;  /* 0x0000040014ff7812 */ /* 0x000fe400078cc0ff */
[----:B------:R-:W-:-:S11]  /*39810*/  LOP3.LUT R6, R6, 0xfffffffd, RZ, 0xc0, !PT ;  /* 0xfffffffd06067812 */ /* 0x000fd600078ec0ff */
[----:B------:R-:W-:Y:S02]  /*39820*/  @P6 LOP3.LUT R6, R6, 0x2, RZ, 0xfc, !PT ;  /* 0x0000000206066812 */ /* 0x000fe400078efcff */
[----:B------:R-:W-:Y:S02]  /*39830*/  LOP3.LUT P6, RZ, R20, 0x800, RZ, 0xc0, !PT ;  /* 0x0000080014ff7812 */ /* 0x000fe400078cc0ff */
[----:B------:R-:W-:-:S11]  /*39840*/  LOP3.LUT R6, R6, 0xfffffffb, RZ, 0xc0, !PT ;  /* 0xfffffffb06067812 */ /* 0x000fd600078ec0ff */
[----:B------:R-:W-:Y:S02]  /*39850*/  @P6 LOP3.LUT R6, R6, 0x4, RZ, 0xfc, !PT ;  /* 0x0000000406066812 */ /* 0x000fe400078efcff */
[----:B------:R-:W-:Y:S02]  /*39860*/  LOP3.LUT P6, RZ, R20, 0x1000, RZ, 0xc0, !PT ;  /* 0x0000100014ff7812 */ /* 0x000fe400078cc0ff */
[----:B------:R-:W-:Y:S02]  /*39870*/  LOP3.LUT R6, R6, 0xfffffff7, RZ, 0xc0, !PT ;  /* 0xfffffff706067812 */ /* 0x000fe400078ec0ff */
[----:B------:R-:W-:-:S09]  /*39880*/  LOP3.LUT P0, RZ, R3, 0x1, RZ, 0xc0, !PT ;  /* 0x0000000103ff7812 */ /* 0x000fd2000780c0ff */
[----:B------:R-:W-:Y:S02]  /*39890*/  @P6 LOP3.LUT R6, R6, 0x8, RZ, 0xfc, !PT ;  /* 0x0000000806066812 */ /* 0x000fe400078efcff */
[----:B------:R-:W-:Y:S02]  /*398a0*/  LOP3.LUT P6, RZ, R20, 0x2000, RZ, 0xc0, !PT ;  /* 0x0000200014ff7812 */ /* 0x000fe400078cc0ff */
[----:B------:R-:W-:Y:S01]  /*398b0*/  LOP3.LUT R6, R6, 0xffffffef, RZ, 0xc0, !PT ;  /* 0xffffffef06067812 */ /* 0x000fe200078ec0ff */
[----:B----4-:R4:W-:Y:S04]  /*398c0*/  @P1 STG.E desc[UR10][R174.64], R173 ;  /* 0x000000adae001986 */ /* 0x0109e8000c10190a */
[----:B------:R1:W-:Y:S06]  /*398d0*/  @P0 STG.E desc[UR10][R178.64], R172 ;  /* 0x000000acb2000986 */ /* 0x0003ec000c10190a */
[----:B------:R-:W-:Y:S01]  /*398e0*/  @P6 LOP3.LUT R6, R6, 0x10, RZ, 0xfc, !PT ;  /* 0x0000001006066812 */ /* 0x000fe200078efcff */
[----:B----4-:R-:W4:Y:S03]  /*398f0*/  LDL.LU.64 R174, [R1+0x1758] ;  /* 0x0017580001ae7983 */ /* 0x010f260000300a00 */
[C---:B------:R-:W-:Y:S01]  /*39900*/  LOP3.LUT P0, RZ, R6.reuse, 0x1000, RZ, 0xc0, !PT ;  /* 0x0000100006ff7812 */ /* 0x040fe2000780c0ff */
[----:B------:R-:W4:Y:S04]  /*39910*/  LDL.LU R12, [R1+0x794] ;  /* 0x00079400010c7983 */ /* 0x000f280000300800 */
[----:B-1----:R-:W4:Y:S04]  /*39920*/  LDL.LU.64 R178, [R1+0x1750] ;  /* 0x0017500001b27983 */ /* 0x002f280000300a00 */
[----:B------:R-:W4:Y:S04]  /*39930*/  LDL.LU R173, [R1+0x784] ;  /* 0x0007840001ad7983 */ /* 0x000f280000300800 */
[----:B------:R1:W-:Y:S01]  /*39940*/  @P0 STG.E desc[UR10][R176.64], R187 ;  /* 0x000000bbb0000986 */ /* 0x0003e2000c10190a */
[----:B------:R-:W-:-:S03]  /*39950*/  LOP3.LUT P0, RZ, R6, 0x800, RZ, 0xc0, !PT ;  /* 0x0000080006ff7812 */ /* 0x000fc6000780c0ff */
[----:B-1----:R-:W4:Y:S10]  /*39960*/  LDL.LU.64 R176, [R1+0x1748] ;  /* 0x0017480001b07983 */ /* 0x002f340000300a00 */
[----:B------:R1:W-:Y:S04]  /*39970*/  @P0 STG.E desc[UR10][R182.64], R186 ;  /* 0x000000bab6000986 */ /* 0x0003e8000c10190a */
[----:B------:R-:W4:Y:S04]  /*39980*/  LDL.LU R172, [R1+0x798] ;  /* 0x0007980001ac7983 */ /* 0x000f280000300800 */
[----:B-1----:R-:W4:Y:S04]  /*39990*/  LDL.LU.64 R182, [R1+0x1740] ;  /* 0x0017400001b67983 */ /* 0x002f280000300a00 */
[----:B------:R-:W4:Y:S01]  /*399a0*/  LDL.LU R187, [R1+0x788] ;  /* 0x0007880001bb7983 */ /* 0x000f220000300800 */
[----:B------:R-:W-:-:S13]  /*399b0*/  LOP3.LUT P0, RZ, R6, 0x400, RZ, 0xc0, !PT ;  /* 0x0000040006ff7812 */ /* 0x000fda000780c0ff */
[----:B------:R1:W-:Y:S01]  /*399c0*/  @P0 STG.E desc[UR10][R180.64], R191 ;  /* 0x000000bfb4000986 */ /* 0x0003e2000c10190a */
[----:B------:R-:W-:Y:S02]  /*399d0*/  LOP3.LUT P0, RZ, R6, 0x200, RZ, 0xc0, !PT ;  /* 0x0000020006ff7812 */ /* 0x000fe4000780c0ff */
[----:B------:R-:W-:Y:S02]  /*399e0*/  LOP3.LUT P1, RZ, R3, 0x100, RZ, 0xc0, !PT ;  /* 0x0000010003ff7812 */ /* 0x000fe4000782c0ff */
[----:B------:R-:W-:Y:S01]  /*399f0*/  LOP3.LUT P6, RZ, R20, 0x4000, RZ, 0xc0, !PT ;  /* 0x0000400014ff7812 */ /* 0x000fe200078cc0ff */
[----:B-1----:R-:W4:Y:S08]  /*39a00*/  LDL.LU.64 R180, [R1+0x1738] ;  /* 0x0017380001b47983 */ /* 0x002f300000300a00 */
[----:B------:R1:W-:Y:S01]  /*39a10*/  @P0 STG.E desc[UR10][R184.64], R188 ;  /* 0x000000bcb8000986 */ /* 0x0003e2000c10190a */
[----:B------:R-:W-:-:S03]  /*39a20*/  LOP3.LUT P0, RZ, R6, 0x100, RZ, 0xc0, !PT ;  /* 0x0000010006ff7812 */ /* 0x000fc6000780c0ff */
[----:B------:R-:W4:Y:S04]  /*39a30*/  LDL.LU R186, [R1+0x79c] ;  /* 0x00079c0001ba7983 */ /* 0x000f280000300800 */
[----:B-1----:R-:W4:Y:S06]  /*39a40*/  LDL.LU.64 R184, [R1+0x1730] ;  /* 0x0017300001b87983 */ /* 0x002f2c0000300a00 */
[----:B------:R1:W-:Y:S01]  /*39a50*/  @P0 STG.E desc[UR10][R194.64], R189 ;  /* 0x000000bdc2000986 */ /* 0x0003e2000c10190a */
[----:B------:R-:W-:-:S03]  /*39a60*/  LOP3.LUT P0, RZ, R6, 0x80, RZ, 0xc0, !PT ;  /* 0x0000008006ff7812 */ /* 0x000fc6000780c0ff */
[----:B------:R-:W4:Y:S04]  /*39a70*/  LDL.LU R191, [R1+0x78c] ;  /* 0x00078c0001bf7983 */ /* 0x000f280000300800 */
[----:B-1----:R-:W4:Y:S06]  /*39a80*/  LDL.LU.64 R194, [R1+0x1728] ;  /* 0x0017280001c27983 */ /* 0x002f2c0000300a00 */
[----:B------:R1:W-:Y:S01]  /*39a90*/  @P0 STG.E desc[UR10][R192.64], R252 ;  /* 0x000000fcc0000986 */ /* 0x0003e2000c10190a */
[----:B------:R-:W-:-:S03]  /*39aa0*/  LOP3.LUT P0, RZ, R6, 0x40, RZ, 0xc0, !PT ;  /* 0x0000004006ff7812 */ /* 0x000fc6000780c0ff */
[----:B-1----:R-:W4:Y:S10]  /*39ab0*/  LDL.LU R192, [R1+0x770] ;  /* 0x0007700001c07983 */ /* 0x002f340000300800 */
[----:B------:R1:W-:Y:S01]  /*39ac0*/  @P0 STG.E desc[UR10][R198.64], R27 ;  /* 0x0000001bc6000986 */ /* 0x0003e2000c10190a */
[----:B------:R-:W-:-:S03]  /*39ad0*/  LOP3.LUT P0, RZ, R6, 0x20, RZ, 0xc0, !PT ;  /* 0x0000002006ff7812 */ /* 0x000fc6000780c0ff */
[----:B------:R-:W4:Y:S04]  /*39ae0*/  LDL.LU.64 R188, [R1+0x1720] ;  /* 0x0017200001bc7983 */ /* 0x000f280000300a00 */
[----:B------:R-:W4:Y:S04]  /*39af0*/  LDL.LU R193, [R1+0x760] ;  /* 0x0007600001c17983 */ /* 0x000f280000300800 */
[----:B-1----:R-:W4:Y:S04]  /*39b00*/  LDL.LU.64 R198, [R1+0x1718] ;  /* 0x0017180001c67983 */ /* 0x002f280000300a00 */
[----:B------:R-:W4:Y:S04]  /*39b10*/  LDL.LU R252, [R1+0x774] ;  /* 0x0007740001fc7983 */ /* 0x000f280000300800 */
[----:B--2---:R1:W-:Y:S02]  /*39b20*/  @P1 STG.E desc[UR10][R202.64], R26 ;  /* 0x0000001aca001986 */ /* 0x0043e4000c10190a */
[----:B-1----:R-:W-:-:S02]  /*39b30*/  VIADD R26, R4, 0xb ;  /* 0x0000000b041a7836 */ /* 0x002fc40000000000 */
[----:B------:R-:W2:Y:S03]  /*39b40*/  LDL.LU.64 R202, [R1+0x1710] ;  /* 0x0017100001ca7983 */ /* 0x000ea60000300a00 */
[----:B---3--:R-:W-:Y:S01]  /*39b50*/  ISETP.LT.AND P1, PT, R26, R38, !P0 ;  /* 0x000000261a00720c */ /* 0x008fe20004721270 */
[----:B------:R-:W2:-:S12]  /*39b60*/  LDL.LU R27, [R1+0x764] ;  /* 0x00076400011b7983 */ /* 0x000e980000300800 */
[----:B------:R-:W-:Y:S04]  /*39b70*/  @P1 STG.E desc[UR10][R42.64], R40 ;  /* 0x000000282a001986 */ /* 0x000fe8000c10190a */
[----:B------:R-:W-:Y:S01]  /*39b80*/  @P6 STG.E desc[UR10][R36.64], R41 ;  /* 0x0000002924006986 */ /* 0x000fe2000c10190a */
[----:B------:R-:W-:-:S13]  /*39b90*/  LOP3.LUT P6, RZ, R6, 0x10, RZ, 0xc0, !PT ;  /* 0x0000001006ff7812 */ /* 0x000fda00078cc0ff */
[----:B------:R-:W-:Y:S01]  /*39ba0*/  @P6 STG.E desc[UR10][R30.64], R28 ;  /* 0x0000001c1e006986 */ /* 0x000fe2000c10190a */
[----:B------:R-:W-:-:S13]  /*39bb0*/  LOP3.LUT P6, RZ, R6, 0x8, RZ, 0xc0, !PT ;  /* 0x0000000806ff7812 */ /* 0x000fda00078cc0ff */
[----:B------:R-:W-:Y:S01]  /*39bc0*/  @P6 STG.E desc[UR10][R34.64], R29 ;  /* 0x0000001d22006986 */ /* 0x000fe2000c10190a */
[----:B------:R-:W-:-:S13]  /*39bd0*/  LOP3.LUT P6, RZ, R6, 0x4, RZ, 0xc0, !PT ;  /* 0x0000000406ff7812 */ /* 0x000fda00078cc0ff */
[----:B------:R-:W-:Y:S01]  /*39be0*/  @P6 STG.E desc[UR10][R32.64], R14 ;  /* 0x0000000e20006986 */ /* 0x000fe2000c10190a */
[----:B------:R-:W-:-:S13]  /*39bf0*/  LOP3.LUT P6, RZ, R6, 0x2, RZ, 0xc0, !PT ;  /* 0x0000000206ff7812 */ /* 0x000fda00078cc0ff */
[----:B------:R1:W-:Y:S01]  /*39c00*/  @P6 STG.E desc[UR10][R10.64], R15 ;  /* 0x0000000f0a006986 */ /* 0x0003e2000c10190a */
[----:B------:R-:W-:Y:S02]  /*39c10*/  LOP3.LUT P6, RZ, R6, 0x1, RZ, 0xc0, !PT ;  /* 0x0000000106ff7812 */ /* 0x000fe400078cc0ff */
[C---:B------:R-:W-:Y:S02]  /*39c20*/  LOP3.LUT P5, RZ, R20.reuse, 0x4, RZ, 0xc0, !PT ;  /* 0x0000000414ff7812 */ /* 0x040fe400078ac0ff */
[C---:B------:R-:W-:Y:S02]  /*39c30*/  LOP3.LUT P4, RZ, R20.reuse, 0x2, RZ, 0xc0, !PT ;  /* 0x0000000214ff7812 */ /* 0x040fe4000788c0ff */
[----:B------:R-:W-:Y:S01]  /*39c40*/  LOP3.LUT P3, RZ, R20, 0x1, RZ, 0xc0, !PT ;  /* 0x0000000114ff7812 */ /* 0x000fe2000786c0ff */
[----:B-1----:R-:W3:Y:S06]  /*39c50*/  LDL.LU.64 R10, [R1+0x1708] ;  /* 0x00170800010a7983 */ /* 0x002eec0000300a00 */
[----:B------:R1:W-:Y:S01]  /*39c60*/  @P6 STG.E desc[UR10][R8.64], R13 ;  /* 0x0000000d08006986 */ /* 0x0003e2000c10190a */
[----:B------:R-:W-:-:S02]  /*39c70*/  LOP3.LUT P6, RZ, R2, 0x80000000, RZ, 0xc0, !PT ;  /* 0x8000000002ff7812 */ /* 0x000fc400078cc0ff */
[----:B------:R-:W-:Y:S01]  /*39c80*/  LOP3.LUT R20, R20, 0xffefffff, RZ, 0xc0, !PT ;  /* 0xffefffff14147812 */ /* 0x000fe200078ec0ff */
[----:B------:R-:W3:Y:S03]  /*39c90*/  LDL.LU R15, [R1+0x778] ;  /* 0x00077800010f7983 */ /* 0x000ee60000300800 */
[----:B------:R-:W-:-:S04]  /*39ca0*/  @P0 LOP3.LUT R20, R20, 0x100000, RZ, 0xfc, !PT ;  /* 0x0010000014140812 */ /* 0x000fc800078efcff */
[----:B------:R-:W-:Y:S01]  /*39cb0*/  LOP3.LUT P1, RZ, R20, 0x20, RZ, 0xc0, !PT ;  /* 0x0000002014ff7812 */ /* 0x000fe2000782c0ff */
[----:B-1----:R-:W3:Y:S04]  /*39cc0*/  LDL.LU.64 R8, [R1+0x1700] ;  /* 0x0017000001087983 */ /* 0x002ee80000300a00 */
[----:B------:R-:W3:Y:S04]  /*39cd0*/  LDL.LU R13, [R1+0x768] ;  /* 0x00076800010d7983 */ /* 0x000ee80000300800 */
[----:B----4-:R1:W-:Y:S01]  /*39ce0*/  @P6 STG.E desc[UR10][R174.64], R12 ;  /* 0x0000000cae006986 */ /* 0x0103e2000c10190a */
[----:B------:R-:W-:-:S03]  /*39cf0*/  LOP3.LUT P6, RZ, R2, 0x40000000, RZ, 0xc0, !PT ;  /* 0x4000000002ff7812 */ /* 0x000fc600078cc0ff */
[----:B-1----:R-:W4:Y:S10]  /*39d00*/  LDL.LU.64 R174, [R1+0x16f8] ;  /* 0x0016f80001ae7983 */ /* 0x002f340000300a00 */
[----:B------:R1:W-:Y:S01]  /*39d10*/  @P6 STG.E desc[UR10][R178.64], R173 ;  /* 0x000000adb2006986 */ /* 0x0003e2000c10190a */
[----:B------:R-:W-:-:S03]  /*39d20*/  LOP3.LUT P6, RZ, R2, 0x20000000, RZ, 0xc0, !PT ;  /* 0x2000000002ff7812 */ /* 0x000fc600078cc0ff */
[----:B------:R-:W4:Y:S04]  /*39d30*/  LDL.LU R12, [R1+0x77c] ;  /* 0x00077c00010c7983 */ /* 0x000f280000300800 */
[----:B-1----:R-:W4:Y:S06]  /*39d40*/  LDL.LU.64 R178, [R1+0x16f0] ;  /* 0x0016f00001b27983 */ /* 0x002f2c0000300a00 */
[----:B------:R1:W-:Y:S01]  /*39d50*/  @P6 STG.E desc[UR10][R176.64], R172 ;  /* 0x000000acb0006986 */ /* 0x0003e2000c10190a */
[----:B------:R-:W-:-:S03]  /*39d60*/  LOP3.LUT P6, RZ, R2, 0x10000000, RZ, 0xc0, !PT ;  /* 0x1000000002ff7812 */ /* 0x000fc600078cc0ff */
[----:B------:R-:W4:Y:S04]  /*39d70*/  LDL.LU R173, [R1+0x76c] ;  /* 0x00076c0001ad7983 */ /* 0x000f280000300800 */
[----:B------:R1:W-:Y:S01]  /*39d80*/  @P1 STG.E desc[UR10][R182.64], R187 ;  /* 0x000000bbb6001986 */ /* 0x0003e2000c10190a */
[----:B------:R-:W-:Y:S02]  /*39d90*/  LOP3.LUT P1, RZ, R18, 0x40, RZ, 0xc0, !PT ;  /* 0x0000004012ff7812 */ /* 0x000fe4000782c0ff */
[----:B------:R-:W-:Y:S01]  /*39da0*/  LOP3.LUT R2, R2, 0xffffffef, RZ, 0xc0, !PT ;  /* 0xffffffef02027812 */ /* 0x000fe200078ec0ff */
[----:B-1----:R-:W4:Y:S04]  /*39db0*/  LDL.LU.64 R176, [R1+0x16e8] ;  /* 0x0016e80001b07983 */ /* 0x002f280000300a00 */
        /* <DEDUP_REMOVED lines=37> */
[----:B------:R1:W-:Y:S10]  /*3a010*/  @P0 STG.E desc[UR10][R180.64], R186 ;  /* 0x000000bab4000986 */ /* 0x0003f4000c10190a */
[----:B------:R-:W-:Y:S01]  /*3a020*/  @P1 LOP3.LUT R2, R2, 0x8000, RZ, 0xfc, !PT ;  /* 0x0000800002021812 */ /* 0x000fe200078efcff */
[----:B-1----:R-:W4:Y:S01]  /*3a030*/  LDL.LU.64 R180, [R1+0x16d8] ;  /* 0x0016d80001b47983 */ /* 0x002f220000300a00 */
[----:B------:R-:W-:-:S03]  /*3a040*/  LOP3.LUT P1, RZ, R18, 0x40000, RZ, 0xc0, !PT ;  /* 0x0004000012ff7812 */ /* 0x000fc6000782c0ff */
[----:B------:R-:W4:Y:S01]  /*3a050*/  LDL.LU R186, [R1+0x754] ;  /* 0x0007540001ba7983 */ /* 0x000f220000300800 */
[----:B------:R-:W-:-:S03]  /*3a060*/  LOP3.LUT R2, R2, 0xfffeffff, RZ, 0xc0, !PT ;  /* 0xfffeffff02027812 */ /* 0x000fc600078ec0ff */
[----:B------:R1:W-:Y:S06]  /*3a070*/  @P6 STG.E desc[UR10][R184.64], R191 ;  /* 0x000000bfb8006986 */ /* 0x0003ec000c10190a */
[----:B------:R-:W-:Y:S02]  /*3a080*/  @P1 LOP3.LUT R2, R2, 0x10000, RZ, 0xfc, !PT ;  /* 0x0001000002021812 */ /* 0x000fe400078efcff */
[----:B------:R-:W-:Y:S01]  /*3a090*/  LOP3.LUT P1, RZ, R18, 0x80000, RZ, 0xc0, !PT ;  /* 0x0008000012ff7812 */ /* 0x000fe2000782c0ff */
[----:B-1----:R-:W4:Y:S04]  /*3a0a0*/  LDL.LU.64 R184, [R1+0x16d0] ;  /* 0x0016d00001b87983 */ /* 0x002f280000300a00 */
[----:B------:R-:W4:Y:S01]  /*3a0b0*/  LDL.LU R191, [R1+0x744] ;  /* 0x0007440001bf7983 */ /* 0x000f220000300800 */
[----:B------:R-:W-:-:S03]  /*3a0c0*/  LOP3.LUT R2, R2, 0xfffdffff, RZ, 0xc0, !PT ;  /* 0xfffdffff02027812 */ /* 0x000fc600078ec0ff */
[----:B------:R1:W-:Y:S04]  /*3a0d0*/  @P5 STG.E desc[UR10][R194.64], R192 ;  /* 0x000000c0c2005986 */ /* 0x0003e8000c10190a */
        /* <DEDUP_REMOVED lines=10> */
[----:B------:R-:W-:-:S02]  /*3a180*/  LOP3.LUT R2, R2, 0xfff7ffff, RZ, 0xc0, !PT ;  /* 0xfff7ffff02027812 */ /* 0x000fc400078ec0ff */
[----:B------:R-:W-:Y:S01]  /*3a190*/  LOP3.LUT P2, RZ, R18, 0x80000000, RZ, 0xc0, !PT ;  /* 0x8000000012ff7812 */ /* 0x000fe2000784c0ff */
[----:B------:R1:W-:Y:S04]  /*3a1a0*/  @P3 STG.E desc[UR10][R198.64], R252 ;  /* 0x000000fcc6003986 */ /* 0x0003e8000c10190a */
[----:B------:R-:W-:Y:S02]  /*3a1b0*/  @P1 LOP3.LUT R2, R2, 0x80000, RZ, 0xfc, !PT ;  /* 0x0008000002021812 */ /* 0x000fe400078efcff */
[----:B------:R-:W-:Y:S01]  /*3a1c0*/  LOP3.LUT P1, RZ, R18, 0x400000, RZ, 0xc0, !PT ;  /* 0x0040000012ff7812 */ /* 0x000fe2000782c0ff */
[----:B-1----:R-:W4:Y:S04]  /*3a1d0*/  LDL.LU.64 R198, [R1+0x16b8] ;  /* 0x0016b80001c67983 */ /* 0x002f280000300a00 */
[----:B------:R-:W4:Y:S01]  /*3a1e0*/  LDL.LU R252, [R1+0x75c] ;  /* 0x00075c0001fc7983 */ /* 0x000f220000300800 */
[----:B------:R-:W-:-:S03]  /*3a1f0*/  LOP3.LUT R2, R2, 0xffefffff, RZ, 0xc0, !PT ;  /* 0xffefffff02027812 */ /* 0x000fc600078ec0ff */
[----:B--2---:R1:W-:Y:S04]  /*3a200*/  @P2 STG.E desc[UR10][R202.64], R27 ;  /* 0x0000001bca002986 */ /* 0x0043e8000c10190a */
[----:B------:R-:W-:Y:S02]  /*3a210*/  @P1 LOP3.LUT R2, R2, 0x100000, RZ, 0xfc, !PT ;  /* 0x0010000002021812 */ /* 0x000fe400078efcff */
[----:B------:R-:W-:Y:S01]  /*3a220*/  LOP3.LUT P1, RZ, R18, 0x800000, RZ, 0xc0, !PT ;  /* 0x0080000012ff7812 */ /* 0x000fe2000782c0ff */
[----:B-1----:R-:W2:Y:S04]  /*3a230*/  LDL.LU.64 R202, [R1+0x16b0] ;  /* 0x0016b00001ca7983 */ /* 0x002ea80000300a00 */
[----:B------:R-:W2:Y:S01]  /*3a240*/  LDL.LU R27, [R1+0x74c] ;  /* 0x00074c00011b7983 */ /* 0x000ea20000300800 */
[----:B------:R-:W-:-:S03]  /*3a250*/  LOP3.LUT R2, R2, 0xffdfffff, RZ, 0xc0, !PT ;  /* 0xffdfffff02027812 */ /* 0x000fc600078ec0ff */
[----:B------:R-:W2:Y:S04]  /*3a260*/  LDL.LU.64 R168, [R1+0x16a8] ;  /* 0x0016a80001a87983 */ /* 0x000ea80000300a00 */
[----:B------:R-:W-:Y:S02]  /*3a270*/  @P1 LOP3.LUT R2, R2, 0x200000, RZ, 0xfc, !PT ;  /* 0x0020000002021812 */ /* 0x000fe400078efcff */
[----:B------:R-:W-:Y:S01]  /*3a280*/  LOP3.LUT P1, RZ, R18, 0x1000000, RZ, 0xc0, !PT ;  /* 0x0100000012ff7812 */ /* 0x000fe2000782c0ff */
[----:B------:R-:W2:Y:S01]  /*3a290*/  LDL.LU R38, [R1+0x730] ;  /* 0x0007300001267983 */ /* 0x000ea20000300800 */
[----:B------:R-:W-:-:S03]  /*3a2a0*/  LOP3.LUT R2, R2, 0xffbfffff, RZ, 0xc0, !PT ;  /* 0xffbfffff02027812 */ /* 0x000fc600078ec0ff */
[----:B------:R-:W2:Y:S04]  /*3a2b0*/  LDL.LU.64 R170, [R1+0x16a0] ;  /* 0x0016a00001aa7983 */ /* 0x000ea80000300a00 */
[----:B------:R-:W2:Y:S04]  /*3a2c0*/  LDL.LU R39, [R1+0x720] ;  /* 0x0007200001277983 */ /* 0x000ea80000300800 */
[----:B------:R-:W-:Y:S01]  /*3a2d0*/  @P1 LOP3.LUT R2, R2, 0x400000, RZ, 0xfc, !PT ;  /* 0x0040000002021812 */ /* 0x000fe200078efcff */
[----:B------:R-:W2:Y:S01]  /*3a2e0*/  LDL.LU.64 R42, [R1+0x1698] ;  /* 0x00169800012a7983 */ /* 0x000ea20000300a00 */
[----:B------:R-:W-:-:S02]  /*3a2f0*/  LOP3.LUT P1, RZ, R18, 0x2000000, RZ, 0xc0, !PT ;  /* 0x0200000012ff7812 */ /* 0x000fc4000782c0ff */
[----:B------:R-:W-:Y:S01]  /*3a300*/  LOP3.LUT R2, R2, 0xff7fffff, RZ, 0xc0, !PT ;  /* 0xff7fffff02027812 */ /* 0x000fe200078ec0ff */
[----:B------:R-:W2:Y:S04]  /*3a310*/  LDL.LU R40, [R1+0x734] ;  /* 0x0007340001287983 */ /* 0x000ea80000300800 */
[----:B------:R-:W2:Y:S04]  /*3a320*/  LDL.LU.64 R36, [R1+0x1690] ;  /* 0x0016900001247983 */ /* 0x000ea80000300a00 */
[----:B------:R-:W2:Y:S02]  /*3a330*/  LDL.LU R41, [R1+0x724] ;  /* 0x0007240001297983 */ /* 0x000ea40000300800 */
[----:B------:R-:W-:-:S02]  /*3a340*/  @P1 LOP3.LUT R2, R2, 0x800000, RZ, 0xfc, !PT ;  /* 0x0080000002021812 */ /* 0x000fc400078efcff */
[----:B------:R-:W-:Y:S01]  /*3a350*/  LOP3.LUT P1, RZ, R18, 0x4000000, RZ, 0xc0, !PT ;  /* 0x0400000012ff7812 */ /* 0x000fe2000782c0ff */
[----:B------:R-:W2:Y:S01]  /*3a360*/  LDL.LU.64 R30, [R1+0x1688] ;  /* 0x00168800011e7983 */ /* 0x000ea20000300a00 */
[----:B------:R-:W-:-:S03]  /*3a370*/  LOP3.LUT R2, R2, 0xfeffffff, RZ, 0xc0, !PT ;  /* 0xfeffffff02027812 */ /* 0x000fc600078ec0ff */
[----:B------:R-:W2:Y:S04]  /*3a380*/  LDL.LU R28, [R1+0x738] ;  /* 0x00073800011c7983 */ /* 0x000ea80000300800 */
[----:B------:R-:W2:Y:S04]  /*3a390*/  LDL.LU.64 R34, [R1+0x1680] ;  /* 0x0016800001227983 */ /* 0x000ea80000300a00 */
[----:B------:R-:W-:Y:S01]  /*3a3a0*/  @P1 LOP3.LUT R2, R2, 0x1000000, RZ, 0xfc, !PT ;  /* 0x0100000002021812 */ /* 0x000fe200078efcff */
[----:B------:R-:W2:Y:S01]  /*3a3b0*/  LDL.LU R29, [R1+0x728] ;  /* 0x00072800011d7983 */ /* 0x000ea20000300800 */
[----:B------:R-:W-:-:S02]  /*3a3c0*/  LOP3.LUT P1, RZ, R18, 0x8000000, RZ, 0xc0, !PT ;  /* 0x0800000012ff7812 */ /* 0x000fc4000782c0ff */
[----:B------:R-:W-:Y:S01]  /*3a3d0*/  LOP3.LUT R2, R2, 0xfdffffff, RZ, 0xc0, !PT ;  /* 0xfdffffff02027812 */ /* 0x000fe200078ec0ff */
[----:B------:R-:W2:Y:S04]  /*3a3e0*/  LDL.LU.64 R32, [R1+0x1678] ;  /* 0x0016780001207983 */ /* 0x000ea80000300a00 */
[----:B------:R-:W2:Y:S06]  /*3a3f0*/  LDL.LU R14, [R1+0x73c] ;  /* 0x00073c00010e7983 */ /* 0x000eac0000300800 */
[----:B------:R-:W-:-:S02]  /*3a400*/  @P1 LOP3.LUT R2, R2, 0x2000000, RZ, 0xfc, !PT ;  /* 0x0200000002021812 */ /* 0x000fc400078efcff */
[----:B------:R-:W-:Y:S02]  /*3a410*/  LOP3.LUT P1, RZ, R18, 0x10000000, RZ, 0xc0, !PT ;  /* 0x1000000012ff7812 */ /* 0x000fe4000782c0ff */
[----:B------:R-:W-:-:S11]  /*3a420*/  LOP3.LUT R2, R2, 0xfbffffff, RZ, 0xc0, !PT ;  /* 0xfbffffff02027812 */ /* 0x000fd600078ec0ff */
[----:B------:R-:W-:Y:S02]  /*3a430*/  @P1 LOP3.LUT R2, R2, 0x4000000, RZ, 0xfc, !PT ;  /* 0x0400000002021812 */ /* 0x000fe400078efcff */
[----:B------:R-:W-:Y:S02]  /*3a440*/  LOP3.LUT P1, RZ, R18, 0x20000000, RZ, 0xc0, !PT ;  /* 0x2000000012ff7812 */ /* 0x000fe4000782c0ff */
[----:B------:R-:W-:-:S11]  /*3a450*/  LOP3.LUT R2, R2, 0xf7ffffff, RZ, 0xc0, !PT ;  /* 0xf7ffffff02027812 */ /* 0x000fd600078ec0ff */
[----:B------:R-:W-:Y:S02]  /*3a460*/  @P1 LOP3.LUT R2, R2, 0x8000000, RZ, 0xfc, !PT ;  /* 0x0800000002021812 */ /* 0x000fe400078efcff */
[----:B------:R-:W-:-:S13]  /*3a470*/  LOP3.LUT P1, RZ, R18, 0x40000000, RZ, 0xc0, !PT ;  /* 0x4000000012ff7812 */ /* 0x000fda000782c0ff */
[----:B---3--:R1:W-:Y:S01]  /*3a480*/  @P1 STG.E desc[UR10][R10.64], R15 ;  /* 0x0000000f0a001986 */ /* 0x0083e2000c10190a */
[----:B------:R-:W-:-:S03]  /*3a490*/  LOP3.LUT P1, RZ, R2, 0x8000000, RZ, 0xc0, !PT ;  /* 0x0800000002ff7812 */ /* 0x000fc6000782c0ff */
[----:B-1----:R-:W3:Y:S04]  /*3a4a0*/  LDL.LU.64 R10, [R1+0x1670] ;  /* 0x00167000010a7983 */ /* 0x002ee80000300a00 */
[----:B------:R-:W3:Y:S06]  /*3a4b0*/  LDL.LU R15, [R1+0x72c] ;  /* 0x00072c00010f7983 */ /* 0x000eec0000300800 */
[----:B------:R1:W-:Y:S01]  /*3a4c0*/  @P1 STG.E desc[UR10][R8.64], R13 ;  /* 0x0000000d08001986 */ /* 0x0003e2000c10190a */
[----:B------:R-:W-:-:S03]  /*3a4d0*/  LOP3.LUT P1, RZ, R2, 0x4000000, RZ, 0xc0, !PT ;  /* 0x0400000002ff7812 */ /* 0x000fc6000782c0ff */
[----:B-1----:R-:W3:Y:S04]  /*3a4e0*/  LDL.LU.64 R8, [R1+0x1668] ;  /* 0x0016680001087983 */ /* 0x002ee80000300a00 */
[----:B------:R-:W3:Y:S06]  /*3a4f0*/  LDL.LU R13, [R1+0x710] ;  /* 0x00071000010d7983 */ /* 0x000eec0000300800 */
[----:B----4-:R1:W-:Y:S01]  /*3a500*/  @P1 STG.E desc[UR10][R174.64], R12 ;  /* 0x0000000cae001986 */ /* 0x0103e2000c10190a */
[----:B------:R-:W-:-:S03]  /*3a510*/  LOP3.LUT P1, RZ, R2, 0x2000000, RZ, 0xc0, !PT ;  /* 0x0200000002ff7812 */ /* 0x000fc6000782c0ff */
[----:B-1----:R-:W4:Y:S04]  /*3a520*/  LDL.LU.64 R174, [R1+0x1660] ;  /* 0x0016600001ae7983 */ /* 0x002f280000300a00 */
[----:B------:R-:W4:Y:S06]  /*3a530*/  LDL.LU R12, [R1+0x700] ;  /* 0x00070000010c7983 */ /* 0x000f2c0000300800 */
[----:B------:R1:W-:Y:S01]  /*3a540*/  @P1 STG.E desc[UR10][R178.64], R173 ;  /* 0x000000adb2001986 */ /* 0x0003e2000c10190a */
[----:B------:R-:W-:-:S03]  /*3a550*/  LOP3.LUT P1, RZ, R2, 0x1000000, RZ, 0xc0, !PT ;  /* 0x0100000002ff7812 */ /* 0x000fc6000782c0ff */
[----:B-1----:R-:W4:Y:S04]  /*3a560*/  LDL.LU.64 R178, [R1+0x1658] ;  /* 0x0016580001b27983 */ /* 0x002f280000300a00 */
[----:B------:R-:W4:Y:S06]  /*3a570*/  LDL.LU R173, [R1+0x714] ;  /* 0x0007140001ad7983 */ /* 0x000f2c0000300800 */
[----:B------:R1:W-:Y:S01]  /*3a580*/  @P1 STG.E desc[UR10][R176.64], R172 ;  /* 0x000000acb0001986 */ /* 0x0003e2000c10190a */
[----:B------:R-:W-:-:S03]  /*3a590*/  LOP3.LUT P1, RZ, R2, 0x800000, RZ, 0xc0, !PT ;  /* 0x0080000002ff7812 */ /* 0x000fc6000782c0ff */
[----:B-1----:R-:W4:Y:S04]  /*3a5a0*/  LDL.LU.64 R176, [R1+0x1650] ;  /* 0x0016500001b07983 */ /* 0x002f280000300a00 */
[----:B------:R-:W4:Y:S06]  /*3a5b0*/  LDL.LU R172, [R1+0x704] ;  /* 0x0007040001ac7983 */ /* 0x000f2c0000300800 */
[----:B------:R1:W-:Y:S04]  /*3a5c0*/  @P1 STG.E desc[UR10][R182.64], R187 ;  /* 0x000000bbb6001986 */ /* 0x0003e8000c10190a */
[----:B-1----:R-:W4:Y:S04]  /*3a5d0*/  LDL.LU.64 R182, [R1+0x1648] ;  /* 0x0016480001b67983 */ /* 0x002f280000300a00 */
[----:B------:R-:W4:Y:S01]  /*3a5e0*/  LDL.LU R187, [R1+0x718] ;  /* 0x0007180001bb7983 */ /* 0x000f220000300800 */
[----:B------:R-:W-:-:S13]  /*3a5f0*/  LOP3.LUT P1, RZ, R2, 0x400000, RZ, 0xc0, !PT ;  /* 0x0040000002ff7812 */ /* 0x000fda000782c0ff */
[----:B------:R1:W-:Y:S01]  /*3a600*/  @P1 STG.E desc[UR10][R180.64], R186 ;  /* 0x000000bab4001986 */ /* 0x0003e2000c10190a */
        /* <DEDUP_REMOVED lines=18> */
[----:B--2---:R1:W-:Y:S01]  /*3a730*/  @P1 STG.E desc[UR10][R202.64], R27 ;  /* 0x0000001bca001986 */ /* 0x0043e2000c10190a */
[----:B------:R-:W-:-:S03]  /*3a740*/  LOP3.LUT P1, RZ, R2, 0x10000, RZ, 0xc0, !PT ;  /* 0x0001000002ff7812 */ /* 0x000fc6000782c0ff */
[----:B------:R-:W2:Y:S04]  /*3a750*/  LDL.LU R252, [R1+0x6e0] ;  /* 0x0006e00001fc7983 */ /* 0x000ea80000300800 */
[----:B-1----:R-:W2:Y:S06]  /*3a760*/  LDL.LU.64 R202, [R1+0x1618] ;  /* 0x0016180001ca7983 */ /* 0x002eac0000300a00 */
[----:B------:R-:W-:Y:S01]  /*3a770*/  @P1 STG.E desc[UR10][R168.64], R38 ;  /* 0x00000026a8001986 */ /* 0x000fe2000c10190a */
[----:B------:R-:W-:-:S03]  /*3a780*/  LOP3.LUT P1, RZ, R2, 0x8000, RZ, 0xc0, !PT ;  /* 0x0000800002ff7812 */ /* 0x000fc6000782c0ff */
[----:B------:R-:W2:Y:S10]  /*3a790*/  LDL.LU R27, [R1+0x6f4] ;  /* 0x0006f400011b7983 */ /* 0x000eb40000300800 */
        /* <DEDUP_REMOVED lines=12> */
[----:B---3--:R1:W-:Y:S01]  /*3a860*/  @P1 STG.E desc[UR10][R10.64], R15 ;  /* 0x0000000f0a001986 */ /* 0x0083e2000c10190a */
[C---:B------:R-:W-:Y:S02]  /*3a870*/  LOP3.LUT P1, RZ, R2.reuse, 0x100, RZ, 0xc0, !PT ;  /* 0x0000010002ff7812 */ /* 0x040fe4000782c0ff */
[----:B------:R-:W-:Y:S01]  /*3a880*/  LOP3.LUT R5, R5, 0xffffefff, RZ, 0xc0, !PT ;  /* 0xffffefff05057812 */ /* 0x000fe200078ec0ff */
[----:B-1----:R-:W3:Y:S10]  /*3a890*/  LDL.LU.64 R10, [R1+0x1610] ;  /* 0x00161000010a7983 */ /* 0x002ef40000300a00 */
[----:B------:R1:W-:Y:S01]  /*3a8a0*/  @P1 STG.E desc[UR10][R8.64], R13 ;  /* 0x0000000d08001986 */ /* 0x0003e2000c10190a */
[----:B------:R-:W-:-:S03]  /*3a8b0*/  LOP3.LUT P1, RZ, R2, 0x80, RZ, 0xc0, !PT ;  /* 0x0000008002ff7812 */ /* 0x000fc6000782c0ff */
[----:B------:R-:W3:Y:S04]  /*3a8c0*/  LDL.LU R15, [R1+0x6e4] ;  /* 0x0006e400010f7983 */ /* 0x000ee80000300800 */
[----:B-1----:R-:W3:Y:S06]  /*3a8d0*/  LDL.LU.64 R8, [R1+0x1608] ;  /* 0x0016080001087983 */ /* 0x002eec0000300a00 */
[----:B----4-:R1:W-:Y:S01]  /*3a8e0*/  @P1 STG.E desc[UR10][R174.64], R12 ;  /* 0x0000000cae001986 */ /* 0x0103e2000c10190a */
[----:B------:R-:W-:-:S03]  /*3a8f0*/  LOP3.LUT P1, RZ, R2, 0x40, RZ, 0xc0, !PT ;  /* 0x0000004002ff7812 */ /* 0x000fc6000782c0ff */
[----:B------:R-:W4:Y:S04]  /*3a900*/  LDL.LU R13, [R1+0x6f8] ;  /* 0x0006f800010d7983 */ /* 0x000f280000300800 */
[----:B-1----:R-:W4:Y:S04]  /*3a910*/  LDL.LU.64 R174, [R1+0x1600] ;  /* 0x0016000001ae7983 */ /* 0x002f280000300a00 */
[----:B------:R-:W4:Y:S04]  /*3a920*/  LDL.LU R12, [R1+0x6e8] ;  /* 0x0006e800010c7983 */ /* 0x000f280000300800 */
        /* <DEDUP_REMOVED lines=10> */
[----:B-1----:R-:W4:Y:S10]  /*3a9d0*/  LDL.LU.64 R182, [R1+0x15e8] ;  /* 0x0015e80001b67983 */ /* 0x002f340000300a00 */
        /* <DEDUP_REMOVED lines=35> */
[----:B------:R1:W-:Y:S01]  /*3ac10*/  @P0 STG.E desc[UR10][R180.64], R186 ;  /* 0x000000bab4000986 */ /* 0x0003e2000c10190a */
[----:B------:R-:W-:-:S09]  /*3ac20*/  LOP3.LUT P6, RZ, R18, 0x10, RZ, 0xc0, !PT ;  /* 0x0000001012ff7812 */ /* 0x000fd200078cc0ff */
[----:B------:R-:W-:Y:S01]  /*3ac30*/  @P1 LOP3.LUT R5, R5, 0x800000, RZ, 0xfc, !PT ;  /* 0x0080000005051812 */ /* 0x000fe200078efcff */
[----:B-1----:R-:W4:Y:S01]  /*3ac40*/  LDL.LU.64 R180, [R1+0x15e0] ;  /* 0x0015e00001b47983 */ /* 0x002f220000300a00 */
[----:B------:R-:W-:-:S03]  /*3ac50*/  LOP3.LUT P1, RZ, R25, 0x80000, RZ, 0xc0, !PT ;  /* 0x0008000019ff7812 */ /* 0x000fc6000782c0ff */
[----:B------:R-:W4:Y:S01]  /*3ac60*/  LDL.LU R186, [R1+0x6c0] ;  /* 0x0006c00001ba7983 */ /* 0x000f220000300800 */
[----:B------:R-:W-:Y:S02]  /*3ac70*/  LOP3.LUT R5, R5, 0xfeffffff, RZ, 0xc0, !PT ;  /* 0xfeffffff05057812 */ /* 0x000fe400078ec0ff */
[----:B------:R-:W-:Y:S01]  /*3ac80*/  LOP3.LUT P5, RZ, R18, 0x8, RZ, 0xc0, !PT ;  /* 0x0000000812ff7812 */ /* 0x000fe200078ac0ff */
[----:B------:R1:W-:Y:S06]  /*3ac90*/  @P6 STG.E desc[UR10][R184.64], R191 ;  /* 0x000000bfb8006986 */ /* 0x0003ec000c10190a */
[----:B------:R-:W-:-:S02]  /*3aca0*/  @P1 LOP3.LUT R5, R5, 0x1000000, RZ, 0xfc, !PT ;  /* 0x0100000005051812 */ /* 0x000fc400078efcff */
[----:B------:R-:W-:Y:S01]  /*3acb0*/  LOP3.LUT P1, RZ, R25, 0x100000, RZ, 0xc0, !PT ;  /* 0x0010000019ff7812 */ /* 0x000fe2000782c0ff */
[----:B-1----:R-:W4:Y:S04]  /*3acc0*/  LDL.LU.64 R184, [R1+0x15d8] ;  /* 0x0015d80001b87983 */ /* 0x002f280000300a00 */
[----:B------:R-:W4:Y:S01]  /*3acd0*/  LDL.LU R191, [R1+0x6d4] ;  /* 0x0006d40001bf7983 */ /* 0x000f220000300800 */
[----:B------:R-:W-:Y:S02]  /*3ace0*/  LOP3.LUT R5, R5, 0xfdffffff, RZ, 0xc0, !PT ;  /* 0xfdffffff05057812 */ /* 0x000fe400078ec0ff */
[----:B------:R-:W-:Y:S01]  /*3acf0*/  LOP3.LUT P4, RZ, R18, 0x4, RZ, 0xc0, !PT ;  /* 0x0000000412ff7812 */ /* 0x000fe2000788c0ff */
[----:B------:R1:W-:Y:S04]  /*3ad00*/  @P5 STG.E desc[UR10][R194.64], R192 ;  /* 0x000000c0c2005986 */ /* 0x0003e8000c10190a */
        /* <DEDUP_REMOVED lines=13> */
[----:B--2---:R1:W-:Y:S04]  /*3ade0*/  @P3 STG.E desc[UR10][R198.64], R252 ;  /* 0x000000fcc6003986 */ /* 0x0043e8000c10190a */
[----:B------:R-:W-:-:S02]  /*3adf0*/  @P1 LOP3.LUT R5, R5, 0x8000000, RZ, 0xfc, !PT ;  /* 0x0800000005051812 */ /* 0x000fc400078efcff */
[----:B------:R-:W-:Y:S01]  /*3ae00*/  LOP3.LUT P1, RZ, R25, 0x800000, RZ, 0xc0, !PT ;  /* 0x0080000019ff7812 */ /* 0x000fe2000782c0ff */
[----:B-1----:R-:W2:Y:S04]  /*3ae10*/  LDL.LU.64 R198, [R1+0x15c0] ;  /* 0x0015c00001c67983 */ /* 0x002ea80000300a00 */
[----:B------:R-:W2:Y:S01]  /*3ae20*/  LDL.LU R252, [R1+0x6c8] ;  /* 0x0006c80001fc7983 */ /* 0x000ea20000300800 */
[----:B------:R-:W-:-:S03]  /*3ae30*/  LOP3.LUT R5, R5, 0xefffffff, RZ, 0xc0, !PT ;  /* 0xefffffff05057812 */ /* 0x000fc600078ec0ff */
[----:B------:R1:W-:Y:S04]  /*3ae40*/  @P2 STG.E desc[UR10][R202.64], R27 ;  /* 0x0000001bca002986 */ /* 0x0003e8000c10190a */
        /* <DEDUP_REMOVED lines=16> */
[----:B------:R-:W2:Y:S01]  /*3af50*/  LDL.LU R40, [R1+0x6a0] ;  /* 0x0006a00001287983 */ /* 0x000ea20000300800 */
[----:B------:R-:W-:-:S03]  /*3af60*/  LOP3.LUT R2, R2, 0xfffffffe, RZ, 0xc0, !PT ;  /* 0xfffffffe02027812 */ /* 0x000fc600078ec0ff */
[----:B------:R-:W2:Y:S04]  /*3af70*/  LDL.LU.64 R36, [R1+0x1598] ;  /* 0x0015980001247983 */ /* 0x000ea80000300a00 */
[----:B------:R-:W2:Y:S02]  /*3af80*/  LDL.LU R41, [R1+0x6b4] ;  /* 0x0006b40001297983 */ /* 0x000ea40000300800 */
[----:B------:R-:W-:Y:S02]  /*3af90*/  @P1 LOP3.LUT R5, R5, 0x80000000, RZ, 0xfc, !PT ;  /* 0x8000000005051812 */ /* 0x000fe400078efcff */
[C---:B------:R-:W-:Y:S01]  /*3afa0*/  LOP3.LUT P1, RZ, R25.reuse, 0x8000000, RZ, 0xc0, !PT ;  /* 0x0800000019ff7812 */ /* 0x040fe2000782c0ff */
[----:B------:R-:W2:Y:S04]  /*3afb0*/  LDL.LU.64 R30, [R1+0x1590] ;  /* 0x00159000011e7983 */ /* 0x000ea80000300a00 */
        /* <DEDUP_REMOVED lines=59> */
[----:B------:R1:W-:Y:S01]  /*3b370*/  @P1 STG.E desc[UR10][R202.64], R27 ;  /* 0x0000001bca001986 */ /* 0x0003e2000c10190a */
        /* <DEDUP_REMOVED lines=22> */
[----:B----4-:R1:W-:Y:S01]  /*3b4e0*/  @P1 STG.E desc[UR10][R8.64], R13 ;  /* 0x0000000d08001986 */ /* 0x0103e2000c10190a */
[----:B------:R-:W-:-:S03]  /*3b4f0*/  LOP3.LUT P1, RZ, R5, 0x8000, RZ, 0xc0, !PT ;  /* 0x0000800005ff7812 */ /* 0x000fc6000782c0ff */
[----:B------:R-:W3:Y:S04]  /*3b500*/  LDL.LU R15, [R1+0x674] ;  /* 0x00067400010f7983 */ /* 0x000ee80000300800 */
[----:B-1----:R-:W4:Y:S06]  /*3b510*/  LDL.LU.64 R8, [R1+0x1510] ;  /* 0x0015100001087983 */ /* 0x002f2c0000300a00 */
[----:B------:R1:W-:Y:S01]  /*3b520*/  @P1 STG.E desc[UR10][R174.64], R12 ;  /* 0x0000000cae001986 */ /* 0x0003e2000c10190a */
        /* <DEDUP_REMOVED lines=77> */
[----:B------:R-:W-:Y:S02]  /*3ba00*/  LOP3.LUT R5, R5, 0xfffffff7, RZ, 0xc0, !PT ;  /* 0xfffffff705057812 */ /* 0x000fe400078ec0ff */
[----:B------:R-:W-:Y:S01]  /*3ba10*/  LOP3.LUT P2, RZ, R25, 0x2, RZ, 0xc0, !PT ;  /* 0x0000000219ff7812 */ /* 0x000fe2000784c0ff */
[----:B------:R1:W-:Y:S04]  /*3ba20*/  @P3 STG.E desc[UR10][R198.64], R252 ;  /* 0x000000fcc6003986 */ /* 0x0003e8000c10190a */
        /* <DEDUP_REMOVED lines=126> */
[----:B-1----:R-:W4:Y:S01]  /*3c210*/  LDL.LU.64 R176, [R1+0x1400] ;  /* 0x0014000001b07983 */ /* 0x002f220000300a00 */
[----:B------:R-:W-:-:S03]  /*3c220*/  LOP3.LUT R18, R18, 0xfffffffe, RZ, 0xc0, !PT ;  /* 0xfffffffe12127812 */ /* 0x000fc600078ec0ff */
        /* <DEDUP_REMOVED lines=15> */
[----:B------:R-:W-:-:S13]  /*3c320*/  LOP3.LUT P1, RZ, R7, 0x2000, RZ, 0xc0, !PT ;  /* 0x0000200007ff7812 */ /* 0x000fda000782c0ff */
        /* <DEDUP_REMOVED lines=160> */
[----:B------:R-:W-:-:S03]  /*3cd30*/  LOP3.LUT P1, RZ, R18, 0x1, RZ, 0xc0, !PT ;  /* 0x0000000112ff7812 */ /* 0x000fc6000782c0ff */
        /* <DEDUP_REMOVED lines=15> */
[----:B------:R-:W-:-:S02]  /*3ce30*/  LOP3.LUT P1, RZ, R25, 0x10000000, RZ, 0xc0, !PT ;  /* 0x1000000019ff7812 */ /* 0x000fc4000782c0ff */
[----:B------:R-:W-:Y:S01]  /*3ce40*/  LOP3.LUT R25, R25, 0xffffffef, RZ, 0xc0, !PT ;  /* 0xffffffef19197812 */ /* 0x000fe200078ec0ff */
[----:B-1----:R-:W4:Y:S04]  /*3ce50*/  LDL.LU.64 R176, [R1+0x1308] ;  /* 0x0013080001b07983 */ /* 0x002f280000300a00 */
[----:B------:R-:W4:Y:S06]  /*3ce60*/  LDL.LU R172, [R1+0x478] ;  /* 0x0004780001ac7983 */ /* 0x000f2c0000300800 */
[----:B------:R1:W-:Y:S01]  /*3ce70*/  @P1 STG.E desc[UR10][R182.64], R187 ;  /* 0x000000bbb6001986 */ /* 0x0003e2000c10190a */
[----:B------:R-:W-:-:S02]  /*3ce80*/  LOP3.LUT P1, RZ, R24, 0x400, RZ, 0xc0, !PT ;  /* 0x0000040018ff7812 */ /* 0x000fc4000782c0ff */
[----:B------:R-:W-:Y:S01]  /*3ce90*/  LOP3.LUT P0, RZ, R7, 0x100, RZ, 0xc0, !PT ;  /* 0x0000010007ff7812 */ /* 0x000fe2000780c0ff */
        /* <DEDUP_REMOVED lines=25> */
[----:B------:R-:W-:Y:S01]  /*3d030*/  LOP3.LUT R25, R25, 0xffffefff, RZ, 0xc0, !PT ;  /* 0xffffefff19197812 */ /* 0x000fe200078ec0ff */
[----:B------:R1:W-:Y:S01]  /*3d040*/  @P0 STG.E desc[UR10][R180.64], R186 ;  /* 0x000000bab4000986 */ /* 0x0003e2000c10190a */
[----:B------:R-:W-:-:S09]  /*3d050*/  LOP3.LUT P6, RZ, R7, 0x80, RZ, 0xc0, !PT ;  /* 0x0000008007ff7812 */ /* 0x000fd200078cc0ff */
[----:B------:R-:W-:Y:S02]  /*3d060*/  @P1 LOP3.LUT R25, R25, 0x1000, RZ, 0xfc, !PT ;  /* 0x0000100019191812 */ /* 0x000fe400078efcff */
[----:B------:R-:W-:Y:S01]  /*3d070*/  LOP3.LUT P1, RZ, R24, 0x80000, RZ, 0xc0, !PT ;  /* 0x0008000018ff7812 */ /* 0x000fe2000782c0ff */
[----:B-1----:R-:W4:Y:S01]  /*3d080*/  LDL.LU.64 R180, [R1+0x12f8] ;  /* 0x0012f80001b47983 */ /* 0x002f220000300a00 */
[----:B------:R-:W-:-:S03]  /*3d090*/  LOP3.LUT R25, R25, 0xffffdfff, RZ, 0xc0, !PT ;  /* 0xffffdfff19197812 */ /* 0x000fc600078ec0ff */
[----:B------:R-:W4:Y:S01]  /*3d0a0*/  LDL.LU R186, [R1+0x47c] ;  /* 0x00047c0001ba7983 */ /* 0x000f220000300800 */
[----:B------:R-:W-:-:S07]  /*3d0b0*/  LOP3.LUT P5, RZ, R7, 0x40, RZ, 0xc0, !PT ;  /* 0x0000004007ff7812 */ /* 0x000fce00078ac0ff */
[----:B------:R-:W-:Y:S02]  /*3d0c0*/  @P1 LOP3.LUT R25, R25, 0x2000, RZ, 0xfc, !PT ;  /* 0x0000200019191812 */ /* 0x000fe400078efcff */
[----:B------:R-:W-:Y:S01]  /*3d0d0*/  LOP3.LUT P1, RZ, R24, 0x100000, RZ, 0xc0, !PT ;  /* 0x0010000018ff7812 */ /* 0x000fe2000782c0ff */
[----:B--2---:R1:W-:Y:S01]  /*3d0e0*/  @P6 STG.E desc[UR10][R184.64], R191 ;  /* 0x000000bfb8006986 */ /* 0x0043e2000c10190a */
[----:B------:R-:W-:-:S03]  /*3d0f0*/  LOP3.LUT R25, R25, 0xffffbfff, RZ, 0xc0, !PT ;  /* 0xffffbfff19197812 */ /* 0x000fc600078ec0ff */
[----:B-1----:R-:W2:Y:S04]  /*3d100*/  LDL.LU.64 R184, [R1+0x12f0] ;  /* 0x0012f00001b87983 */ /* 0x002ea80000300a00 */
[----:B------:R-:W2:Y:S04]  /*3d110*/  LDL.LU R191, [R1+0x46c] ;  /* 0x00046c0001bf7983 */ /* 0x000ea80000300800 */
[----:B------:R-:W-:Y:S02]  /*3d120*/  @P1 LOP3.LUT R25, R25, 0x4000, RZ, 0xfc, !PT ;  /* 0x0000400019191812 */ /* 0x000fe400078efcff */
[----:B------:R-:W-:Y:S01]  /*3d130*/  LOP3.LUT P1, RZ, R24, 0x200000, RZ, 0xc0, !PT ;  /* 0x0020000018ff7812 */ /* 0x000fe2000782c0ff */
[----:B------:R1:W-:Y:S01]  /*3d140*/  @P5 STG.E desc[UR10][R194.64], R192 ;  /* 0x000000c0c2005986 */ /* 0x0003e2000c10190a */
[----:B------:R-:W-:-:S02]  /*3d150*/  LOP3.LUT P4, RZ, R7, 0x20, RZ, 0xc0, !PT ;  /* 0x0000002007ff7812 */ /* 0x000fc4000788c0ff */
[----:B------:R-:W-:Y:S01]  /*3d160*/  LOP3.LUT R25, R25, 0xffff7fff, RZ, 0xc0, !PT ;  /* 0xffff7fff19197812 */ /* 0x000fe200078ec0ff */
        /* <DEDUP_REMOVED lines=19> */
[----:B------:R-:W-:-:S03]  /*3d2a0*/  LOP3.LUT R25, R25, 0xfffbffff, RZ, 0xc0, !PT ;  /* 0xfffbffff19197812 */ /* 0x000fc600078ec0ff */
[----:B-1----:R-:W2:Y:S04]  /*3d2b0*/  LDL.LU.64 R202, [R1+0x12d0] ;  /* 0x0012d00001ca7983 */ /* 0x002ea80000300a00 */
[----:B------:R-:W2:Y:S04]  /*3d2c0*/  LDL.LU R27, [R1+0x444] ;  /* 0x00044400011b7983 */ /* 0x000ea80000300800 */
[----:B------:R-:W-:Y:S02]  /*3d2d0*/  @P1 LOP3.LUT R25, R25, 0x40000, RZ, 0xfc, !PT ;  /* 0x0004000019191812 */ /* 0x000fe400078efcff */
[----:B------:R-:W-:-:S02]  /*3d2e0*/  LOP3.LUT P1, RZ, R24, 0x2000000, RZ, 0xc0, !PT ;  /* 0x0200000018ff7812 */ /* 0x000fc4000782c0ff */
        /* <DEDUP_REMOVED lines=27> */
[----:B---3--:R-:W-:Y:S01]  /*3d4a0*/  @P1 STG.E desc[UR10][R10.64], R15 ;  /* 0x0000000f0a001986 */ /* 0x008fe2000c10190a */
[----:B------:R-:W-:-:S13]  /*3d4b0*/  LOP3.LUT P1, RZ, R25, 0x8000000, RZ, 0xc0, !PT ;  /* 0x0800000019ff7812 */ /* 0x000fda000782c0ff */
[----:B----4-:R-:W-:Y:S01]  /*3d4c0*/  @P1 STG.E desc[UR10][R8.64], R13 ;  /* 0x0000000d08001986 */ /* 0x010fe2000c10190a */
        /* <DEDUP_REMOVED lines=11> */
[----:B--2---:R-:W-:Y:S01]  /*3d580*/  @P1 STG.E desc[UR10][R184.64], R191 ;  /* 0x000000bfb8001986 */ /* 0x004fe2000c10190a */
[----:B------:R-:W-:-:S13]  /*3d590*/  LOP3.LUT P1, RZ, R25, 0x100000, RZ, 0xc0, !PT ;  /* 0x0010000019ff7812 */ /* 0x000fda000782c0ff */
[----:B------:R-:W-:Y:S01]  /*3d5a0*/  @P1 STG.E desc[UR10][R194.64], R192 ;  /* 0x000000c0c2001986 */ /* 0x000fe2000c10190a */
[----:B------:R-:W-:-:S13]  /*3d5b0*/  LOP3.LUT P1, RZ, R25, 0x80000, RZ, 0xc0, !PT ;  /* 0x0008000019ff7812 */ /* 0x000fda000782c0ff */
[----:B------:R-:W-:Y:S01]  /*3d5c0*/  @P1 STG.E desc[UR10][R188.64], R193 ;  /* 0x000000c1bc001986 */ /* 0x000fe2000c10190a */
[----:B------:R-:W-:-:S13]  /*3d5d0*/  LOP3.LUT P1, RZ, R25, 0x40000, RZ, 0xc0, !PT ;  /* 0x0004000019ff7812 */ /* 0x000fda000782c0ff */
[----:B------:R-:W-:Y:S01]  /*3d5e0*/  @P1 STG.E desc[UR10][R198.64], R252 ;  /* 0x000000fcc6001986 */ /* 0x000fe2000c10190a */
[----:B------:R-:W-:-:S13]  /*3d5f0*/  LOP3.LUT P1, RZ, R25, 0x20000, RZ, 0xc0, !PT ;  /* 0x0002000019ff7812 */ /* 0x000fda000782c0ff */
[----:B------:R1:W-:Y:S04]  /*3d600*/  @P1 STG.E desc[UR10][R202.64], R27 ;  /* 0x0000001bca001986 */ /* 0x0003e8000c10190a */
[----:B-1----:R-:W2:Y:S04]  /*3d610*/  LDL.LU.64 R202, [R1+0x12c8] ;  /* 0x0012c80001ca7983 */ /* 0x002ea80000300a00 */
[----:B------:R-:W2:Y:S04]  /*3d620*/  LDL.LU R168, [R1+0x458] ;  /* 0x0004580001a87983 */ /* 0x000ea80000300800 */
[----:B------:R-:W3:Y:S04]  /*3d630*/  LDL.LU.64 R198, [R1+0x12c0] ;  /* 0x0012c00001c67983 */ /* 0x000ee80000300a00 */
[----:B------:R-:W3:Y:S04]  /*3d640*/  LDL.LU R169, [R1+0x448] ;  /* 0x0004480001a97983 */ /* 0x000ee80000300800 */
[----:B------:R-:W4:Y:S04]  /*3d650*/  LDL.LU.64 R170, [R1+0x12b8] ;  /* 0x0012b80001aa7983 */ /* 0x000f280000300a00 */
[----:B------:R-:W4:Y:S04]  /*3d660*/  LDL.LU R42, [R1+0x45c] ;  /* 0x00045c00012a7983 */ /* 0x000f280000300800 */
        /* <DEDUP_REMOVED lines=19> */
[----:B------:R-:W4:Y:S01]  /*3d7a0*/  LDL.LU R182, [R1+0x410] ;  /* 0x0004100001b67983 */ /* 0x000f220000300800 */
[----:B------:R-:W-:-:S03]  /*3d7b0*/  LOP3.LUT P1, RZ, R25, 0x10000, RZ, 0xc0, !PT ;  /* 0x0001000019ff7812 */ /* 0x000fc6000782c0ff */
        /* <DEDUP_REMOVED lines=12> */
[----:B--2---:R1:W-:Y:S01]  /*3d880*/  @P1 STG.E desc[UR10][R202.64], R168 ;  /* 0x000000a8ca001986 */ /* 0x0043e2000c10190a */
[----:B------:R-:W-:-:S02]  /*3d890*/  LOP3.LUT P1, RZ, R25, 0x8000, RZ, 0xc0, !PT ;  /* 0x0000800019ff7812 */ /* 0x000fc4000782c0ff */
[----:B------:R-:W-:Y:S01]  /*3d8a0*/  LOP3.LUT R7, R7, 0xffffefff, RZ, 0xc0, !PT ;  /* 0xffffefff07077812 */ /* 0x000fe200078ec0ff */
[----:B-1----:R-:W2:Y:S10]  /*3d8b0*/  LDL.LU.64 R202, [R1+0x1938] ;  /* 0x0019380001ca7983 */ /* 0x002eb40000300a00 */
[----:B---3--:R1:W-:Y:S01]  /*3d8c0*/  @P1 STG.E desc[UR10][R198.64], R169 ;  /* 0x000000a9c6001986 */ /* 0x0083e2000c10190a */
[----:B------:R-:W-:-:S03]  /*3d8d0*/  LOP3.LUT P1, RZ, R25, 0x4000, RZ, 0xc0, !PT ;  /* 0x0000400019ff7812 */ /* 0x000fc6000782c0ff */
[----:B-1----:R-:W3:Y:S10]  /*3d8e0*/  LDL.LU.64 R198, [R1+0x1930] ;  /* 0x0019300001c67983 */ /* 0x002ef40000300a00 */
        /* <DEDUP_REMOVED lines=11> */
[----:B------:R-:W-:-:S03]  /*3d9a0*/  LOP3.LUT P1, RZ, R25, 0x100, RZ, 0xc0, !PT ;  /* 0x0000010019ff7812 */ /* 0x000fc6000782c0ff */
[----:B-1----:R-:W4:Y:S10]  /*3d9b0*/  LDL.LU.64 R28, [R1+0x1230] ;  /* 0x00123000011c7983 */ /* 0x002f340000300a00 */
[----:B------:R1:W-:Y:S01]  /*3d9c0*/  @P1 STG.E desc[UR10][R10.64], R8 ;  /* 0x000000080a001986 */ /* 0x0003e2000c10190a */
[----:B------:R-:W-:-:S03]  /*3d9d0*/  LOP3.LUT P1, RZ, R25, 0x80, RZ, 0xc0, !PT ;  /* 0x0000008019ff7812 */ /* 0x000fc6000782c0ff */
[----:B------:R-:W4:Y:S04]  /*3d9e0*/  LDL.LU R33, [R1+0x40c] ;  /* 0x00040c0001217983 */ /* 0x000f280000300800 */
[----:B-1----:R-:W2:Y:S06]  /*3d9f0*/  LDL.LU.64 R10, [R1+0x1228] ;  /* 0x00122800010a7983 */ /* 0x002eac0000300a00 */
[----:B------:R1:W-:Y:S01]  /*3da00*/  @P1 STG.E desc[UR10][R14.64], R9 ;  /* 0x000000090e001986 */ /* 0x0003e2000c10190a */
[----:B------:R-:W-:-:S03]  /*3da10*/  LOP3.LUT P1, RZ, R25, 0x40, RZ, 0xc0, !PT ;  /* 0x0000004019ff7812 */ /* 0x000fc6000782c0ff */
[----:B------:R-:W2:Y:S04]  /*3da20*/  LDL.LU R8, [R1+0x170] ;  /* 0x0001700001087983 */ /* 0x000ea80000300800 */
[----:B-1----:R-:W3:Y:S06]  /*3da30*/  LDL.LU.64 R14, [R1+0x1220] ;  /* 0x00122000010e7983 */ /* 0x002eec0000300a00 */
[----:B------:R1:W-:Y:S01]  /*3da40*/  @P1 STG.E desc[UR10][R12.64], R178 ;  /* 0x000000b20c001986 */ /* 0x0003e2000c10190a */
[----:B------:R-:W-:-:S03]  /*3da50*/  LOP3.LUT P1, RZ, R25, 0x20, RZ, 0xc0, !PT ;  /* 0x0000002019ff7812 */ /* 0x000fc6000782c0ff */
[----:B------:R-:W3:Y:S04]  /*3da60*/  LDL.LU R9, [R1+0x160] ;  /* 0x0001600001097983 */ /* 0x000ee80000300800 */
[----:B-1----:R-:W3:Y:S06]  /*3da70*/  LDL.LU.64 R12, [R1+0x1218] ;  /* 0x00121800010c7983 */ /* 0x002eec0000300a00 */
[----:B------:R1:W-:Y:S01]  /*3da80*/  @P1 STG.E desc[UR10][R174.64], R179 ;  /* 0x000000b3ae001986 */ /* 0x0003e2000c10190a */
[----:B------:R-:W-:-:S03]  /*3da90*/  LOP3.LUT P1, RZ, R25, 0x10, RZ, 0xc0, !PT ;  /* 0x0000001019ff7812 */ /* 0x000fc6000782c0ff */
[----:B------:R-:W3:Y:S04]  /*3daa0*/  LDL.LU R178, [R1+0x174] ;  /* 0x0001740001b27983 */ /* 0x000ee80000300800 */
[----:B-1----:R-:W3:Y:S06]  /*3dab0*/  LDL.LU.64 R174, [R1+0x1210] ;  /* 0x0012100001ae7983 */ /* 0x002eec0000300a00 */
[----:B------:R1:W-:Y:S01]  /*3dac0*/  @P1 STG.E desc[UR10][R172.64], R182 ;  /* 0x000000b6ac001986 */ /* 0x0003e2000c10190a */
[----:B------:R-:W-:-:S03]  /*3dad0*/  LOP3.LUT P1, RZ, R19, 0x800, RZ, 0xc0, !PT ;  /* 0x0000080013ff7812 */ /* 0x000fc6000782c0ff */
[----:B------:R-:W3:Y:S01]  /*3dae0*/  LDL.LU R179, [R1+0x164] ;  /* 0x0001640001b37983 */ /* 0x000ee20000300800 */
[----:B------:R-:W-:-:S03]  /*3daf0*/  LOP3.LUT P0, RZ, R24, 0x200, RZ, 0xc0, !PT ;  /* 0x0000020018ff7812 */ /* 0x000fc6000780c0ff */
[----:B-1----:R-:W3:Y:S06]  /*3db00*/  LDL.LU.64 R172, [R1+0x1208] ;  /* 0x0012080001ac7983 */ /* 0x002eec0000300a00 */
[----:B------:R-:W-:Y:S02]  /*3db10*/  @P1 LOP3.LUT R7, R7, 0x1000, RZ, 0xfc, !PT ;  /* 0x0000100007071812 */ /* 0x000fe400078efcff */
[----:B------:R-:W-:Y:S01]  /*3db20*/  LOP3.LUT P1, RZ, R19, 0x1000, RZ, 0xc0, !PT ;  /* 0x0000100013ff7812 */ /* 0x000fe2000782c0ff */
[----:B------:R-:W3:Y:S01]  /*3db30*/  LDL.LU R182, [R1+0x178] ;  /* 0x0001780001b67983 */ /* 0x000ee20000300800 */
        /* <DEDUP_REMOVED lines=26> */
[----:B-1----:R-:W3:Y:S01]  /*3dce0*/  LDL.LU.64 R176, [R1+0x1200] ;  /* 0x0012000001b07983 */ /* 0x002ee20000300a00 */
[----:B------:R-:W-:-:S03]  /*3dcf0*/  LOP3.LUT R7, R7, 0xffdfffff, RZ, 0xc0, !PT ;  /* 0xffdfffff07077812 */ /* 0x000fc600078ec0ff */
[----:B------:R-:W3:Y:S01]  /*3dd00*/  LDL.LU R183, [R1+0x168] ;  /* 0x0001680001b77983 */ /* 0x000ee20000300800 */
[----:B------:R-:W-:-:S07]  /*3dd10*/  LOP3.LUT P5, RZ, R24, 0x80, RZ, 0xc0, !PT ;  /* 0x0000008018ff7812 */ /* 0x000fce00078ac0ff */
[----:B------:R-:W-:Y:S02]  /*3dd20*/  @P1 LOP3.LUT R7, R7, 0x200000, RZ, 0xfc, !PT ;  /* 0x0020000007071812 */ /* 0x000fe400078efcff */
[----:B------:R-:W-:Y:S01]  /*3dd30*/  LOP3.LUT P1, RZ, R19, 0x200000, RZ, 0xc0, !PT ;  /* 0x0020000013ff7812 */ /* 0x000fe2000782c0ff */
[----:B------:R1:W-:Y:S01]  /*3dd40*/  @P6 STG.E desc[UR10][R186.64], R191 ;  /* 0x000000bfba006986 */ /* 0x0003e2000c10190a */
[----:B------:R-:W-:-:S03]  /*3dd50*/  LOP3.LUT R7, R7, 0xffbfffff, RZ, 0xc0, !PT ;  /* 0xffbfffff07077812 */ /* 0x000fc600078ec0ff */
[----:B-1----:R-:W3:Y:S04]  /*3dd60*/  LDL.LU.64 R186, [R1+0x11f8] ;  /* 0x0011f80001ba7983 */ /* 0x002ee80000300a00 */
[----:B------:R-:W3:Y:S04]  /*3dd70*/  LDL.LU R191, [R1+0x17c] ;  /* 0x00017c0001bf7983 */ /* 0x000ee80000300800 */
[----:B------:R-:W-:Y:S02]  /*3dd80*/  @P1 LOP3.LUT R7, R7, 0x400000, RZ, 0xfc, !PT ;  /* 0x0040000007071812 */ /* 0x000fe400078efcff */
[----:B------:R-:W-:Y:S01]  /*3dd90*/  LOP3.LUT P1, RZ, R19, 0x400000, RZ, 0xc0, !PT ;  /* 0x0040000013ff7812 */ /* 0x000fe2000782c0ff */
[----:B------:R1:W-:Y:S01]  /*3dda0*/  @P5 STG.E desc[UR10][R180.64], R194 ;  /* 0x000000c2b4005986 */ /* 0x0003e2000c10190a */
[----:B------:R-:W-:-:S02]  /*3ddb0*/  LOP3.LUT P4, RZ, R24, 0x40, RZ, 0xc0, !PT ;  /* 0x0000004018ff7812 */ /* 0x000fc4000788c0ff */
[----:B------:R-:W-:Y:S01]  /*3ddc0*/  LOP3.LUT R7, R7, 0xff7fffff, RZ, 0xc0, !PT ;  /* 0xff7fffff07077812 */ /* 0x000fe200078ec0ff */
        /* <DEDUP_REMOVED lines=19> */
[----:B------:R-:W-:-:S03]  /*3df00*/  LOP3.LUT R7, R7, 0xfbffffff, RZ, 0xc0, !PT ;  /* 0xfbffffff07077812 */ /* 0x000fc600078ec0ff */
[----:B-1----:R-:W3:Y:S04]  /*3df10*/  LDL.LU.64 R192, [R1+0x11d8] ;  /* 0x0011d80001c07983 */ /* 0x002ee80000300a00 */
[----:B------:R-:W3:Y:S04]  /*3df20*/  LDL.LU R27, [R1+0x154] ;  /* 0x00015400011b7983 */ /* 0x000ee80000300800 */
        /* <DEDUP_REMOVED lines=29> */
[----:B----4-:R-:W-:Y:S01]  /*3e100*/  @P1 STG.E desc[UR10][R28.64], R33 ;  /* 0x000000211c001986 */ /* 0x010fe2000c10190a */
[----:B------:R-:W-:-:S13]  /*3e110*/  LOP3.LUT P1, RZ, R25, 0x8, RZ, 0xc0, !PT ;  /* 0x0000000819ff7812 */ /* 0x000fda000782c0ff */
[----:B--2---:R-:W-:Y:S01]  /*3e120*/  @P1 STG.E desc[UR10][R10.64], R8 ;  /* 0x000000080a001986 */ /* 0x004fe2000c10190a */
[----:B------:R-:W-:-:S13]  /*3e130*/  LOP3.LUT P1, RZ, R25, 0x4, RZ, 0xc0, !PT ;  /* 0x0000000419ff7812 */ /* 0x000fda000782c0ff */
[----:B---3--:R-:W-:Y:S01]  /*3e140*/  @P1 STG.E desc[UR10][R14.64], R9 ;  /* 0x000000090e001986 */ /* 0x008fe2000c10190a */
        /* <DEDUP_REMOVED lines=75> */
[----:B-1----:R-:W3:Y:S10]  /*3e600*/  LDL.LU.64 R34, [R1+0x1140] ;  /* 0x0011400001227983 */ /* 0x002ef40000300a00 */
[----:B------:R1:W-:Y:S01]  /*3e610*/  @P1 STG.E desc[UR10][R32.64], R14 ;  /* 0x0000000e20001986 */ /* 0x0003e2000c10190a */
[----:B------:R-:W-:-:S03]  /*3e620*/  LOP3.LUT P1, RZ, R7, 0x8000, RZ, 0xc0, !PT ;  /* 0x0000800007ff7812 */ /* 0x000fc6000782c0ff */
[----:B------:R-:W3:Y:S04]  /*3e630*/  LDL.LU R29, [R1+0x11c] ;  /* 0x00011c00011d7983 */ /* 0x000ee80000300800 */
[----:B-1----:R-:W4:Y:S06]  /*3e640*/  LDL.LU.64 R32, [R1+0x1130] ;  /* 0x0011300001207983 */ /* 0x002f2c0000300a00 */
[----:B------:R1:W-:Y:S01]  /*3e650*/  @P1 STG.E desc[UR10][R10.64], R15 ;  /* 0x0000000f0a001986 */ /* 0x0003e2000c10190a */
[----:B------:R-:W-:-:S03]  /*3e660*/  LOP3.LUT P1, RZ, R7, 0x4000, RZ, 0xc0, !PT ;  /* 0x0000400007ff7812 */ /* 0x000fc6000782c0ff */
[----:B------:R-:W4:Y:S04]  /*3e670*/  LDL.LU R14, [R1+0x10c] ;  /* 0x00010c00010e7983 */ /* 0x000f280000300800 */
        /* <DEDUP_REMOVED lines=11> */
[----:B------:R-:W2:Y:S01]  /*3e730*/  LDL.LU R12, [R1+0xf4] ;  /* 0x0000f400010c7983 */ /* 0x000ea20000300800 */
[----:B------:R-:W-:-:S03]  /*3e740*/  LOP3.LUT P0, RZ, R19, 0x400, RZ, 0xc0, !PT ;  /* 0x0000040013ff7812 */ /* 0x000fc6000780c0ff */
[----:B-1----:R-:W2:Y:S06]  /*3e750*/  LDL.LU.64 R178, [R1+0x1110] ;  /* 0x0011100001b27983 */ /* 0x002eac0000300a00 */
[----:B------:R-:W-:Y:S02]  /*3e760*/  @P1 LOP3.LUT R17, R17, 0x100000, RZ, 0xfc, !PT ;  /* 0x0010000011111812 */ /* 0x000fe400078efcff */
[----:B------:R-:W-:Y:S01]  /*3e770*/  LOP3.LUT P1, RZ, R16, 0x2000, RZ, 0xc0, !PT ;  /* 0x0000200010ff7812 */ /* 0x000fe2000782c0ff */
[----:B------:R-:W2:Y:S01]  /*3e780*/  LDL.LU R173, [R1+0xe4] ;  /* 0x0000e40001ad7983 */ /* 0x000ea20000300800 */
        /* <DEDUP_REMOVED lines=26> */
[----:B-1----:R-:W2:Y:S01]  /*3e930*/  LDL.LU.64 R176, [R1+0x1108] ;  /* 0x0011080001b07983 */ /* 0x002ea20000300a00 */
[----:B------:R-:W-:-:S03]  /*3e940*/  LOP3.LUT R17, R17, 0xdfffffff, RZ, 0xc0, !PT ;  /* 0xdfffffff11117812 */ /* 0x000fc600078ec0ff */
[----:B------:R-:W2:Y:S01]  /*3e950*/  LDL.LU R172, [R1+0xf8] ;  /* 0x0000f80001ac7983 */ /* 0x000ea20000300800 */
[----:B------:R-:W-:-:S07]  /*3e960*/  LOP3.LUT P5, RZ, R19, 0x100, RZ, 0xc0, !PT ;  /* 0x0000010013ff7812 */ /* 0x000fce00078ac0ff */
[----:B------:R-:W-:Y:S02]  /*3e970*/  @P1 LOP3.LUT R17, R17, 0x20000000, RZ, 0xfc, !PT ;  /* 0x2000000011111812 */ /* 0x000fe400078efcff */
[----:B------:R-:W-:Y:S01]  /*3e980*/  LOP3.LUT P1, RZ, R16, 0x400000, RZ, 0xc0, !PT ;  /* 0x0040000010ff7812 */ /* 0x000fe2000782c0ff */
[----:B------:R1:W-:Y:S01]  /*3e990*/  @P6 STG.E desc[UR10][R182.64], R187 ;  /* 0x000000bbb6006986 */ /* 0x0003e2000c10190a */
        /* <DEDUP_REMOVED lines=120> */
[----:B------:R-:W3:Y:S04]  /*3f120*/  LDL.LU.64 R6, [R1+0x10d0] ;  /* 0x0010d00001067983 */ /* 0x000ee80000300a00 */
        /* <DEDUP_REMOVED lines=34> */
[----:B------:R-:W-:-:S03]  /*3f350*/  LOP3.LUT R17, R17, 0xfffffffe, RZ, 0xc0, !PT ;  /* 0xfffffffe11117812 */ /* 0x000fc600078ec0ff */
        /* <DEDUP_REMOVED lines=156> */
[----:B------:R-:W4:Y:S04]  /*3fd20*/  LDL.LU R35, [R1] ;  /* 0x0000000001237983 */ /* 0x000f280000300800 */
[----:B------:R-:W4:Y:S04]  /*3fd30*/  LDL.LU.64 R28, [R1+0xf58] ;  /* 0x000f5800011c7983 */ /* 0x000f280000300a00 */
[----:B------:R-:W4:Y:S04]  /*3fd40*/  LDL.LU R252, [R1+0x14] ;  /* 0x0000140001fc7983 */ /* 0x000f280000300800 */
[----:B------:R-:W4:Y:S04]  /*3fd50*/  LDL.LU.64 R32, [R1+0xf50] ;  /* 0x000f500001207983 */ /* 0x000f280000300a00 */
[----:B------:R-:W4:Y:S01]  /*3fd60*/  LDL.LU R27, [R1+0x4] ;  /* 0x00000400011b7983 */ /* 0x000f220000300800 */
[----:B------:R-:W-:-:S13]  /*3fd70*/  LOP3.LUT P1, RZ, R17, 0x100, RZ, 0xc0, !PT ;  /* 0x0000010011ff7812 */ /* 0x000fda000782c0ff */
[----:B--2---:R1:W-:Y:S01]  /*3fd80*/  @P1 STG.E desc[UR10][R194.64], R191 ;  /* 0x000000bfc2001986 */ /* 0x0043e2000c10190a */
[----:B------:R-:W-:Y:S02]  /*3fd90*/  LOP3.LUT P1, RZ, R17, 0x80, RZ, 0xc0, !PT ;  /* 0x0000008011ff7812 */ /* 0x000fe4000782c0ff */
[C---:B------:R-:W-:Y:S02]  /*3fda0*/  LOP3.LUT P0, RZ, R21.reuse, 0x1000, RZ, 0xc0, !PT ;  /* 0x0000100015ff7812 */ /* 0x040fe4000780c0ff */
[C---:B------:R-:W-:Y:S02]  /*3fdb0*/  LOP3.LUT P6, RZ, R21.reuse, 0x800, RZ, 0xc0, !PT ;  /* 0x0000080015ff7812 */ /* 0x040fe400078cc0ff */
[C---:B------:R-:W-:Y:S02]  /*3fdc0*/  LOP3.LUT P5, RZ, R21.reuse, 0x400, RZ, 0xc0, !PT ;  /* 0x0000040015ff7812 */ /* 0x040fe400078ac0ff */
[----:B------:R-:W-:Y:S01]  /*3fdd0*/  LOP3.LUT P4, RZ, R21, 0x200, RZ, 0xc0, !PT ;  /* 0x0000020015ff7812 */ /* 0x000fe2000788c0ff */
[----:B-1----:R-:W2:Y:S04]  /*3fde0*/  LDL.LU.64 R194, [R1+0x1918] ;  /* 0x0019180001c27983 */ /* 0x002ea80000300a00 */
[----:B---3--:R1:W-:Y:S01]  /*3fdf0*/  @P1 STG.E desc[UR10][R184.64], R186 ;  /* 0x000000bab8001986 */ /* 0x0083e2000c10190a */
[----:B------:R-:W-:-:S02]  /*3fe00*/  LOP3.LUT P1, RZ, R17, 0x40, RZ, 0xc0, !PT ;  /* 0x0000004011ff7812 */ /* 0x000fc4000782c0ff */
[C---:B------:R-:W-:Y:S01]  /*3fe10*/  LOP3.LUT P3, RZ, R21.reuse, 0x100, RZ, 0xc0, !PT ;  /* 0x0000010015ff7812 */ /* 0x040fe2000786c0ff */
[----:B------:R-:W3:Y:S01]  /*3fe20*/  LDL.LU R191, [R1+0x1910] ;  /* 0x0019100001bf7983 */ /* 0x000ee20000300800 */
[----:B------:R-:W-:-:S03]  /*3fe30*/  LOP3.LUT P2, RZ, R21, 0x80, RZ, 0xc0, !PT ;  /* 0x0000008015ff7812 */ /* 0x000fc6000784c0ff */
[----:B-1----:R-:W3:Y:S06]  /*3fe40*/  LDL.LU.64 R184, [R1+0x1908] ;  /* 0x0019080001b87983 */ /* 0x002eec0000300a00 */
[----:B----4-:R1:W-:Y:S01]  /*3fe50*/  @P1 STG.E desc[UR10][R180.64], R187 ;  /* 0x000000bbb4001986 */ /* 0x0103e2000c10190a */
        /* <DEDUP_REMOVED lines=25> */
[----:B-1----:R-:W4:Y:S10]  /*3fff0*/  LDL.LU.64 R14, [R1+0x18a0] ;  /* 0x0018a000010e7983 */ /* 0x002f340000300a00 */
[----:B------:R1:W-:Y:S01]  /*40000*/  @P1 STG.E desc[UR10][R10.64], R2 ;  /* 0x000000020a001986 */ /* 0x0003e2000c10190a */
[----:B------:R-:W-:-:S03]  /*40010*/  LOP3.LUT P1, RZ, R19, 0x40000000, RZ, 0xc0, !PT ;  /* 0x4000000013ff7812 */ /* 0x000fc6000782c0ff */
[----:B-1----:R-:W4:Y:S10]  /*40020*/  LDL.LU.64 R10, [R1+0x1898] ;  /* 0x00189800010a7983 */ /* 0x002f340000300a00 */
[----:B------:R-:W-:Y:S01]  /*40030*/  @P1 STG.E desc[UR10][R6.64], R26 ;  /* 0x0000001a06001986 */ /* 0x000fe2000c10190a */
[----:B------:R-:W-:-:S13]  /*40040*/  LOP3.LUT P1, RZ, R19, 0x20000000, RZ, 0xc0, !PT ;  /* 0x2000000013ff7812 */ /* 0x000fda000782c0ff */
[----:B------:R-:W-:Y:S01]  /*40050*/  @P1 STG.E desc[UR10][R24.64], R170 ;  /* 0x000000aa18001986 */ /* 0x000fe2000c10190a */
[C---:B------:R-:W-:Y:S02]  /*40060*/  LOP3.LUT P1, RZ, R19.reuse, 0x10000000, RZ, 0xc0, !PT ;  /* 0x1000000013ff7812 */ /* 0x040fe4000782c0ff */
[----:B------:R-:W-:-:S11]  /*40070*/  LOP3.LUT R19, R19, 0xffffffef, RZ, 0xc0, !PT ;  /* 0xffffffef13137812 */ /* 0x000fd600078ec0ff */
[----:B------:R-:W-:Y:S01]  /*40080*/  @P1 STG.E desc[UR10][R168.64], R171 ;  /* 0x000000aba8001986 */ /* 0x000fe2000c10190a */
[----:B------:R-:W-:-:S13]  /*40090*/  LOP3.LUT P1, RZ, R22, 0x4000, RZ, 0xc0, !PT ;  /* 0x0000400016ff7812 */ /* 0x000fda000782c0ff */
[----:B------:R-:W-:Y:S02]  /*400a0*/  @P1 LOP3.LUT R19, R19, 0x10, RZ, 0xfc, !PT ;  /* 0x0000001013131812 */ /* 0x000fe400078efcff */
[----:B------:R-:W-:Y:S02]  /*400b0*/  LOP3.LUT P1, RZ, R22, 0x8000, RZ, 0xc0, !PT ;  /* 0x0000800016ff7812 */ /* 0x000fe4000782c0ff */
[----:B------:R-:W-:-:S11]  /*400c0*/  LOP3.LUT R19, R19, 0xffffffdf, RZ, 0xc0, !PT ;  /* 0xffffffdf13137812 */ /* 0x000fd600078ec0ff */
[----:B------:R-:W-:Y:S02]  /*400d0*/  @P1 LOP3.LUT R19, R19, 0x20, RZ, 0xfc, !PT ;  /* 0x0000002013131812 */ /* 0x000fe400078efcff */
[----:B------:R-:W-:Y:S02]  /*400e0*/  LOP3.LUT P1, RZ, R22, 0x10000, RZ, 0xc0, !PT ;  /* 0x0001000016ff7812 */ /* 0x000fe4000782c0ff */
[----:B------:R-:W-:Y:S01]  /*400f0*/  LOP3.LUT R19, R19, 0xffffffbf, RZ, 0xc0, !PT ;  /* 0xffffffbf13137812 */ /* 0x000fe200078ec0ff */
[----:B------:R-:W-:Y:S04]  /*40100*/  @P0 STG.E desc[UR10][R38.64], R36 ;  /* 0x0000002426000986 */ /* 0x000fe8000c10190a */
[----:B------:R-:W-:Y:S06]  /*40110*/  @P6 STG.E desc[UR10][R42.64], R37 ;  /* 0x000000252a006986 */ /* 0x000fec000c10190a */
[----:B------:R-:W-:-:S02]  /*40120*/  @P1 LOP3.LUT R19, R19, 0x40, RZ, 0xfc, !PT ;  /* 0x0000004013131812 */ /* 0x000fc400078efcff */
[----:B------:R-:W-:Y:S01]  /*40130*/  LOP3.LUT P1, RZ, R22, 0x20000, RZ, 0xc0, !PT ;  /* 0x0002000016ff7812 */ /* 0x000fe2000782c0ff */
[----:B------:R-:W-:Y:S04]  /*40140*/  @P5 STG.E desc[UR10][R40.64], R34 ;  /* 0x0000002228005986 */ /* 0x000fe8000c10190a */
[----:B------:R-:W-:Y:S04]  /*40150*/  @P4 STG.E desc[UR10][R30.64], R35 ;  /* 0x000000231e004986 */ /* 0x000fe8000c10190a */
[----:B------:R-:W-:Y:S04]  /*40160*/  @P3 STG.E desc[UR10][R28.64], R252 ;  /* 0x000000fc1c003986 */ /* 0x000fe8000c10190a */
[----:B------:R1:W-:Y:S01]  /*40170*/  @P2 STG.E desc[UR10][R32.64], R27 ;  /* 0x0000001b20002986 */ /* 0x0003e2000c10190a */
[----:B------:R-:W-:-:S04]  /*40180*/  LOP3.LUT R19, R19, 0xffffff7f, RZ, 0xc0, !PT ;  /* 0xffffff7f13137812 */ /* 0x000fc800078ec0ff */
[----:B------:R-:W-:Y:S01]  /*40190*/  @P1 LOP3.LUT R19, R19, 0x80, RZ, 0xfc, !PT ;  /* 0x0000008013131812 */ /* 0x000fe200078efcff */
[----:B-1----:R-:W2:Y:S04]  /*401a0*/  LDL.LU.64 R32, [R1+0xf48] ;  /* 0x000f480001207983 */ /* 0x002ea80000300a00 */
[----:B------:R-:W2:Y:S01]  /*401b0*/  LDL.LU R2, [R1+0x18] ;  /* 0x0000180001027983 */ /* 0x000ea20000300800 */
[----:B------:R-:W-:-:S03]  /*401c0*/  LOP3.LUT P1, RZ, R22, 0x40000, RZ, 0xc0, !PT ;  /* 0x0004000016ff7812 */ /* 0x000fc6000782c0ff */
[----:B------:R-:W3:Y:S01]  /*401d0*/  LDL.LU.64 R6, [R1+0xf40] ;  /* 0x000f400001067983 */ /* 0x000ee20000300a00 */
[----:B------:R-:W-:-:S03]  /*401e0*/  LOP3.LUT R19, R19, 0xfffffeff, RZ, 0xc0, !PT ;  /* 0xfffffeff13137812 */ /* 0x000fc600078ec0ff */
[----:B------:R-:W3:Y:S04]  /*401f0*/  LDL.LU R42, [R1+0x8] ;  /* 0x00000800012a7983 */ /* 0x000ee80000300800 */
[----:B------:R-:W4:Y:S02]  /*40200*/  LDL.LU.64 R24, [R1+0xf38] ;  /* 0x000f380001187983 */ /* 0x000f240000300a00 */
[----:B------:R-:W-:Y:S02]  /*40210*/  @P1 LOP3.LUT R19, R19, 0x100, RZ, 0xfc, !PT ;  /* 0x0000010013131812 */ /* 0x000fe400078efcff */
[----:B------:R-:W-:Y:S01]  /*40220*/  LOP3.LUT P1, RZ, R22, 0x80000, RZ, 0xc0, !PT ;  /* 0x0008000016ff7812 */ /* 0x000fe2000782c0ff */
[----:B------:R-:W4:Y:S01]  /*40230*/  LDL.LU R43, [R1+0x1c] ;  /* 0x00001c00012b7983 */ /* 0x000f220000300800 */
[----:B------:R-:W-:-:S03]  /*40240*/  LOP3.LUT R19, R19, 0xfffffdff, RZ, 0xc0, !PT ;  /* 0xfffffdff13137812 */ /* 0x000fc600078ec0ff */
[----:B------:R-:W4:Y:S04]  /*40250*/  LDL.LU.64 R34, [R1+0xf30] ;  /* 0x000f300001227983 */ /* 0x000f280000300a00 */
[----:B------:R-:W4:Y:S04]  /*40260*/  LDL.LU R252, [R1+0xc] ;  /* 0x00000c0001fc7983 */ /* 0x000f280000300800 */
[----:B------:R-:W-:Y:S01]  /*40270*/  @P1 LOP3.LUT R19, R19, 0x200, RZ, 0xfc, !PT ;  /* 0x0000020013131812 */ /* 0x000fe200078efcff */
[----:B------:R-:W4:Y:S01]  /*40280*/  LDL.LU.64 R28, [R1+0xf28] ;  /* 0x000f2800011c7983 */ /* 0x000f220000300a00 */
[----:B------:R-:W-:-:S02]  /*40290*/  LOP3.LUT P1, RZ, R22, 0x100000, RZ, 0xc0, !PT ;  /* 0x0010000016ff7812 */ /* 0x000fc4000782c0ff */
[----:B------:R-:W-:Y:S01]  /*402a0*/  LOP3.LUT R19, R19, 0xfffffbff, RZ, 0xc0, !PT ;  /* 0xfffffbff13137812 */ /* 0x000fe200078ec0ff */
[----:B------:R-:W4:Y:S04]  /*402b0*/  LDL.LU.64 R30, [R1+0xf20] ;  /* 0x000f2000011e7983 */ /* 0x000f280000300a00 */
[----:B------:R-:W4:Y:S04]  /*402c0*/  LDL.LU.64 R40, [R1+0xf18] ;  /* 0x000f180001287983 */ /* 0x000f280000300a00 */
[----:B------:R-:W4:Y:S02]  /*402d0*/  LDL.LU.64 R36, [R1+0xf10] ;  /* 0x000f100001247983 */ /* 0x000f240000300a00 */
[----:B------:R-:W-:-:S02]  /*402e0*/  @P1 LOP3.LUT R19, R19, 0x400, RZ, 0xfc, !PT ;  /* 0x0000040013131812 */ /* 0x000fc400078efcff */
[----:B------:R-:W-:Y:S01]  /*402f0*/  LOP3.LUT P1, RZ, R22, 0x200000, RZ, 0xc0, !PT ;  /* 0x0020000016ff7812 */ /* 0x000fe2000782c0ff */
[----:B------:R-:W4:Y:S01]  /*40300*/  LDL.LU.64 R38, [R1+0xf08] ;  /* 0x000f080001267983 */ /* 0x000f220000300a00 */
[----:B------:R-:W-:-:S03]  /*40310*/  LOP3.LUT R19, R19, 0xfffff7ff, RZ, 0xc0, !PT ;  /* 0xfffff7ff13137812 */ /* 0x000fc600078ec0ff */
[----:B------:R-:W4:Y:S04]  /*40320*/  LDL.LU.64 R26, [R1+0xf00] ;  /* 0x000f0000011a7983 */ /* 0x000f280000300a00 */
[----:B------:R-:W4:Y:S04]  /*40330*/  LDL.LU.64 R168, [R1+0xef8] ;  /* 0x000ef80001a87983 */ /* 0x000f280000300a00 */
[----:B------:R-:W-:Y:S01]  /*40340*/  @P1 LOP3.LUT R19, R19, 0x800, RZ, 0xfc, !PT ;  /* 0x0000080013131812 */ /* 0x000fe200078efcff */
[----:B------:R-:W4:Y:S01]  /*40350*/  LDL.LU.64 R170, [R1+0xef0] ;  /* 0x000ef00001aa7983 */ /* 0x000f220000300a00 */
        /* <DEDUP_REMOVED lines=49> */
[----:B--2---:R1:W-:Y:S01]  /*40670*/  @P1 STG.E desc[UR10][R32.64], R2 ;  /* 0x0000000220001986 */ /* 0x0043e2000c10190a */
[----:B------:R-:W-:-:S03]  /*40680*/  LOP3.LUT P1, RZ, R19, 0x8000000, RZ, 0xc0, !PT ;  /* 0x0800000013ff7812 */ /* 0x000fc6000782c0ff */
[----:B-1----:R-:W2:Y:S10]  /*40690*/  LDL.LU.64 R32, [R1+0x1890] ;  /* 0x0018900001207983 */ /* 0x002eb40000300a00 */
[----:B---3--:R-:W-:Y:S01]  /*406a0*/  @P1 STG.E desc[UR10][R6.64], R42 ;  /* 0x0000002a06001986 */ /* 0x008fe2000c10190a */
[----:B------:R-:W-:-:S13]  /*406b0*/  LOP3.LUT P1, RZ, R19, 0x4000000, RZ, 0xc0, !PT ;  /* 0x0400000013ff7812 */ /* 0x000fda000782c0ff */
[----:B----4-:R-:W-:Y:S01]  /*406c0*/  @P1 STG.E desc[UR10][R24.64], R43 ;  /* 0x0000002b18001986 */ /* 0x010fe2000c10190a */
[----:B------:R-:W-:-:S13]  /*406d0*/  LOP3.LUT P1, RZ, R19, 0x2000000, RZ, 0xc0, !PT ;  /* 0x0200000013ff7812 */ /* 0x000fda000782c0ff */
[----:B------:R-:W-:Y:S01]  /*406e0*/  @P1 STG.E desc[UR10][R34.64], R252 ;  /* 0x000000fc22001986 */ /* 0x000fe2000c10190a */
[----:B------:R-:W-:-:S13]  /*406f0*/  LOP3.LUT P1, RZ, R19, 0x1000000, RZ, 0xc0, !PT ;  /* 0x0100000013ff7812 */ /* 0x000fda000782c0ff */
[----:B------:R1:W-:Y:S04]  /*40700*/  @P1 STG.E desc[UR10][R28.64], R248 ;  /* 0x000000f81c001986 */ /* 0x0003e8000c10190a */
[----:B-1----:R-:W3:Y:S01]  /*40710*/  LDL.LU.64 R28, [R1+0xee8] ;  /* 0x000ee800011c7983 */ /* 0x002ee20000300a00 */
[----:B------:R-:W-:-:S03]  /*40720*/  LOP3.LUT P1, RZ, R19, 0x800000, RZ, 0xc0, !PT ;  /* 0x0080000013ff7812 */ /* 0x000fc6000782c0ff */
[----:B------:R-:W4:Y:S10]  /*40730*/  LDL.LU.64 R34, [R1+0xee0] ;  /* 0x000ee00001227983 */ /* 0x000f340000300a00 */
[----:B------:R1:W-:Y:S01]  /*40740*/  @P1 STG.E desc[UR10][R30.64], R244 ;  /* 0x000000f41e001986 */ /* 0x0003e2000c10190a */
[----:B------:R-:W-:-:S03]  /*40750*/  LOP3.LUT P1, RZ, R19, 0x400000, RZ, 0xc0, !PT ;  /* 0x0040000013ff7812 */ /* 0x000fc6000782c0ff */
[----:B-1----:R-:W2:Y:S10]  /*40760*/  LDL.LU.64 R30, [R1+0xed8] ;  /* 0x000ed800011e7983 */ /* 0x002eb40000300a00 */
[----:B------:R1:W-:Y:S01]  /*40770*/  @P1 STG.E desc[UR10][R40.64], R249 ;  /* 0x000000f928001986 */ /* 0x0003e2000c10190a */
[----:B------:R-:W-:-:S03]  /*40780*/  LOP3.LUT P1, RZ, R19, 0x200000, RZ, 0xc0, !PT ;  /* 0x0020000013ff7812 */ /* 0x000fc6000782c0ff */
[----:B-1----:R-:W2:Y:S10]  /*40790*/  LDL.LU.64 R40, [R1+0xed0] ;  /* 0x000ed00001287983 */ /* 0x002eb40000300a00 */
[----:B------:R1:W-:Y:S04]  /*407a0*/  @P1 STG.E desc[UR10][R36.64], R245 ;  /* 0x000000f524001986 */ /* 0x0003e8000c10190a */
[----:B-1----:R-:W2:Y:S01]  /*407b0*/  LDL.LU.64 R36, [R1+0xec8] ;  /* 0x000ec80001247983 */ /* 0x002ea20000300a00 */
[----:B------:R-:W-:-:S03]  /*407c0*/  LOP3.LUT P1, RZ, R19, 0x100000, RZ, 0xc0, !PT ;  /* 0x0010000013ff7812 */ /* 0x000fc6000782c0ff */
[----:B------:R-:W2:Y:S10]  /*407d0*/  LDL.LU.64 R42, [R1+0xec0] ;  /* 0x000ec000012a7983 */ /* 0x000eb40000300a00 */
[----:B------:R1:W-:Y:S04]  /*407e0*/  @P1 STG.E desc[UR10][R38.64], R250 ;  /* 0x000000fa26001986 */ /* 0x0003e8000c10190a */
[----:B-1----:R-:W2:Y:S01]  /*407f0*/  LDL.LU.64 R38, [R1+0xeb8] ;  /* 0x000eb80001267983 */ /* 0x002ea20000300a00 */
[----:B------:R-:W-:-:S13]  /*40800*/  LOP3.LUT P1, RZ, R19, 0x80000, RZ, 0xc0, !PT ;  /* 0x0008000013ff7812 */ /* 0x000fda000782c0ff */
[----:B------:R-:W-:Y:S01]  /*40810*/  @P1 STG.E desc[UR10][R26.64], R246 ;  /* 0x000000f61a001986 */ /* 0x000fe2000c10190a */
[----:B------:R-:W-:-:S13]  /*40820*/  LOP3.LUT P1, RZ, R19, 0x40000, RZ, 0xc0, !PT ;  /* 0x0004000013ff7812 */ /* 0x000fda000782c0ff */
[----:B------:R-:W-:Y:S01]  /*40830*/  @P1 STG.E desc[UR10][R168.64], R251 ;  /* 0x000000fba8001986 */ /* 0x000fe2000c10190a */
[----:B------:R-:W-:-:S13]  /*40840*/  LOP3.LUT P1, RZ, R19, 0x20000, RZ, 0xc0, !PT ;  /* 0x0002000013ff7812 */ /* 0x000fda000782c0ff */
[----:B------:R1:W-:Y:S01]  /*40850*/  @P1 STG.E desc[UR10][R170.64], R247 ;  /* 0x000000f7aa001986 */ /* 0x0003e2000c10190a */
[----:B------:R-:W-:-:S03]  /*40860*/  LOP3.LUT P1, RZ, R19, 0x10000, RZ, 0xc0, !PT ;  /* 0x0001000013ff7812 */ /* 0x000fc6000782c0ff */
        /* <DEDUP_REMOVED lines=9> */
[----:B---3--:R1:W-:Y:S01]  /*40900*/  @P1 STG.E desc[UR10][R28.64], R240 ;  /* 0x000000f01c001986 */ /* 0x0083e2000c10190a */
[----:B------:R-:W-:-:S03]  /*40910*/  LOP3.LUT P1, RZ, R19, 0x8000, RZ, 0xc0, !PT ;  /* 0x0000800013ff7812 */ /* 0x000fc6000782c0ff */
[----:B-1----:R-:W3:Y:S10]  /*40920*/  LDL.LU.64 R28, [R1+0x1888] ;  /* 0x00188800011c7983 */ /* 0x002ef40000300a00 */
[----:B----4-:R1:W-:Y:S01]  /*40930*/  @P1 STG.E desc[UR10][R34.64], R236 ;  /* 0x000000ec22001986 */ /* 0x0103e2000c10190a */
[----:B------:R-:W-:-:S03]  /*40940*/  LOP3.LUT P1, RZ, R19, 0x4000, RZ, 0xc0, !PT ;  /* 0x0000400013ff7812 */ /* 0x000fc6000782c0ff */
[----:B-1----:R-:W4:Y:S10]  /*40950*/  LDL.LU.64 R34, [R1+0x1880] ;  /* 0x0018800001227983 */ /* 0x002f340000300a00 */
[----:B--2---:R1:W-:Y:S01]  /*40960*/  @P1 STG.E desc[UR10][R30.64], R241 ;  /* 0x000000f11e001986 */ /* 0x0043e2000c10190a */
[----:B------:R-:W-:-:S03]  /*40970*/  LOP3.LUT P1, RZ, R19, 0x2000, RZ, 0xc0, !PT ;  /* 0x0000200013ff7812 */ /* 0x000fc6000782c0ff */
[----:B-1----:R-:W2:Y:S10]  /*40980*/  LDL.LU.64 R30, [R1+0x1878] ;  /* 0x00187800011e7983 */ /* 0x002eb40000300a00 */
[----:B------:R1:W-:Y:S01]  /*40990*/  @P1 STG.E desc[UR10][R40.64], R237 ;  /* 0x000000ed28001986 */ /* 0x0003e2000c10190a */
[----:B------:R-:W-:-:S03]  /*409a0*/  LOP3.LUT P1, RZ, R19, 0x1000, RZ, 0xc0, !PT ;  /* 0x0000100013ff7812 */ /* 0x000fc6000782c0ff */
[----:B------:R-:W3:Y:S04]  /*409b0*/  LDL.LU.64 R240, [R1+0xea0] ;  /* 0x000ea00001f07983 */ /* 0x000ee80000300a00 */
[----:B-1----:R-:W2:Y:S06]  /*409c0*/  LDL.LU.64 R40, [R1+0x1870] ;  /* 0x0018700001287983 */ /* 0x002eac0000300a00 */
[----:B------:R1:W-:Y:S01]  /*409d0*/  @P1 STG.E desc[UR10][R36.64], R242 ;  /* 0x000000f224001986 */ /* 0x0003e2000c10190a */
[----:B------:R-:W-:-:S03]  /*409e0*/  LOP3.LUT P1, RZ, R19, 0x800, RZ, 0xc0, !PT ;  /* 0x0000080013ff7812 */ /* 0x000fc6000782c0ff */
[----:B------:R-:W4:Y:S04]  /*409f0*/  LDL.LU.64 R236, [R1+0xea8] ;  /* 0x000ea80001ec7983 */ /* 0x000f280000300a00 */
[----:B-1----:R-:W2:Y:S06]  /*40a00*/  LDL.LU.64 R36, [R1+0x1868] ;  /* 0x0018680001247983 */ /* 0x002eac0000300a00 */
[----:B------:R1:W-:Y:S01]  /*40a10*/  @P1 STG.E desc[UR10][R42.64], R238 ;  /* 0x000000ee2a001986 */ /* 0x0003e2000c10190a */
[----:B------:R-:W-:-:S03]  /*40a20*/  LOP3.LUT P1, RZ, R19, 0x400, RZ, 0xc0, !PT ;  /* 0x0000040013ff7812 */ /* 0x000fc6000782c0ff */
[----:B-1----:R-:W2:Y:S10]  /*40a30*/  LDL.LU.64 R42, [R1+0x1860] ;  /* 0x00186000012a7983 */ /* 0x002eb40000300a00 */
[----:B------:R1:W-:Y:S04]  /*40a40*/  @P1 STG.E desc[UR10][R38.64], R243 ;  /* 0x000000f326001986 */ /* 0x0003e8000c10190a */
[----:B-1----:R-:W2:Y:S04]  /*40a50*/  LDL.LU.64 R38, [R1+0x1858] ;  /* 0x0018580001267983 */ /* 0x002ea80000300a00 */
[----:B------:R-:W3:Y:S01]  /*40a60*/  LDL.LU.64 R242, [R1+0xeb0] ;  /* 0x000eb00001f27983 */ /* 0x000ee20000300a00 */
[----:B------:R-:W-:-:S02]  /*40a70*/  LOP3.LUT P1, RZ, R19, 0x200, RZ, 0xc0, !PT ;  /* 0x0000020013ff7812 */ /* 0x000fc4000782c0ff */
[----:B------:R-:W-:Y:S02]  /*40a80*/  LOP3.LUT R16, R16, 0xffffefff, RZ, 0xc0, !PT ;  /* 0xffffefff10107812 */ /* 0x000fe400078ec0ff */
[C---:B------:R-:W-:Y:S02]  /*40a90*/  LOP3.LUT P0, RZ, R22.reuse, 0x2000, RZ, 0xc0, !PT ;  /* 0x0000200016ff7812 */ /* 0x040fe4000780c0ff */
[C---:B------:R-:W-:Y:S02]  /*40aa0*/  LOP3.LUT P6, RZ, R22.reuse, 0x1000, RZ, 0xc0, !PT ;  /* 0x0000100016ff7812 */ /* 0x040fe400078cc0ff */
[C---:B------:R-:W-:Y:S02]  /*40ab0*/  LOP3.LUT P5, RZ, R22.reuse, 0x800, RZ, 0xc0, !PT ;  /* 0x0000080016ff7812 */ /* 0x040fe400078ac0ff */
[C---:B------:R-:W-:Y:S02]  /*40ac0*/  LOP3.LUT P4, RZ, R22.reuse, 0x400, RZ, 0xc0, !PT ;  /* 0x0000040016ff7812 */ /* 0x040fe4000788c0ff */
[----:B------:R-:W-:-:S02]  /*40ad0*/  LOP3.LUT P3, RZ, R22, 0x200, RZ, 0xc0, !PT ;  /* 0x0000020016ff7812 */ /* 0x000fc4000786c0ff */
[----:B------:R-:W-:Y:S01]  /*40ae0*/  LOP3.LUT P2, RZ, R22, 0x100, RZ, 0xc0, !PT ;  /* 0x0000010016ff7812 */ /* 0x000fe2000784c0ff */
[----:B---3--:R-:W-:Y:S01]  /*40af0*/  @P1 STG.E desc[UR10][R242.64], R239 ;  /* 0x000000eff2001986 */ /* 0x008fe2000c10190a */
[----:B------:R-:W-:-:S13]  /*40b00*/  LOP3.LUT P1, RZ, R19, 0x100, RZ, 0xc0, !PT ;  /* 0x0000010013ff7812 */ /* 0x000fda000782c0ff */
[----:B----4-:R1:W-:Y:S01]  /*40b10*/  @P1 STG.E desc[UR10][R236.64], R232 ;  /* 0x000000e8ec001986 */ /* 0x0103e2000c10190a */
[----:B------:R-:W-:-:S03]  /*40b20*/  LOP3.LUT P1, RZ, R19, 0x80, RZ, 0xc0, !PT ;  /* 0x0000008013ff7812 */ /* 0x000fc6000782c0ff */
[----:B-1----:R-:W3:Y:S10]  /*40b30*/  LDL.LU.64 R236, [R1+0xe50] ;  /* 0x000e500001ec7983 */ /* 0x002ef40000300a00 */
        /* <DEDUP_REMOVED lines=23> */
[----:B------:R-:W-:Y:S01]  /*40cb0*/  @P3 STG.E desc[UR10][R168.64], R220 ;  /* 0x000000dca8003986 */ /* 0x000fe2000c10190a */
[----:B------:R-:W-:-:S03]  /*40cc0*/  LOP3.LUT R16, R16, 0xfffeffff, RZ, 0xc0, !PT ;  /* 0xfffeffff10107812 */ /* 0x000fc600078ec0ff */
[----:B------:R1:W-:Y:S01]  /*40cd0*/  @P2 STG.E desc[UR10][R170.64], R225 ;  /* 0x000000e1aa002986 */ /* 0x0003e2000c10190a */
[----:B------:R-:W-:Y:S02]  /*40ce0*/  @P1 LOP3.LUT R16, R16, 0x10000, RZ, 0xfc, !PT ;  /* 0x0001000010101812 */ /* 0x000fe400078efcff */
[----:B------:R-:W-:Y:S01]  /*40cf0*/  LOP3.LUT P1, RZ, R23, 0x100000, RZ, 0xc0, !PT ;  /* 0x0010000017ff7812 */ /* 0x000fe2000782c0ff */
[----:B-1----:R-:W4:Y:S01]  /*40d00*/  LDL.LU.64 R170, [R1+0xe48] ;  /* 0x000e480001aa7983 */ /* 0x002f220000300a00 */
[----:B------:R-:W-:-:S03]  /*40d10*/  LOP3.LUT R16, R16, 0xfffdffff, RZ, 0xc0, !PT ;  /* 0xfffdffff10107812 */ /* 0x000fc600078ec0ff */
[----:B------:R-:W2:Y:S08]  /*40d20*/  LDL.LU.64 R240, [R1+0xe40] ;  /* 0x000e400001f07983 */ /* 0x000eb00000300a00 */
[----:B------:R-:W-:Y:S02]  /*40d30*/  @P1 LOP3.LUT R16, R16, 0x20000, RZ, 0xfc, !PT ;  /* 0x0002000010101812 */ /* 0x000fe400078efcff */
[----:B------:R-:W-:Y:S01]  /*40d40*/  LOP3.LUT P1, RZ, R23, 0x200000, RZ, 0xc0, !PT ;  /* 0x0020000017ff7812 */ /* 0x000fe2000782c0ff */
[----:B------:R-:W2:Y:S01]  /*40d50*/  LDL.LU.64 R246, [R1+0xe38] ;  /* 0x000e380001f67983 */ /* 0x000ea20000300a00 */
[----:B------:R-:W-:-:S03]  /*40d60*/  LOP3.LUT R16, R16, 0xfffbffff, RZ, 0xc0, !PT ;  /* 0xfffbffff10107812 */ /* 0x000fc600078ec0ff */
[----:B------:R-:W2:Y:S04]  /*40d70*/  LDL.LU.64 R250, [R1+0xe30] ;  /* 0x000e300001fa7983 */ /* 0x000ea80000300a00 */
[----:B------:R-:W2:Y:S04]  /*40d80*/  LDL.LU.64 R244, [R1+0xe28] ;  /* 0x000e280001f47983 */ /* 0x000ea80000300a00 */
[----:B------:R-:W-:Y:S01]  /*40d90*/  @P1 LOP3.LUT R16, R16, 0x40000, RZ, 0xfc, !PT ;  /* 0x0004000010101812 */ /* 0x000fe200078efcff */
[----:B------:R-:W2:Y:S01]  /*40da0*/  LDL.LU.64 R248, [R1+0xe20] ;  /* 0x000e200001f87983 */ /* 0x000ea20000300a00 */
[----:B------:R-:W-:-:S02]  /*40db0*/  LOP3.LUT P1, RZ, R23, 0x400000, RZ, 0xc0, !PT ;  /* 0x0040000017ff7812 */ /* 0x000fc4000782c0ff */
[----:B------:R-:W-:Y:S01]  /*40dc0*/  LOP3.LUT R16, R16, 0xfff7ffff, RZ, 0xc0, !PT ;  /* 0xfff7ffff10107812 */ /* 0x000fe200078ec0ff */
[----:B------:R-:W2:Y:S01]  /*40dd0*/  LDL.LU.64 R6, [R1+0xe18] ;  /* 0x000e180001067983 */ /* 0x000ea20000300a00 */
[----:B------:R-:W-:-:S03]  /*40de0*/  LOP3.LUT R19, R19, 0xfffffffe, RZ, 0xc0, !PT ;  /* 0xfffffffe13137812 */ /* 0x000fc600078ec0ff */
[----:B------:R-:W2:Y:S04]  /*40df0*/  LDL.LU.64 R24, [R1+0xe10] ;  /* 0x000e100001187983 */ /* 0x000ea80000300a00 */
[----:B------:R-:W2:Y:S02]  /*40e00*/  LDL.LU.64 R26, [R1+0xe08] ;  /* 0x000e0800011a7983 */ /* 0x000ea40000300a00 */
[----:B------:R-:W-:Y:S02]  /*40e10*/  @P1 LOP3.LUT R16, R16, 0x80000, RZ, 0xfc, !PT ;  /* 0x0008000010101812 */ /* 0x000fe400078efcff */
[----:B------:R-:W-:Y:S01]  /*40e20*/  LOP3.LUT P1, RZ, R23, 0x800000, RZ, 0xc0, !PT ;  /* 0x0080000017ff7812 */ /* 0x000fe2000782c0ff */
[----:B------:R-:W2:Y:S01]  /*40e30*/  LDL.LU.64 R168, [R1+0xe00] ;  /* 0x000e000001a87983 */ /* 0x000ea20000300a00 */
        /* <DEDUP_REMOVED lines=49> */
[----:B----4-:R1:W-:Y:S04]  /*41150*/  @P1 STG.E desc[UR10][R170.64], R226 ;  /* 0x000000e2aa001986 */ /* 0x0103e8000c10190a */
[----:B-1----:R-:W3:Y:S04]  /*41160*/  LDL.LU.64 R170, [R1+0xdf8] ;  /* 0x000df80001aa7983 */ /* 0x002ee80000300a00 */
[----:B------:R-:W4:Y:S04]  /*41170*/  LDL.LU.64 R220, [R1+0xdf0] ;  /* 0x000df00001dc7983 */ /* 0x000f280000300a00 */
[----:B------:R-:W4:Y:S04]  /*41180*/  LDL.LU.64 R224, [R1+0xde8] ;  /* 0x000de80001e07983 */ /* 0x000f280000300a00 */
[----:B------:R-:W4:Y:S01]  /*41190*/  LDL.LU.64 R230, [R1+0xde0] ;  /* 0x000de00001e67983 */ /* 0x000f220000300a00 */
[----:B------:R-:W-:-:S03]  /*411a0*/  LOP3.LUT P1, RZ, R19, 0x4, RZ, 0xc0, !PT ;  /* 0x0000000413ff7812 */ /* 0x000fc6000782c0ff */
[----:B------:R-:W4:Y:S04]  /*411b0*/  LDL.LU.64 R234, [R1+0xdd8] ;  /* 0x000dd80001ea7983 */ /* 0x000f280000300a00 */
[----:B------:R-:W4:Y:S04]  /*411c0*/  LDL.LU.64 R228, [R1+0xdd0] ;  /* 0x000dd00001e47983 */ /* 0x000f280000300a00 */
[----:B------:R-:W4:Y:S04]  /*411d0*/  LDL.LU.64 R232, [R1+0xdc8] ;  /* 0x000dc80001e87983 */ /* 0x000f280000300a00 */
[----:B--2---:R1:W-:Y:S01]  /*411e0*/  @P1 STG.E desc[UR10][R240.64], R222 ;  /* 0x000000def0001986 */ /* 0x0043e2000c10190a */
[----:B------:R-:W-:-:S03]  /*411f0*/  LOP3.LUT P1, RZ, R19, 0x2, RZ, 0xc0, !PT ;  /* 0x0000000213ff7812 */ /* 0x000fc6000782c0ff */
[----:B------:R-:W2:Y:S04]  /*41200*/  LDL.LU.64 R238, [R1+0xdc0] ;  /* 0x000dc00001ee7983 */ /* 0x000ea80000300a00 */
[----:B------:R-:W2:Y:S04]  /*41210*/  LDL.LU.64 R242, [R1+0xdb8] ;  /* 0x000db80001f27983 */ /* 0x000ea80000300a00 */
[----:B------:R-:W2:Y:S04]  /*41220*/  LDL.LU.64 R236, [R1+0xdb0] ;  /* 0x000db00001ec7983 */ /* 0x000ea80000300a00 */
[----:B------:R1:W-:Y:S01]  /*41230*/  @P1 STG.E desc[UR10][R246.64], R227 ;  /* 0x000000e3f6001986 */ /* 0x0003e2000c10190a */
[----:B------:R-:W-:-:S03]  /*41240*/  LOP3.LUT P1, RZ, R19, 0x1, RZ, 0xc0, !PT ;  /* 0x0000000113ff7812 */ /* 0x000fc6000782c0ff */
[----:B-1----:R-:W2:Y:S04]  /*41250*/  LDL.LU.64 R240, [R1+0xda8] ;  /* 0x000da80001f07983 */ /* 0x002ea80000300a00 */
[----:B------:R-:W2:Y:S06]  /*41260*/  LDL.LU.64 R246, [R1+0xda0] ;  /* 0x000da00001f67983 */ /* 0x000eac0000300a00 */
[----:B------:R1:W-:Y:S01]  /*41270*/  @P1 STG.E desc[UR10][R250.64], R223 ;  /* 0x000000dffa001986 */ /* 0x0003e2000c10190a */
[----:B------:R-:W-:-:S03]  /*41280*/  LOP3.LUT P1, RZ, R16, 0x80000000, RZ, 0xc0, !PT ;  /* 0x8000000010ff7812 */ /* 0x000fc6000782c0ff */
[----:B-1----:R-:W2:Y:S10]  /*41290*/  LDL.LU.64 R250, [R1+0xd98] ;  /* 0x000d980001fa7983 */ /* 0x002eb40000300a00 */
        /* <DEDUP_REMOVED lines=18> */
[----:B---3--:R1:W-:Y:S04]  /*413c0*/  @P1 STG.E desc[UR10][R170.64], R219 ;  /* 0x000000dbaa001986 */ /* 0x0083e8000c10190a */
[----:B-1----:R-:W3:Y:S01]  /*413d0*/  LDL.LU.64 R170, [R1+0xd60] ;  /* 0x000d600001aa7983 */ /* 0x002ee20000300a00 */
        /* <DEDUP_REMOVED lines=22> */
[----:B------:R-:W-:Y:S02]  /*41540*/  LOP3.LUT P1, RZ, R16, 0x2000, RZ, 0xc0, !PT ;  /* 0x0000200010ff7812 */ /* 0x000fe4000782c0ff */
[C---:B------:R-:W-:Y:S02]  /*41550*/  LOP3.LUT P0, RZ, R23.reuse, 0x4000, RZ, 0xc0, !PT ;  /* 0x0000400017ff7812 */ /* 0x040fe4000780c0ff */
[C---:B------:R-:W-:Y:S02]  /*41560*/  LOP3.LUT P6, RZ, R23.reuse, 0x2000, RZ, 0xc0, !PT ;  /* 0x0000200017ff7812 */ /* 0x040fe400078cc0ff */
[C---:B------:R-:W-:Y:S02]  /*41570*/  LOP3.LUT P5, RZ, R23.reuse, 0x1000, RZ, 0xc0, !PT ;  /* 0x0000100017ff7812 */ /* 0x040fe400078ac0ff */
[----:B------:R-:W-:-:S05]  /*41580*/  LOP3.LUT P4, RZ, R23, 0x800, RZ, 0xc0, !PT ;  /* 0x0000080017ff7812 */ /* 0x000fca000788c0ff */
[----:B------:R-:W-:Y:S01]  /*41590*/  @P1 STG.E desc[UR10][R250.64], R201 ;  /* 0x000000c9fa001986 */ /* 0x000fe2000c10190a */
[----:B------:R-:W-:Y:S02]  /*415a0*/  LOP3.LUT P1, RZ, R16, 0x1000, RZ, 0xc0, !PT ;  /* 0x0000100010ff7812 */ /* 0x000fe4000782c0ff */
[C---:B------:R-:W-:Y:S02]  /*415b0*/  LOP3.LUT P3, RZ, R23.reuse, 0x400, RZ, 0xc0, !PT ;  /* 0x0000040017ff7812 */ /* 0x040fe4000786c0ff */
[----:B------:R-:W-:-:S09]  /*415c0*/  LOP3.LUT P2, RZ, R23, 0x200, RZ, 0xc0, !PT ;  /* 0x0000020017ff7812 */ /* 0x000fd2000784c0ff */
[----:B------:R-:W-:Y:S04]  /*415d0*/  @P1 STG.E desc[UR10][R244.64], R197 ;  /* 0x000000c5f4001986 */ /* 0x000fe8000c10190a */
[----:B------:R-:W-:Y:S04]  /*415e0*/  @P0 STG.E desc[UR10][R248.64], R202 ;  /* 0x000000caf8000986 */ /* 0x000fe8000c10190a */
[----:B------:R-:W-:Y:S04]  /*415f0*/  @P6 STG.E desc[UR10][R6.64], R198 ;  /* 0x000000c606006986 */ /* 0x000fe8000c10190a */
[----:B------:R-:W-:Y:S04]  /*41600*/  @P5 STG.E desc[UR10][R24.64], R203 ;  /* 0x000000cb18005986 */ /* 0x000fe8000c10190a */
[----:B------:R-:W-:Y:S04]  /*41610*/  @P4 STG.E desc[UR10][R26.64], R199 ;  /* 0x000000c71a004986 */ /* 0x000fe8000c10190a */
[----:B------:R-:W-:Y:S04]  /*41620*/  @P3 STG.E desc[UR10][R168.64], R192 ;  /* 0x000000c0a8003986 */ /* 0x000fe8000c10190a */
[----:B---3--:R1:W-:Y:S04]  /*41630*/  @P2 STG.E desc[UR10][R170.64], R188 ;  /* 0x000000bcaa002986 */ /* 0x0083e8000c10190a */
[----:B-1----:R-:W2:Y:S01]  /*41640*/  LDL.LU.64 R170, [R1+0xd58] ;  /* 0x000d580001aa7983 */ /* 0x002ea20000300a00 */
[----:B------:R-:W-:-:S02]  /*41650*/  LOP3.LUT P0, RZ, R3, 0x10000, RZ, 0xc0, !PT ;  /* 0x0001000003ff7812 */ /* 0x000fc4000780c0ff */
[----:B------:R-:W-:Y:S01]  /*41660*/  LOP3.LUT R20, R20, 0xffdfffff, RZ, 0xc0, !PT ;  /* 0xffdfffff14147812 */ /* 0x000fe200078ec0ff */
[----:B------:R-:W3:Y:S04]  /*41670*/  LDL.LU.64 R244, [R1+0xd50] ;  /* 0x000d500001f47983 */ /* 0x000ee80000300a00 */
        /* <DEDUP_REMOVED lines=11> */
[----:B------:R-:W-:Y:S01]  /*41730*/  LOP3.LUT R20, R20, 0xff7fffff, RZ, 0xc0, !PT ;  /* 0xff7fffff14147812 */ /* 0x000fe200078ec0ff */
[----:B------:R-:W4:Y:S01]  /*41740*/  LDL.LU.64 R26, [R1+0xd18] ;  /* 0x000d1800011a7983 */ /* 0x000f220000300a00 */
[----:B------:R-:W-:-:S03]  /*41750*/  LOP3.LUT R16, R16, 0xfffffffe, RZ, 0xc0, !PT ;  /* 0xfffffffe10107812 */ /* 0x000fc600078ec0ff */
[----:B------:R-:W4:Y:S01]  /*41760*/  LDL.LU.64 R168, [R1+0xd10] ;  /* 0x000d100001a87983 */ /* 0x000f220000300a00 */
[----:B------:R-:W-:-:S03]  /*41770*/  LOP3.LUT P1, RZ, R23, 0x100, RZ, 0xc0, !PT ;  /* 0x0000010017ff7812 */ /* 0x000fc6000782c0ff */
[----:B------:R-:W4:Y:S02]  /*41780*/  LDL.LU.64 R246, [R1+0xd08] ;  /* 0x000d080001f67983 */ /* 0x000f240000300a00 */
        /* <DEDUP_REMOVED lines=41> */
[----:B--2---:R1:W-:Y:S04]  /*41a20*/  @P1 STG.E desc[UR10][R170.64], R193 ;  /* 0x000000c1aa001986 */ /* 0x0043e8000c10190a */
[----:B-1----:R-:W2:Y:S06]  /*41a30*/  LDL.LU.64 R170, [R1+0xd00] ;  /* 0x000d000001aa7983 */ /* 0x002eac0000300a00 */
[----:B------:R-:W-:-:S02]  /*41a40*/  @P0 LOP3.LUT R16, R16, 0x20, RZ, 0xfc, !PT ;  /* 0x0000002010100812 */ /* 0x000fc400078efcff */
        /* <DEDUP_REMOVED lines=21> */
[----:B-1----:R-:W3:Y:S10]  /*41ba0*/  LDL.LU.64 R244, [R1+0xcf8] ;  /* 0x000cf80001f47983 */ /* 0x002ef40000300a00 */
[----:B----4-:R-:W-:Y:S01]  /*41bb0*/  @P0 STG.E desc[UR10][R236.64], R194 ;  /* 0x000000c2ec000986 */ /* 0x010fe2000c10190a */
[----:B------:R-:W-:-:S13]  /*41bc0*/  LOP3.LUT P0, RZ, R16, 0x400, RZ, 0xc0, !PT ;  /* 0x0000040010ff7812 */ /* 0x000fda000780c0ff */
[----:B------:R1:W-:Y:S01]  /*41bd0*/  @P0 STG.E desc[UR10][R250.64], R190 ;  /* 0x000000befa000986 */ /* 0x0003e2000c10190a */
[----:B------:R-:W-:-:S03]  /*41be0*/  LOP3.LUT P0, RZ, R16, 0x200, RZ, 0xc0, !PT ;  /* 0x0000020010ff7812 */ /* 0x000fc6000780c0ff */
[----:B-1----:R-:W4:Y:S10]  /*41bf0*/  LDL.LU.64 R250, [R1+0xcf0] ;  /* 0x000cf00001fa7983 */ /* 0x002f340000300a00 */
        /* <DEDUP_REMOVED lines=9> */
[----:B------:R-:W-:Y:S01]  /*41c90*/  @P0 STG.E desc[UR10][R240.64], R180 ;  /* 0x000000b4f0000986 */ /* 0x000fe2000c10190a */
[----:B------:R-:W-:-:S03]  /*41ca0*/  LOP3.LUT P0, RZ, R16, 0x20, RZ, 0xc0, !PT ;  /* 0x0000002010ff7812 */ /* 0x000fc6000780c0ff */
[----:B------:R-:W4:Y:S10]  /*41cb0*/  LDL.LU.64 R238, [R1+0xcd0] ;  /* 0x000cd00001ee7983 */ /* 0x000f340000300a00 */
[----:B------:R1:W-:Y:S04]  /*41cc0*/  @P0 STG.E desc[UR10][R26.64], R185 ;  /* 0x000000b91a000986 */ /* 0x0003e8000c10190a */
[----:B-1----:R-:W4:Y:S01]  /*41cd0*/  LDL.LU.64 R26, [R1+0xcc8] ;  /* 0x000cc800011a7983 */ /* 0x002f220000300a00 */
[----:B------:R-:W-:-:S03]  /*41ce0*/  LOP3.LUT P0, RZ, R16, 0x10, RZ, 0xc0, !PT ;  /* 0x0000001010ff7812 */ /* 0x000fc6000780c0ff */
[----:B------:R-:W4:Y:S10]  /*41cf0*/  LDL.LU.64 R242, [R1+0xcc0] ;  /* 0x000cc00001f27983 */ /* 0x000f340000300a00 */
[----:B------:R1:W-:Y:S01]  /*41d00*/  @P0 STG.E desc[UR10][R168.64], R181 ;  /* 0x000000b5a8000986 */ /* 0x0003e2000c10190a */
[----:B------:R-:W-:-:S03]  /*41d10*/  LOP3.LUT P0, RZ, R16, 0x8, RZ, 0xc0, !PT ;  /* 0x0000000810ff7812 */ /* 0x000fc6000780c0ff */
[----:B-1----:R-:W4:Y:S10]  /*41d20*/  LDL.LU.64 R168, [R1+0xcb8] ;  /* 0x000cb80001a87983 */ /* 0x002f340000300a00 */
[----:B------:R-:W-:Y:S01]  /*41d30*/  @P0 STG.E desc[UR10][R246.64], R186 ;  /* 0x000000baf6000986 */ /* 0x000fe2000c10190a */
[----:B------:R-:W-:-:S03]  /*41d40*/  LOP3.LUT P0, RZ, R16, 0x4, RZ, 0xc0, !PT ;  /* 0x0000000410ff7812 */ /* 0x000fc6000780c0ff */
[----:B------:R-:W4:Y:S10]  /*41d50*/  LDL.LU.64 R236, [R1+0xcb0] ;  /* 0x000cb00001ec7983 */ /* 0x000f340000300a00 */
[----:B--2---:R1:W-:Y:S04]  /*41d60*/  @P0 STG.E desc[UR10][R170.64], R182 ;  /* 0x000000b6aa000986 */ /* 0x0043e8000c10190a */
[----:B-1----:R-:W2:Y:S01]  /*41d70*/  LDL.LU.64 R170, [R1+0xca8] ;  /* 0x000ca80001aa7983 */ /* 0x002ea20000300a00 */
[----:B------:R-:W-:-:S03]  /*41d80*/  LOP3.LUT P0, RZ, R16, 0x2, RZ, 0xc0, !PT ;  /* 0x0000000210ff7812 */ /* 0x000fc6000780c0ff */
[----:B------:R-:W2:Y:S10]  /*41d90*/  LDL.LU.64 R240, [R1+0xca0] ;  /* 0x000ca00001f07983 */ /* 0x000eb40000300a00 */
[----:B---3--:R1:W-:Y:S01]  /*41da0*/  @P0 STG.E desc[UR10][R244.64], R187 ;  /* 0x000000bbf4000986 */ /* 0x0083e2000c10190a */
[----:B------:R-:W-:-:S03]  /*41db0*/  LOP3.LUT P0, RZ, R16, 0x1, RZ, 0xc0, !PT ;  /* 0x0000000110ff7812 */ /* 0x000fc6000780c0ff */
[----:B-1----:R-:W3:Y:S04]  /*41dc0*/  LDL.LU.64 R244, [R1+0xc98] ;  /* 0x000c980001f47983 */ /* 0x002ee80000300a00 */
[----:B------:R-:W3:Y:S06]  /*41dd0*/  LDL.LU.64 R246, [R1+0xc90] ;  /* 0x000c900001f67983 */ /* 0x000eec0000300a00 */
[----:B----4-:R-:W-:Y:S01]  /*41de0*/  @P0 STG.E desc[UR10][R250.64], R183 ;  /* 0x000000b7fa000986 */ /* 0x010fe2000c10190a */
[----:B------:R-:W-:-:S13]  /*41df0*/  LOP3.LUT P0, RZ, R20, 0x80000000, RZ, 0xc0, !PT ;  /* 0x8000000014ff7812 */ /* 0x000fda000780c0ff */
[----:B------:R1:W-:Y:S01]  /*41e00*/  @P0 STG.E desc[UR10][R248.64], R176 ;  /* 0x000000b0f8000986 */ /* 0x0003e2000c10190a */
[----:B------:R-:W-:-:S03]  /*41e10*/  LOP3.LUT P0, RZ, R20, 0x40000000, RZ, 0xc0, !PT ;  /* 0x4000000014ff7812 */ /* 0x000fc6000780c0ff */
[----:B-1----:R-:W4:Y:S10]  /*41e20*/  LDL.LU.64 R248, [R1+0xc88] ;  /* 0x000c880001f87983 */ /* 0x002f340000300a00 */
[----:B------:R1:W-:Y:S01]  /*41e30*/  @P0 STG.E desc[UR10][R6.64], R172 ;  /* 0x000000ac06000986 */ /* 0x0003e2000c10190a */
[----:B------:R-:W-:-:S03]  /*41e40*/  LOP3.LUT P0, RZ, R20, 0x20000000, RZ, 0xc0, !PT ;  /* 0x2000000014ff7812 */ /* 0x000fc6000780c0ff */
[----:B------:R-:W4:Y:S04]  /*41e50*/  LDL.LU.64 R250, [R1+0xc80] ;  /* 0x000c800001fa7983 */ /* 0x000f280000300a00 */
[----:B-1----:R-:W4:Y:S06]  /*41e60*/  LDL.LU.64 R6, [R1+0xc78] ;  /* 0x000c780001067983 */ /* 0x002f2c0000300a00 */
[----:B------:R1:W-:Y:S01]  /*41e70*/  @P0 STG.E desc[UR10][R24.64], R177 ;  /* 0x000000b118000986 */ /* 0x0003e2000c10190a */
[----:B------:R-:W-:-:S03]  /*41e80*/  LOP3.LUT P0, RZ, R20, 0x10000000, RZ, 0xc0, !PT ;  /* 0x1000000014ff7812 */ /* 0x000fc6000780c0ff */
[----:B-1----:R-:W4:Y:S10]  /*41e90*/  LDL.LU.64 R24, [R1+0xb80] ;  /* 0x000b800001187983 */ /* 0x002f340000300a00 */
[----:B------:R-:W-:Y:S01]  /*41ea0*/  @P0 STG.E desc[UR10][R238.64], R173 ;  /* 0x000000adee000986 */ /* 0x000fe2000c10190a */
[----:B------:R-:W-:-:S13]  /*41eb0*/  LOP3.LUT P0, RZ, R20, 0x8000000, RZ, 0xc0, !PT ;  /* 0x0800000014ff7812 */ /* 0x000fda000780c0ff */
        /* <DEDUP_REMOVED lines=10> */
[----:B--2---:R1:W-:Y:S04]  /*41f60*/  @P0 STG.E desc[UR10][R170.64], R12 ;  /* 0x0000000caa000986 */ /* 0x0043e8000c10190a */
[----:B-1----:R-:W2:Y:S01]  /*41f70*/  LDL.LU.64 R170, [R1+0xc68] ;  /* 0x000c680001aa7983 */ /* 0x002ea20000300a00 */
[----:B------:R-:W-:Y:S02]  /*41f80*/  LOP3.LUT P0, RZ, R20, 0x400000, RZ, 0xc0, !PT ;  /* 0x0040000014ff7812 */ /* 0x000fe4000780c0ff */
[C---:B------:R-:W-:Y:S02]  /*41f90*/  LOP3.LUT P2, RZ, R3.reuse, 0x8000, RZ, 0xc0, !PT ;  /* 0x0000800003ff7812 */ /* 0x040fe4000784c0ff */
[----:B------:R-:W-:-:S09]  /*41fa0*/  LOP3.LUT P3, RZ, R3, 0x4000, RZ, 0xc0, !PT ;  /* 0x0000400003ff7812 */ /* 0x000fd2000786c0ff */
[----:B------:R-:W-:Y:S01]  /*41fb0*/  @P0 STG.E desc[UR10][R240.64], R8 ;  /* 0x00000008f0000986 */ /* 0x000fe2000c10190a */
[----:B------:R-:W-:Y:S02]  /*41fc0*/  LOP3.LUT P0, RZ, R20, 0x200000, RZ, 0xc0, !PT ;  /* 0x0020000014ff7812 */ /* 0x000fe4000780c0ff */
[C---:B------:R-:W-:Y:S02]  /*41fd0*/  LOP3.LUT P4, RZ, R3.reuse, 0x2000, RZ, 0xc0, !PT ;  /* 0x0000200003ff7812 */ /* 0x040fe4000788c0ff */
[C---:B------:R-:W-:Y:S02]  /*41fe0*/  LOP3.LUT P5, RZ, R3.reuse, 0x1000, RZ, 0xc0, !PT ;  /* 0x0000100003ff7812 */ /* 0x040fe400078ac0ff */
[C---:B------:R-:W-:Y:S02]  /*41ff0*/  LOP3.LUT P6, RZ, R3.reuse, 0x800, RZ, 0xc0, !PT ;  /* 0x0000080003ff7812 */ /* 0x040fe400078cc0ff */
[----:B------:R-:W-:-:S05]  /*42000*/  LOP3.LUT P1, RZ, R3, 0x400, RZ, 0xc0, !PT ;  /* 0x0000040003ff7812 */ /* 0x000fca000782c0ff */
[----:B---3--:R1:W-:Y:S04]  /*42010*/  @P0 STG.E desc[UR10][R244.64], R13 ;  /* 0x0000000df4000986 */ /* 0x0083e8000c10190a */
[----:B------:R-:W-:Y:S04]  /*42020*/  @P2 STG.E desc[UR10][R246.64], R9 ;  /* 0x00000009f6002986 */ /* 0x000fe8000c10190a */
[----:B-1----:R-:W3:Y:S01]  /*42030*/  LDL.LU.64 R244, [R1+0xb70] ;  /* 0x000b700001f47983 */ /* 0x002ee20000300a00 */
[----:B------:R-:W-:-:S03]  /*42040*/  LOP3.LUT P2, RZ, R20, 0x80000, RZ, 0xc0, !PT ;  /* 0x0008000014ff7812 */ /* 0x000fc6000784c0ff */
[----:B----4-:R1:W-:Y:S01]  /*42050*/  @P3 STG.E desc[UR10][R248.64], R14 ;  /* 0x0000000ef8003986 */ /* 0x0103e2000c10190a */
[----:B------:R-:W-:-:S03]  /*42060*/  LOP3.LUT P3, RZ, R20, 0x40000, RZ, 0xc0, !PT ;  /* 0x0004000014ff7812 */ /* 0x000fc6000786c0ff */
[----:B------:R-:W-:Y:S04]  /*42070*/  @P4 STG.E desc[UR10][R250.64], R10 ;  /* 0x0000000afa004986 */ /* 0x000fe8000c10190a */
[----:B-1----:R-:W4:Y:S04]  /*42080*/  LDL.LU.64 R248, [R1+0xc60] ;  /* 0x000c600001f87983 */ /* 0x002f280000300a00 */
[----:B------:R1:W-:Y:S04]  /*42090*/  @P5 STG.E desc[UR10][R6.64], R15 ;  /* 0x0000000f06005986 */ /* 0x0003e8000c10190a */
[----:B-1----:R-:W4:Y:S04]  /*420a0*/  LDL.LU.64 R6, [R1+0xb68] ;  /* 0x000b680001067983 */ /* 0x002f280000300a00 */
[----:B------:R1:W-:Y:S01]  /*420b0*/  @P6 STG.E desc[UR10][R24.64], R11 ;  /* 0x0000000b18006986 */ /* 0x0003e2000c10190a */
[----:B------:R-:W-:Y:S01]  /*420c0*/  VIADD R2, R4, 0x1f3 ;  /* 0x000001f304027836 */ /* 0x000fe20000000000 */
[----:B------:R-:W-:-:S02]  /*420d0*/  LOP3.LUT P0, RZ, R20, 0x100000, RZ, 0xc0, !PT ;  /* 0x0010000014ff7812 */ /* 0x000fc4000780c0ff */
[----:B------:R-:W-:Y:S01]  /*420e0*/  LOP3.LUT P4, RZ, R20, 0x20000, RZ, 0xc0, !PT ;  /* 0x0002000014ff7812 */ /* 0x000fe2000788c0ff */
[----:B------:R-:W-:Y:S01]  /*420f0*/  VIADD R3, R4, 0x1f4 ;  /* 0x000001f404037836 */ /* 0x000fe20000000000 */
[----:B------:R-:W-:Y:S01]  /*42100*/  LOP3.LUT P5, RZ, R20, 0x10000, RZ, 0xc0, !PT ;  /* 0x0001000014ff7812 */ /* 0x000fe200078ac0ff */
[----:B------:R-:W4:Y:S04]  /*42110*/  LDS.128 R8, [R0] ;  /* 0x0000000000087984 */ /* 0x000f280000000c00 */
[----:B-1----:R-:W4:Y:S04]  /*42120*/  LDL.LU.64 R24, [R1+0xc58] ;  /* 0x000c580001187983 */ /* 0x002f280000300a00 */
[----:B------:R1:W-:Y:S04]  /*42130*/  @P1 STG.E desc[UR10][R26.64], R32 ;  /* 0x000000201a001986 */ /* 0x0003e8000c10190a */
[----:B-1----:R-:W4:Y:S04]  /*42140*/  LDL.LU.64 R26, [R1+0xb60] ;  /* 0x000b6000011a7983 */ /* 0x002f280000300a00 */
[----:B------:R1:W-:Y:S04]  /*42150*/  @P2 STG.E desc[UR10][R168.64], R28 ;  /* 0x0000001ca8002986 */ /* 0x0003e8000c10190a */
[----:B-1----:R-:W4:Y:S04]  /*42160*/  LDL.LU.64 R168, [R1+0xc50] ;  /* 0x000c500001a87983 */ /* 0x002f280000300a00 */
[----:B--2---:R1:W-:Y:S04]  /*42170*/  @P3 STG.E desc[UR10][R170.64], R33 ;  /* 0x00000021aa003986 */ /* 0x0043e8000c10190a */
[----:B-1----:R-:W2:Y:S01]  /*42180*/  LDL.LU.64 R170, [R1+0xb58] ;  /* 0x000b580001aa7983 */ /* 0x002ea20000300a00 */
[----:B------:R-:W-:Y:S01]  /*42190*/  ISETP.LT.AND P1, PT, R2, UR4, !P0 ;  /* 0x0000000402007c0c */ /* 0x000fe2000c721270 */
[----:B------:R-:W-:Y:S01]  /*421a0*/  VIADD R2, R4, 0x177 ;  /* 0x0000017704027836 */ /* 0x000fe20000000000 */
[----:B------:R-:W-:-:S04]  /*421b0*/  LOP3.LUT P6, RZ, R20, 0x8000, RZ, 0xc0, !PT ;  /* 0x0000800014ff7812 */ /* 0x000fc800078cc0ff */
[----:B------:R-:W-:Y:S01]  /*421c0*/  ISETP.LT.AND P3, PT, R2, UR5, !P0 ;  /* 0x0000000502007c0c */ /* 0x000fe2000c761270 */
[----:B------:R-:W-:Y:S01]  /*421d0*/  VIADD R2, R4, 0x176 ;  /* 0x0000017604027836 */ /* 0x000fe20000000000 */
[----:B------:R-:W-:Y:S01]  /*421e0*/  ULDC UR5, c[0x0][0x22c] ;  /* 0x00008b0000057ab9 */ /* 0x000fe20000000800 */
[----:B---3--:R1:W-:Y:S03]  /*421f0*/  @P4 STG.E desc[UR10][R244.64], R29 ;  /* 0x0000001df4004986 */ /* 0x0083e6000c10190a */
[----:B------:R-:W-:Y:S01]  /*42200*/  ISETP.LT.AND P4, PT, R2, UR5, !P0 ;  /* 0x0000000502007c0c */ /* 0x000fe2000c781270 */
[----:B------:R-:W-:Y:S01]  /*42210*/  VIADD R2, R4, 0x178 ;  /* 0x0000017804027836 */ /* 0x000fe20000000000 */
[----:B------:R-:W-:Y:S01]  /*42220*/  ULDC UR5, c[0x0][0x22c] ;  /* 0x00008b0000057ab9 */ /* 0x000fe20000000800 */
[----:B-1----:R-:W3:Y:S04]  /*42230*/  LDL.LU.64 R244, [R1+0xc48] ;  /* 0x000c480001f47983 */ /* 0x002ee80000300a00 */
[----:B----4-:R1:W-:Y:S01]  /*42240*/  @P5 STG.E desc[UR10][R248.64], R34 ;  /* 0x00000022f8005986 */ /* 0x0103e2000c10190a */
[----:B------:R-:W-:Y:S01]  /*42250*/  ISETP.LT.AND P5, PT, R2, UR5, !P0 ;  /* 0x0000000502007c0c */ /* 0x000fe2000c7a1270 */
[----:B------:R-:W-:Y:S01]  /*42260*/  VIADD R2, R4, 0x179 ;  /* 0x0000017904027836 */ /* 0x000fe20000000000 */
[----:B------:R-:W-:Y:S01]  /*42270*/  ULDC UR5, c[0x0][0x22c] ;  /* 0x00008b0000057ab9 */ /* 0x000fe20000000800 */
[----:B-1----:R-:W4:Y:S04]  /*42280*/  LDL.LU.64 R248, [R1+0xb50] ;  /* 0x000b500001f87983 */ /* 0x002f280000300a00 */
[----:B------:R1:W-:Y:S01]  /*42290*/  @P6 STG.E desc[UR10][R6.64], R30 ;  /* 0x0000001e06006986 */ /* 0x0003e2000c10190a */
[----:B------:R-:W-:-:S03]  /*422a0*/  ISETP.LT.AND P6, PT, R2, UR5, !P0 ;  /* 0x0000000502007c0c */ /* 0x000fc6000c7c1270 */
[----:B-1----:R-:W4:Y:S04]  /*422b0*/  LDL.LU.64 R6, [R1+0xc40] ;  /* 0x000c400001067983 */ /* 0x002f280000300a00 */
[----:B------:R1:W-:Y:S01]  /*422c0*/  @P4 STG.E desc[UR10][R24.64], R35 ;  /* 0x0000002318004986 */ /* 0x0003e2000c10190a */
[----:B------:R-:W-:Y:S01]  /*422d0*/  VIADD R2, R4, 0x17a ;  /* 0x0000017a04027836 */ /* 0x000fe20000000000 */
[----:B------:R-:W-:Y:S02]  /*422e0*/  ULDC UR5, c[0x0][0x22c] ;  /* 0x00008b0000057ab9 */ /* 0x000fe40000000800 */
        /* <DEDUP_REMOVED lines=9> */
[----:B------:R-:W-:-:S04]  /*42380*/  ULDC UR5, c[0x0][0x22c] ;  /* 0x00008b0000057ab9 */ /* 0x000fc80000000800 */
        /* <DEDUP_REMOVED lines=559> */
[----:B------:R-:W-:Y:S01]  /*44680*/  ULDC UR5, c[0x0][0x22c] ;  /* 0x00008b0000057ab9 */ /* 0x000fe20000000800 */
[----:B------:R-:W2:Y:S03]  /*44690*/  LDL.LU.64 R232, [R1+0x850] ;  /* 0x0008500001e87983 */ /* 0x000ea60000300a00 */
        /* <DEDUP_REMOVED lines=11> */
[----:B------:R-:W2:Y:S04]  /*44750*/  LDL.LU.64 R236, [R1+0x838] ;  /* 0x0008380001ec7983 */ /* 0x000ea80000300a00 */
[----:B------:R-:W2:Y:S04]  /*44760*/  LDL.LU.64 R240, [R1+0x830] ;  /* 0x0008300001f07983 */ /* 0x000ea80000300a00 */
[----:B------:R-:W2:Y:S04]  /*44770*/  LDL.LU.64 R246, [R1+0x828] ;  /* 0x0008280001f67983 */ /* 0x000ea80000300a00 */
[----:B------:R-:W2:Y:S04]  /*44780*/  LDL.LU.64 R250, [R1+0x820] ;  /* 0x0008200001fa7983 */ /* 0x000ea80000300a00 */
[----:B---3--:R1:W-:Y:S01]  /*44790*/  @P4 STG.E desc[UR10][R244.64], R157 ;  /* 0x0000009df4004986 */ /* 0x0083e2000c10190a */
        /* <DEDUP_REMOVED lines=23> */
[C---:B------:R-:W-:Y:S01]  /*44910*/  VIADD R2, R4.reuse, 0x1f2 ;  /* 0x000001f204027836 */ /* 0x040fe20000000000 */
[----:B------:R-:W-:Y:S01]  /*44920*/  ISETP.LT.AND P2, PT, R3, UR4, !P0 ;  /* 0x0000000403007c0c */ /* 0x000fe2000c741270 */
[----:B------:R-:W-:Y:S01]  /*44930*/  VIADD R3, R4, 0x1f5 ;  /* 0x000001f504037836 */ /* 0x000fe20000000000 */
[----:B------:R-:W-:-:S02]  /*44940*/  ULDC UR5, c[0x0][0x22c] ;  /* 0x00008b0000057ab9 */ /* 0x000fc40000000800 */
[----:B------:R-:W-:Y:S02]  /*44950*/  ISETP.LT.AND P4, PT, R2, UR5, !P0 ;  /* 0x0000000502007c0c */ /* 0x000fe4000c781270 */
[----:B------:R-:W-:Y:S01]  /*44960*/  ISETP.LT.AND P3, PT, R3, UR4, !P0 ;  /* 0x0000000403007c0c */ /* 0x000fe2000c761270 */
[C---:B------:R-:W-:Y:S02]  /*44970*/  VIADD R3, R4.reuse, 0x1f6 ;  /* 0x000001f604037836 */ /* 0x040fe40000000000 */
[C---:B------:R-:W-:Y:S02]  /*44980*/  VIADD R2, R4.reuse, 0x1f7 ;  /* 0x000001f704027836 */ /* 0x040fe40000000000 */
[----:B------:R1:W-:Y:S01]  /*44990*/  @P6 STG.E desc[UR10][R232.64], R148 ;  /* 0x00000094e8006986 */ /* 0x0003e2000c10190a */
[----:B------:R-:W-:Y:S01]  /*449a0*/  ISETP.LT.AND P5, PT, R3, UR4, !P0 ;  /* 0x0000000403007c0c */ /* 0x000fe2000c7a1270 */
[----:B------:R-:W-:Y:S01]  /*449b0*/  VIADD R3, R4, 0x1f8 ;  /* 0x000001f804037836 */ /* 0x000fe20000000000 */
[----:B------:R-:W-:Y:S01]  /*449c0*/  ISETP.LT.AND P6, PT, R2, UR4, !P0 ;  /* 0x0000000402007c0c */ /* 0x000fe2000c7c1270 */
[----:B------:R-:W-:-:S02]  /*449d0*/  VIADD R2, R4, 0x1f9 ;  /* 0x000001f904027836 */ /* 0x000fc40000000000 */
[----:B------:R-:W-:Y:S01]  /*449e0*/  VIADD R0, R4, 0x1fb ;  /* 0x000001fb04007836 */ /* 0x000fe20000000000 */
[----:B------:R1:W-:Y:S01]  /*449f0*/  @P4 STG.E desc[UR10][R238.64], R161 ;  /* 0x000000a1ee004986 */ /* 0x0003e2000c10190a */
[----:B------:R-:W-:-:S03]  /*44a00*/  ISETP.LT.AND P4, PT, R3, UR4, !P0 ;  /* 0x0000000403007c0c */ /* 0x000fc6000c781270 */
[----:B------:R1:W-:Y:S01]  /*44a10*/  @P1 STG.E desc[UR10][R242.64], R149 ;  /* 0x00000095f2001986 */ /* 0x0003e2000c10190a */
[----:B------:R-:W-:Y:S01]  /*44a20*/  ISETP.LT.AND P1, PT, R2, UR4, !P0 ;  /* 0x0000000402007c0c */ /* 0x000fe2000c721270 */
[----:B------:R-:W-:Y:S02]  /*44a30*/  VIADD R2, R4, 0x1fa ;  /* 0x000001fa04027836 */ /* 0x000fe40000000000 */
[----:B------:R1:W-:Y:S04]  /*44a40*/  @P2 STG.E desc[UR10][R236.64], R162 ;  /* 0x000000a2ec002986 */ /* 0x0003e8000c10190a */
[----:B------:R1:W-:Y:S01]  /*44a50*/  @P3 STG.E desc[UR10][R240.64], R150 ;  /* 0x00000096f0003986 */ /* 0x0003e2000c10190a */
[----:B------:R-:W-:Y:S01]  /*44a60*/  ISETP.LT.AND P3, PT, R0, UR4, !P0 ;  /* 0x0000000400007c0c */ /* 0x000fe2000c761270 */
[----:B------:R-:W-:Y:S01]  /*44a70*/  VIADD R0, R4, 0x1fd ;  /* 0x000001fd04007836 */ /* 0x000fe20000000000 */
[----:B------:R-:W-:Y:S01]  /*44a80*/  ISETP.LT.AND P2, PT, R2, UR4, !P0 ;  /* 0x0000000402007c0c */ /* 0x000fe2000c741270 */
[----:B------:R1:W-:Y:S01]  /*44a90*/  @P5 STG.E desc[UR10][R246.64], R163 ;  /* 0x000000a3f6005986 */ /* 0x0003e2000c10190a */
[----:B------:R-:W-:-:S03]  /*44aa0*/  VIADD R2, R4, 0x1fc ;  /* 0x000001fc04027836 */ /* 0x000fc60000000000 */
[----:B------:R1:W-:Y:S01]  /*44ab0*/  @P6 STG.E desc[UR10][R250.64], R151 ;  /* 0x00000097fa006986 */ /* 0x0003e2000c10190a */
[----:B------:R-:W-:Y:S01]  /*44ac0*/  ISETP.LT.AND P6, PT, R0, UR4, !P0 ;  /* 0x0000000400007c0c */ /* 0x000fe2000c7c1270 */
[C---:B------:R-:W-:Y:S02]  /*44ad0*/  VIADD R0, R4.reuse, 0x1fe ;  /* 0x000001fe04007836 */ /* 0x040fe40000000000 */
[----:B------:R-:W-:Y:S01]  /*44ae0*/  VIADD R4, R4, 0x1ff ;  /* 0x000001ff04047836 */ /* 0x000fe20000000000 */
[----:B------:R-:W-:Y:S01]  /*44af0*/  ISETP.LT.AND P5, PT, R2, UR4, !P0 ;  /* 0x0000000402007c0c */ /* 0x000fe2000c7a1270 */
[----:B---3--:R1:W-:Y:S01]  /*44b00*/  @P4 STG.E desc[UR10][R244.64], R164 ;  /* 0x000000a4f4004986 */ /* 0x0083e2000c10190a */
[----:B------:R-:W-:Y:S02]  /*44b10*/  ISETP.LT.AND P4, PT, R0, UR4, !P0 ;  /* 0x0000000400007c0c */ /* 0x000fe4000c781270 */
[----:B------:R-:W-:Y:S01]  /*44b20*/  ISETP.LT.AND P0, PT, R4, UR4, !P0 ;  /* 0x0000000404007c0c */ /* 0x000fe2000c701270 */
[----:B----4-:R1:W-:Y:S04]  /*44b30*/  @P1 STG.E desc[UR10][R248.64], R8 ;  /* 0x00000008f8001986 */ /* 0x0103e8000c10190a */
[----:B------:R1:W-:Y:S04]  /*44b40*/  @P2 STG.E desc[UR10][R6.64], R165 ;  /* 0x000000a506002986 */ /* 0x0003e8000c10190a */
[----:B------:R1:W-:Y:S04]  /*44b50*/  @P3 STG.E desc[UR10][R24.64], R9 ;  /* 0x0000000918003986 */ /* 0x0003e8000c10190a */
[----:B------:R1:W-:Y:S04]  /*44b60*/  @P5 STG.E desc[UR10][R26.64], R166 ;  /* 0x000000a61a005986 */ /* 0x0003e8000c10190a */
[----:B------:R1:W-:Y:S04]  /*44b70*/  @P6 STG.E desc[UR10][R168.64], R10 ;  /* 0x0000000aa8006986 */ /* 0x0003e8000c10190a */
[----:B--2---:R1:W-:Y:S01]  /*44b80*/  @P4 STG.E desc[UR10][R170.64], R167 ;  /* 0x000000a7aa004986 */ /* 0x0043e2000c10190a */
[----:B------:R-:W-:Y:S05]  /*44b90*/  @!P0 EXIT ;  /* 0x000000000000894d */ /* 0x000fea0003800000 */
[----:B-1----:R-:W2:Y:S04]  /*44ba0*/  LDL.LU.64 R170, [R1+0x800] ;  /* 0x0008000001aa7983 */ /* 0x002ea80000300a00 */
[----:B--2---:R-:W-:Y:S01]  /*44bb0*/  STG.E desc[UR10][R170.64], R11 ;  /* 0x0000000baa007986 */ /* 0x004fe2000c10190a */
[----:B------:R-:W-:Y:S05]  /*44bc0*/  EXIT ;  /* 0x000000000000794d */ /* 0x000fea0003800000 */
.L_x_2:
[----:B------:R-:W-:-:S00]  /*44bd0*/  BRA `(.L_x_2) ;  /* 0xfffffffc00fc7947 */ /* 0x000fc0000383ffff */
[----:B------:R-:W-:-:S00]  /*44be0*/  NOP ;  /* 0x0000000000007918 */ /* 0x000fc00000000000 */
        /* <DEDUP_REMOVED lines=9> */
.L_x_3:


//--------------------- .nv.shared.matmul_kernel  --------------------------
	.section	.nv.shared.matmul_kernel,"aw",@nobits
	.sectionflags	@""
	.align	16
	.zero		1024


//--------------------- .nv.shared.reserved.0     --------------------------
	.section	.nv.shared.reserved.0,"aw",@nobits
	.weak		__nv_reservedSMEM_offset_0_alias
	.size		__nv_reservedSMEM_offset_0_alias, 0, 0
	.other		__nv_reservedSMEM_offset_0_alias,@"STO_CUDA_RESERVED_SHARED STV_DEFAULT"
__nv_reservedSMEM_offset_0_alias:
	.zero		0


//--------------------- .nv.constant0.matmul_kernel --------------------------
	.section	.nv.constant0.matmul_kernel,"a",@progbits
	.sectionflags	@""
	.align	4
.nv.constant0.matmul_kernel:
	.zero		608


//--------------------- SYMBOLS --------------------------

	.type		.nv.reservedSmem.offset0,@object
	.size		.nv.reservedSmem.offset0,0x4
